	.target	sm_100a

	.elftype	@"ET_EXEC"


//--------------------- .note.nv.tkinfo           --------------------------
	.section	.note.nv.tkinfo,"",@"SHT_NOTE"
	.sectionflags	@"SHF_NOTE_NV_TKINFO"
	.tkinfo
        /*0018*/ 	.word	0x00000002
        /*0030*/ 	.string	""
        /*0030*/ 	.string	"ptxas"
        /*0030*/ 	.string	"Cuda compilation tools, release 13.0, V13.0.88"
        /*0030*/ 	.string	"Build cuda_13.0.r13.0/compiler.36424714_0"
        /*0030*/ 	.string	"-arch sm_100a -m 64 "



//--------------------- .note.nv.cuinfo           --------------------------
	.section	.note.nv.cuinfo,"",@"SHT_NOTE"
	.sectionflags	@"SHF_NOTE_NV_CUINFO"
        /*0018*/ 	.short	0x0002
        /*001a*/ 	.short	0x0064
        /*001c*/ 	.short	0x0082
	.zero		2


//--------------------- .nv.info                  --------------------------
	.section	.nv.info,"",@"SHT_CUDA_INFO"
	.align	4


	//----- nvinfo : EIATTR_REGCOUNT
	.align		4
        /*0000*/ 	.byte	0x04, 0x2f
        /*0002*/ 	.short	(.L_19 - .L_18)
	.align		4
.L_18:
        /*0004*/ 	.word	index@(_ZN7cutlass13device_kernelINS_4gemm6kernel13GemmUniversalIN4cute5tupleIJiiiiEEENS1_10collective13CollectiveMmaINS1_35MainloopSm100TmaUmmaWarpSpecializedILi72ELi2ELi4ENS5_IJNS4_1CILi8EEENSA_ILi1EEESC_EEEEENS5_IJNSA_ILi128EEENSA_ILi64EEENSA_ILi32EEEEEEaNS5_IJlSC_lEEEaSJ_NS4_8TiledMMAINS4_8MMA_AtomIJNS4_21SM100_MMA_S8_2x1SM_SSIaaiLi128ELi64ELNS4_4UMMA5MajorE0ELSO_0ELNSN_8SaturateE0EEEEEENS4_6LayoutINS5_IJSC_SC_SC_EEENS5_IJNSA_ILi0EEESU_SU_EEEEENS5_IJNS4_10UnderscoreESX_SX_EEEEENS4_18SM100_TMA_2SM_LOADENS4_14ComposedLayoutINS4_7SwizzleILi1ELi4ELi3EEENS4_18smem_ptr_flag_bitsILi8EEENSS_INS5_IJSB_SH_EEENS5_IJSH_SC_EEEEEEEvNS4_8identityENS4_28SM100_TMA_2SM_LOAD_MULTICASTES19_vS1A_EENS_8epilogue10collective18CollectiveEpilogueINS1D_23Sm100TmaWarpSpecializedILi1ELi1ELi32ELb0ELb0EEEJNS5_IJSG_SG_SH_EEENS5_IJNSS_ISG_SC_EES1J_EEEaSJ_aSJ_NS1D_6fusion15FusionCallbacksIS1H_NS1L_17LinearCombinationIaiaiLNS_15FloatRoundStyleE2EEES1I_S1K_JEEENS4_5SM1004TMEM4LOAD26SM100_TMEM_LOAD_32dp32b32xENS4_13SM90_TMA_LOADENS11_INS12_ILi2ELi4ELi3EEES15_NSS_INS5_IJSB_SG_EEENS5_IJSG_SC_EEEEEEENS4_39AutoVectorizingCopyWithAssumedAlignmentILi128EEENS4_14SM90_TMA_STOREES20_S22_S22_EEEvvEEEEvNT_6ParamsE)
        /*0008*/ 	.word	0x0000005b


	//----- nvinfo : EIATTR_FRAME_SIZE
	.align		4
.L_19:
        /*000c*/ 	.byte	0x04, 0x11
        /*000e*/ 	.short	(.L_21 - .L_20)
	.align		4
.L_20:
        /*0010*/ 	.word	index@($__internal_2_$__cuda_sm10x_tcgen05_guardrail_trap_unallocated_columns_being_dealloced)
        /*0014*/ 	.word	0x00000000


	//----- nvinfo : EIATTR_FRAME_SIZE
	.align		4
.L_21:
        /*0018*/ 	.byte	0x04, 0x11
        /*001a*/ 	.short	(.L_23 - .L_22)
	.align		4
.L_22:
        /*001c*/ 	.word	index@($__internal_1_$__cuda_sm10x_tcgen05_guardrail_trap_phase_invalid_during_alloc)
        /*0020*/ 	.word	0x00000000


	//----- nvinfo : EIATTR_FRAME_SIZE
	.align		4
.L_23:
        /*0024*/ 	.byte	0x04, 0x11
        /*0026*/ 	.short	(.L_25 - .L_24)
	.align		4
.L_24:
        /*0028*/ 	.word	index@($__internal_0_$__cuda_sm10x_tcgen05_guardrail_trap_col_being_dealloced_not_returned_by_alloc)
        /*002c*/ 	.word	0x00000000


	//----- nvinfo : EIATTR_FRAME_SIZE
	.align		4
.L_25:
        /*0030*/ 	.byte	0x04, 0x11
        /*0032*/ 	.short	(.L_27 - .L_26)
	.align		4
.L_26:
        /*0034*/ 	.word	index@(_ZN7cutlass13device_kernelINS_4gemm6kernel13GemmUniversalIN4cute5tupleIJiiiiEEENS1_10collective13CollectiveMmaINS1_35MainloopSm100TmaUmmaWarpSpecializedILi72ELi2ELi4ENS5_IJNS4_1CILi8EEENSA_ILi1EEESC_EEEEENS5_IJNSA_ILi128EEENSA_ILi64EEENSA_ILi32EEEEEEaNS5_IJlSC_lEEEaSJ_NS4_8TiledMMAINS4_8MMA_AtomIJNS4_21SM100_MMA_S8_2x1SM_SSIaaiLi128ELi64ELNS4_4UMMA5MajorE0ELSO_0ELNSN_8SaturateE0EEEEEENS4_6LayoutINS5_IJSC_SC_SC_EEENS5_IJNSA_ILi0EEESU_SU_EEEEENS5_IJNS4_10UnderscoreESX_SX_EEEEENS4_18SM100_TMA_2SM_LOADENS4_14ComposedLayoutINS4_7SwizzleILi1ELi4ELi3EEENS4_18smem_ptr_flag_bitsILi8EEENSS_INS5_IJSB_SH_EEENS5_IJSH_SC_EEEEEEEvNS4_8identityENS4_28SM100_TMA_2SM_LOAD_MULTICASTES19_vS1A_EENS_8epilogue10collective18CollectiveEpilogueINS1D_23Sm100TmaWarpSpecializedILi1ELi1ELi32ELb0ELb0EEEJNS5_IJSG_SG_SH_EEENS5_IJNSS_ISG_SC_EES1J_EEEaSJ_aSJ_NS1D_6fusion15FusionCallbacksIS1H_NS1L_17LinearCombinationIaiaiLNS_15FloatRoundStyleE2EEES1I_S1K_JEEENS4_5SM1004TMEM4LOAD26SM100_TMEM_LOAD_32dp32b32xENS4_13SM90_TMA_LOADENS11_INS12_ILi2ELi4ELi3EEES15_NSS_INS5_IJSB_SG_EEENS5_IJSG_SC_EEEEEEENS4_39AutoVectorizingCopyWithAssumedAlignmentILi128EEENS4_14SM90_TMA_STOREES20_S22_S22_EEEvvEEEEvNT_6ParamsE)
        /*0038*/ 	.word	0x00000000


	//----- nvinfo : EIATTR_MIN_STACK_SIZE
	.align		4
.L_27:
        /*003c*/ 	.byte	0x04, 0x12
        /*003e*/ 	.short	(.L_29 - .L_28)
	.align		4
.L_28:
        /*0040*/ 	.word	index@(_ZN7cutlass13device_kernelINS_4gemm6kernel13GemmUniversalIN4cute5tupleIJiiiiEEENS1_10collective13CollectiveMmaINS1_35MainloopSm100TmaUmmaWarpSpecializedILi72ELi2ELi4ENS5_IJNS4_1CILi8EEENSA_ILi1EEESC_EEEEENS5_IJNSA_ILi128EEENSA_ILi64EEENSA_ILi32EEEEEEaNS5_IJlSC_lEEEaSJ_NS4_8TiledMMAINS4_8MMA_AtomIJNS4_21SM100_MMA_S8_2x1SM_SSIaaiLi128ELi64ELNS4_4UMMA5MajorE0ELSO_0ELNSN_8SaturateE0EEEEEENS4_6LayoutINS5_IJSC_SC_SC_EEENS5_IJNSA_ILi0EEESU_SU_EEEEENS5_IJNS4_10UnderscoreESX_SX_EEEEENS4_18SM100_TMA_2SM_LOADENS4_14ComposedLayoutINS4_7SwizzleILi1ELi4ELi3EEENS4_18smem_ptr_flag_bitsILi8EEENSS_INS5_IJSB_SH_EEENS5_IJSH_SC_EEEEEEEvNS4_8identityENS4_28SM100_TMA_2SM_LOAD_MULTICASTES19_vS1A_EENS_8epilogue10collective18CollectiveEpilogueINS1D_23Sm100TmaWarpSpecializedILi1ELi1ELi32ELb0ELb0EEEJNS5_IJSG_SG_SH_EEENS5_IJNSS_ISG_SC_EES1J_EEEaSJ_aSJ_NS1D_6fusion15FusionCallbacksIS1H_NS1L_17LinearCombinationIaiaiLNS_15FloatRoundStyleE2EEES1I_S1K_JEEENS4_5SM1004TMEM4LOAD26SM100_TMEM_LOAD_32dp32b32xENS4_13SM90_TMA_LOADENS11_INS12_ILi2ELi4ELi3EEES15_NSS_INS5_IJSB_SG_EEENS5_IJSG_SC_EEEEEEENS4_39AutoVectorizingCopyWithAssumedAlignmentILi128EEENS4_14SM90_TMA_STOREES20_S22_S22_EEEvvEEEEvNT_6ParamsE)
        /*0044*/ 	.word	0x00000000
.L_29:


//--------------------- .nv.compat                --------------------------
	.section	.nv.compat,"",@"SHT_CUDA_COMPAT_INFO"
	.align	4
        /*0000*/ 	.byte	0x02, 0x09, 0x01, 0x00, 0x02, 0x02, 0x03, 0x00, 0x02, 0x05, 0x06, 0x00, 0x03, 0x07, 0x01, 0x01
        /*0010*/ 	.byte	0x02, 0x03, 0x01, 0x00, 0x02, 0x06, 0x01, 0x00, 0x04, 0x0b, 0x08, 0x00, 0x01, 0x00, 0x00, 0x00
        /*0020*/ 	.byte	0x00, 0x00, 0x00, 0x00


//--------------------- .nv.info._ZN7cutlass13device_kernelINS_4gemm6kernel13GemmUniversalIN4cute5tupleIJiiiiEEENS1_10collective13CollectiveMmaINS1_35MainloopSm100TmaUmmaWarpSpecializedILi72ELi2ELi4ENS5_IJNS4_1CILi8EEENSA_ILi1EEESC_EEEEENS5_IJNSA_ILi128EEENSA_ILi64EEENSA_ILi32EEEEEEaNS5_IJlSC_lEEEaSJ_NS4_8TiledMMAINS4_8MMA_AtomIJNS4_21SM100_MMA_S8_2x1SM_SSIaaiLi128ELi64ELNS4_4UMMA5MajorE0ELSO_0ELNSN_8SaturateE0EEEEEENS4_6LayoutINS5_IJSC_SC_SC_EEENS5_IJNSA_ILi0EEESU_SU_EEEEENS5_IJNS4_10UnderscoreESX_SX_EEEEENS4_18SM100_TMA_2SM_LOADENS4_14ComposedLayoutINS4_7SwizzleILi1ELi4ELi3EEENS4_18smem_ptr_flag_bitsILi8EEENSS_INS5_IJSB_SH_EEENS5_IJSH_SC_EEEEEEEvNS4_8identityENS4_28SM100_TMA_2SM_LOAD_MULTICASTES19_vS1A_EENS_8epilogue10collective18CollectiveEpilogueINS1D_23Sm100TmaWarpSpecializedILi1ELi1ELi32ELb0ELb0EEEJNS5_IJSG_SG_SH_EEENS5_IJNSS_ISG_SC_EES1J_EEEaSJ_aSJ_NS1D_6fusion15FusionCallbacksIS1H_NS1L_17LinearCombinationIaiaiLNS_15FloatRoundStyleE2EEES1I_S1K_JEEENS4_5SM1004TMEM4LOAD26SM100_TMEM_LOAD_32dp32b32xENS4_13SM90_TMA_LOADENS11_INS12_ILi2ELi4ELi3EEES15_NSS_INS5_IJSB_SG_EEENS5_IJSG_SC_EEEEEEENS4_39AutoVectorizingCopyWithAssumedAlignmentILi128EEENS4_14SM90_TMA_STOREES20_S22_S22_EEEvvEEEEvNT_6ParamsE --------------------------
	.section	.nv.info._ZN7cutlass13device_kernelINS_4gemm6kernel13GemmUniversalIN4cute5tupleIJiiiiEEENS1_10collective13CollectiveMmaINS1_35MainloopSm100TmaUmmaWarpSpecializedILi72ELi2ELi4ENS5_IJNS4_1CILi8EEENSA_ILi1EEESC_EEEEENS5_IJNSA_ILi128EEENSA_ILi64EEENSA_ILi32EEEEEEaNS5_IJlSC_lEEEaSJ_NS4_8TiledMMAINS4_8MMA_AtomIJNS4_21SM100_MMA_S8_2x1SM_SSIaaiLi128ELi64ELNS4_4UMMA5MajorE0ELSO_0ELNSN_8SaturateE0EEEEEENS4_6LayoutINS5_IJSC_SC_SC_EEENS5_IJNSA_ILi0EEESU_SU_EEEEENS5_IJNS4_10UnderscoreESX_SX_EEEEENS4_18SM100_TMA_2SM_LOADENS4_14ComposedLayoutINS4_7SwizzleILi1ELi4ELi3EEENS4_18smem_ptr_flag_bitsILi8EEENSS_INS5_IJSB_SH_EEENS5_IJSH_SC_EEEEEEEvNS4_8identityENS4_28SM100_TMA_2SM_LOAD_MULTICASTES19_vS1A_EENS_8epilogue10collective18CollectiveEpilogueINS1D_23Sm100TmaWarpSpecializedILi1ELi1ELi32ELb0ELb0EEEJNS5_IJSG_SG_SH_EEENS5_IJNSS_ISG_SC_EES1J_EEEaSJ_aSJ_NS1D_6fusion15FusionCallbacksIS1H_NS1L_17LinearCombinationIaiaiLNS_15FloatRoundStyleE2EEES1I_S1K_JEEENS4_5SM1004TMEM4LOAD26SM100_TMEM_LOAD_32dp32b32xENS4_13SM90_TMA_LOADENS11_INS12_ILi2ELi4ELi3EEES15_NSS_INS5_IJSB_SG_EEENS5_IJSG_SC_EEEEEEENS4_39AutoVectorizingCopyWithAssumedAlignmentILi128EEENS4_14SM90_TMA_STOREES20_S22_S22_EEEvvEEEEvNT_6ParamsE,"",@"SHT_CUDA_INFO"
	.sectionflags	@""
	.align	4


	//----- nvinfo : EIATTR_CUDA_API_VERSION
	.align		4
        /*0000*/ 	.byte	0x04, 0x37
        /*0002*/ 	.short	(.L_31 - .L_30)
.L_30:
        /*0004*/ 	.word	0x00000082


	//----- nvinfo : EIATTR_KPARAM_INFO
	.align		4
.L_31:
        /*0008*/ 	.byte	0x04, 0x17
        /*000a*/ 	.short	(.L_33 - .L_32)
.L_32:
        /*000c*/ 	.word	0x00000000
        /*0010*/ 	.short	0x0000
        /*0012*/ 	.short	0x0000
        /*0014*/ 	.byte	0x00, 0xf0, 0x01, 0x20


	//----- nvinfo : EIATTR_AT_ENTRY_FRAGMENTS
	.align		4
.L_33:
        /*0018*/ 	.byte	0x04, 0x4f
        /*001a*/ 	.short	(.L_35 - .L_34)


	//   ....[0]....
.L_34:
        /*001c*/ 	.word	0x00000007


	//----- nvinfo : EIATTR_RESERVED_SMEM_USED
	.align		4
.L_35:
        /*0020*/ 	.byte	0x01, 0x41
	.zero		2


	//----- nvinfo : EIATTR_SPARSE_MMA_MASK
	.align		4
        /*0024*/ 	.byte	0x03, 0x50
        /*0026*/ 	.short	0x0000


	//----- nvinfo : EIATTR_TCGEN05_2CTA_USED
	.align		4
        /*0028*/ 	.byte	0x01, 0x52
	.zero		2


	//----- nvinfo : EIATTR_MAXREG_COUNT
	.align		4
        /*002c*/ 	.byte	0x03, 0x1b
        /*002e*/ 	.short	0x00ff


	//----- nvinfo : EIATTR_NUM_BARRIERS
	.align		4
        /*0030*/ 	.byte	0x02, 0x4c
        /*0032*/ 	.byte	0x07
	.zero		1


	//----- nvinfo : EIATTR_EXTERNS
	.align		4
        /*0034*/ 	.byte	0x04, 0x0f
        /*0036*/ 	.short	(.L_37 - .L_36)


	//   ....[0]....
	.align		4
.L_36:
        /*0038*/ 	.word	index@(__assertfail)


	//----- nvinfo : EIATTR_MERCURY_ISA_VERSION
	.align		4
.L_37:
        /*003c*/ 	.byte	0x03, 0x5f
        /*003e*/ 	.short	0x0101


	//----- nvinfo : EIATTR_INT_WARP_WIDE_INSTR_OFFSETS
	.align		4
        /*0040*/ 	.byte	0x04, 0x31
        /*0042*/ 	.short	(.L_39 - .L_38)


	//   ....[0]....
.L_38:
        /*0044*/ 	.word	0x000015b0


	//   ....[1]....
        /*0048*/ 	.word	0x00001650


	//   ....[2]....
        /*004c*/ 	.word	0x00007050


	//   ....[3]....
        /*0050*/ 	.word	0x00007080


	//   ....[4]....
        /*0054*/ 	.word	0x000070a0


	//   ....[5]....
        /*0058*/ 	.word	0x00007c70


	//   ....[6]....
        /*005c*/ 	.word	0x00007d20


	//----- nvinfo : EIATTR_COOP_GROUP_MASK_REGIDS
	.align		4
.L_39:
        /*0060*/ 	.byte	0x04, 0x29
        /*0062*/ 	.short	(.L_41 - .L_40)


	//   ....[0]....
.L_40:
        /*0064*/ 	.word	0xffffffff


	//   ....[1]....
        /*0068*/ 	.word	0xffffffff


	//   ....[2]....
        /*006c*/ 	.word	0xffffffff


	//   ....[3]....
        /*0070*/ 	.word	0xffffffff


	//   ....[4]....
        /*0074*/ 	.word	0xffffffff


	//   ....[5]....
        /*0078*/ 	.word	0xffffffff


	//   ....[6]....
        /*007c*/ 	.word	0xffffffff


	//   ....[7]....
        /*0080*/ 	.word	0xffffffff


	//   ....[8]....
        /*0084*/ 	.word	0xffffffff


	//   ....[9]....
        /*0088*/ 	.word	0xffffffff


	//   ....[10]....
        /*008c*/ 	.word	0xffffffff


	//   ....[11]....
        /*0090*/ 	.word	0xffffffff


	//   ....[12]....
        /*0094*/ 	.word	0xffffffff


	//   ....[13]....
        /*0098*/ 	.word	0xffffffff


	//----- nvinfo : EIATTR_COOP_GROUP_INSTR_OFFSETS
	.align		4
.L_41:
        /*009c*/ 	.byte	0x04, 0x28
        /*009e*/ 	.short	(.L_43 - .L_42)


	//   ....[0]....
.L_42:
        /*00a0*/ 	.word	0x000000b0


	//   ....[1]....
        /*00a4*/ 	.word	0x00000510


	//   ....[2]....
        /*00a8*/ 	.word	0x00000f80


	//   ....[3]....
        /*00ac*/ 	.word	0x000010b0


	//   ....[4]....
        /*00b0*/ 	.word	0x000011a0


	//   ....[5]....
        /*00b4*/ 	.word	0x00001300


	//   ....[6]....
        /*00b8*/ 	.word	0x00001490


	//   ....[7]....
        /*00bc*/ 	.word	0x000016d0


	//   ....[8]....
        /*00c0*/ 	.word	0x00002aa0


	//   ....[9]....
        /*00c4*/ 	.word	0x00005f80


	//   ....[10]....
        /*00c8*/ 	.word	0x00006450


	//   ....[11]....
        /*00cc*/ 	.word	0x00006480


	//   ....[12]....
        /*00d0*/ 	.word	0x00006f50


	//   ....[13]....
        /*00d4*/ 	.word	0x00007160


	//----- nvinfo : EIATTR_VRC_CTA_INIT_COUNT
	.align		4
.L_43:
        /*00d8*/ 	.byte	0x02, 0x4a
        /*00da*/ 	.byte	0x80
	.zero		1


	//----- nvinfo : EIATTR_SYSCALL_OFFSETS
	.align		4
        /*00dc*/ 	.byte	0x04, 0x46
        /*00de*/ 	.short	(.L_45 - .L_44)


	//   ....[0]....
.L_44:
        /*00e0*/ 	.word	0x00008890


	//   ....[1]....
        /*00e4*/ 	.word	0x000089d0


	//   ....[2]....
        /*00e8*/ 	.word	0x00009100


	//----- nvinfo : EIATTR_MBARRIER_INSTR_OFFSETS
	.align		4
.L_45:
        /*00ec*/ 	.byte	0x04, 0x39
        /*00ee*/ 	.short	(.L_47 - .L_46)


	//   ....[0]....
.L_46:
        /*00f0*/ 	.word	0x00000660
        /*00f4*/ 	.word	0x000000ff
        /*00f8*/ 	.word	0x00000000
        /*00fc*/ 	.short	0x0100
        /*00fe*/ 	.byte	0x04
	.zero		1


	//   ....[1]....
        /*0100*/ 	.word	0x00000670
        /*0104*/ 	.word	0x000000ff
        /*0108*/ 	.word	0x00000240
        /*010c*/ 	.short	0x0100
        /*010e*/ 	.byte	0x04
	.zero		1


	//   ....[2]....
        /*0110*/ 	.word	0x00000680
        /*0114*/ 	.word	0x000000ff
        /*0118*/ 	.word	0x00000008
        /*011c*/ 	.short	0x0100
        /*011e*/ 	.byte	0x04
	.zero		1


	//   ....[3]....
        /*0120*/ 	.word	0x00000690
        /*0124*/ 	.word	0x000000ff
        /*0128*/ 	.word	0x00000248
        /*012c*/ 	.short	0x0100
        /*012e*/ 	.byte	0x04
	.zero		1


	//   ....[4]....
        /*0130*/ 	.word	0x000006a0
        /*0134*/ 	.word	0x000000ff
        /*0138*/ 	.word	0x00000010
        /*013c*/ 	.short	0x0100
        /*013e*/ 	.byte	0x04
	.zero		1


	//   ....[5]....
        /*0140*/ 	.word	0x000006b0
        /*0144*/ 	.word	0x000000ff
        /*0148*/ 	.word	0x00000250
        /*014c*/ 	.short	0x0100
        /*014e*/ 	.byte	0x04
	.zero		1


	//   ....[6]....
        /*0150*/ 	.word	0x000006c0
        /*0154*/ 	.word	0x000000ff
        /*0158*/ 	.word	0x00000018
        /*015c*/ 	.short	0x0100
        /*015e*/ 	.byte	0x04
	.zero		1


	//   ....[7]....
        /*0160*/ 	.word	0x000006d0
        /*0164*/ 	.word	0x000000ff
        /*0168*/ 	.word	0x00000258
        /*016c*/ 	.short	0x0100
        /*016e*/ 	.byte	0x04
	.zero		1


	//   ....[8]....
        /*0170*/ 	.word	0x000006e0
        /*0174*/ 	.word	0x000000ff
        /*0178*/ 	.word	0x00000020
        /*017c*/ 	.short	0x0100
        /*017e*/ 	.byte	0x04
	.zero		1


	//   ....[9]....
        /*0180*/ 	.word	0x000006f0
        /*0184*/ 	.word	0x000000ff
        /*0188*/ 	.word	0x00000260
        /*018c*/ 	.short	0x0100
        /*018e*/ 	.byte	0x04
	.zero		1


	//   ....[10]....
        /*0190*/ 	.word	0x00000700
        /*0194*/ 	.word	0x000000ff
        /*0198*/ 	.word	0x00000028
        /*019c*/ 	.short	0x0100
        /*019e*/ 	.byte	0x04
	.zero		1


	//   ....[11]....
        /*01a0*/ 	.word	0x00000710
        /*01a4*/ 	.word	0x000000ff
        /*01a8*/ 	.word	0x00000268
        /*01ac*/ 	.short	0x0100
        /*01ae*/ 	.byte	0x04
	.zero		1


	//   ....[12]....
        /*01b0*/ 	.word	0x00000720
        /*01b4*/ 	.word	0x000000ff
        /*01b8*/ 	.word	0x00000030
        /*01bc*/ 	.short	0x0100
        /*01be*/ 	.byte	0x04
	.zero		1


	//   ....[13]....
        /*01c0*/ 	.word	0x00000730
        /*01c4*/ 	.word	0x000000ff
        /*01c8*/ 	.word	0x00000270
        /*01cc*/ 	.short	0x0100
        /*01ce*/ 	.byte	0x04
	.zero		1


	//   ....[14]....
        /*01d0*/ 	.word	0x00000740
        /*01d4*/ 	.word	0x000000ff
        /*01d8*/ 	.word	0x00000038
        /*01dc*/ 	.short	0x0100
        /*01de*/ 	.byte	0x04
	.zero		1


	//   ....[15]....
        /*01e0*/ 	.word	0x00000750
        /*01e4*/ 	.word	0x000000ff
        /*01e8*/ 	.word	0x00000278
        /*01ec*/ 	.short	0x0100
        /*01ee*/ 	.byte	0x04
	.zero		1


	//   ....[16]....
        /*01f0*/ 	.word	0x00000760
        /*01f4*/ 	.word	0x000000ff
        /*01f8*/ 	.word	0x00000040
        /*01fc*/ 	.short	0x0100
        /*01fe*/ 	.byte	0x04
	.zero		1


	//   ....[17]....
        /*0200*/ 	.word	0x00000770
        /*0204*/ 	.word	0x000000ff
        /*0208*/ 	.word	0x00000280
        /*020c*/ 	.short	0x0100
        /*020e*/ 	.byte	0x04
	.zero		1


	//   ....[18]....
        /*0210*/ 	.word	0x00000780
        /*0214*/ 	.word	0x000000ff
        /*0218*/ 	.word	0x00000048
        /*021c*/ 	.short	0x0100
        /*021e*/ 	.byte	0x04
	.zero		1


	//   ....[19]....
        /*0220*/ 	.word	0x00000790
        /*0224*/ 	.word	0x000000ff
        /*0228*/ 	.word	0x00000288
        /*022c*/ 	.short	0x0100
        /*022e*/ 	.byte	0x04
	.zero		1


	//   ....[20]....
        /*0230*/ 	.word	0x000007a0
        /*0234*/ 	.word	0x000000ff
        /*0238*/ 	.word	0x00000050
        /*023c*/ 	.short	0x0100
        /*023e*/ 	.byte	0x04
	.zero		1


	//   ....[21]....
        /*0240*/ 	.word	0x000007b0
        /*0244*/ 	.word	0x000000ff
        /*0248*/ 	.word	0x00000290
        /*024c*/ 	.short	0x0100
        /*024e*/ 	.byte	0x04
	.zero		1


	//   ....[22]....
        /*0250*/ 	.word	0x000007c0
        /*0254*/ 	.word	0x000000ff
        /*0258*/ 	.word	0x00000058
        /*025c*/ 	.short	0x0100
        /*025e*/ 	.byte	0x04
	.zero		1


	//   ....[23]....
        /*0260*/ 	.word	0x000007d0
        /*0264*/ 	.word	0x000000ff
        /*0268*/ 	.word	0x00000298
        /*026c*/ 	.short	0x0100
        /*026e*/ 	.byte	0x04
	.zero		1


	//   ....[24]....
        /*0270*/ 	.word	0x000007e0
        /*0274*/ 	.word	0x000000ff
        /*0278*/ 	.word	0x00000060
        /*027c*/ 	.short	0x0100
        /*027e*/ 	.byte	0x04
	.zero		1


	//   ....[25]....
        /*0280*/ 	.word	0x000007f0
        /*0284*/ 	.word	0x000000ff
        /*0288*/ 	.word	0x000002a0
        /*028c*/ 	.short	0x0100
        /*028e*/ 	.byte	0x04
	.zero		1


	//   ....[26]....
        /*0290*/ 	.word	0x00000800
        /*0294*/ 	.word	0x000000ff
        /*0298*/ 	.word	0x00000068
        /*029c*/ 	.short	0x0100
        /*029e*/ 	.byte	0x04
	.zero		1


	//   ....[27]....
        /*02a0*/ 	.word	0x00000810
        /*02a4*/ 	.word	0x000000ff
        /*02a8*/ 	.word	0x000002a8
        /*02ac*/ 	.short	0x0100
        /*02ae*/ 	.byte	0x04
	.zero		1


	//   ....[28]....
        /*02b0*/ 	.word	0x00000820
        /*02b4*/ 	.word	0x000000ff
        /*02b8*/ 	.word	0x00000070
        /*02bc*/ 	.short	0x0100
        /*02be*/ 	.byte	0x04
	.zero		1


	//   ....[29]....
        /*02c0*/ 	.word	0x00000830
        /*02c4*/ 	.word	0x000000ff
        /*02c8*/ 	.word	0x000002b0
        /*02cc*/ 	.short	0x0100
        /*02ce*/ 	.byte	0x04
	.zero		1


	//   ....[30]....
        /*02d0*/ 	.word	0x00000840
        /*02d4*/ 	.word	0x000000ff
        /*02d8*/ 	.word	0x00000078
        /*02dc*/ 	.short	0x0100
        /*02de*/ 	.byte	0x04
	.zero		1


	//   ....[31]....
        /*02e0*/ 	.word	0x00000850
        /*02e4*/ 	.word	0x000000ff
        /*02e8*/ 	.word	0x000002b8
        /*02ec*/ 	.short	0x0100
        /*02ee*/ 	.byte	0x04
	.zero		1


	//   ....[32]....
        /*02f0*/ 	.word	0x00000860
        /*02f4*/ 	.word	0x000000ff
        /*02f8*/ 	.word	0x00000080
        /*02fc*/ 	.short	0x0100
        /*02fe*/ 	.byte	0x04
	.zero		1


	//   ....[33]....
        /*0300*/ 	.word	0x00000870
        /*0304*/ 	.word	0x000000ff
        /*0308*/ 	.word	0x000002c0
        /*030c*/ 	.short	0x0100
        /*030e*/ 	.byte	0x04
	.zero		1


	//   ....[34]....
        /*0310*/ 	.word	0x00000880
        /*0314*/ 	.word	0x000000ff
        /*0318*/ 	.word	0x00000088
        /*031c*/ 	.short	0x0100
        /*031e*/ 	.byte	0x04
	.zero		1


	//   ....[35]....
        /*0320*/ 	.word	0x00000890
        /*0324*/ 	.word	0x000000ff
        /*0328*/ 	.word	0x000002c8
        /*032c*/ 	.short	0x0100
        /*032e*/ 	.byte	0x04
	.zero		1


	//   ....[36]....
        /*0330*/ 	.word	0x000008a0
        /*0334*/ 	.word	0x000000ff
        /*0338*/ 	.word	0x00000090
        /*033c*/ 	.short	0x0100
        /*033e*/ 	.byte	0x04
	.zero		1


	//   ....[37]....
        /*0340*/ 	.word	0x000008b0
        /*0344*/ 	.word	0x000000ff
        /*0348*/ 	.word	0x000002d0
        /*034c*/ 	.short	0x0100
        /*034e*/ 	.byte	0x04
	.zero		1


	//   ....[38]....
        /*0350*/ 	.word	0x000008c0
        /*0354*/ 	.word	0x000000ff
        /*0358*/ 	.word	0x00000098
        /*035c*/ 	.short	0x0100
        /*035e*/ 	.byte	0x04
	.zero		1


	//   ....[39]....
        /*0360*/ 	.word	0x000008d0
        /*0364*/ 	.word	0x000000ff
        /*0368*/ 	.word	0x000002d8
        /*036c*/ 	.short	0x0100
        /*036e*/ 	.byte	0x04
	.zero		1


	//   ....[40]....
        /*0370*/ 	.word	0x000008e0
        /*0374*/ 	.word	0x000000ff
        /*0378*/ 	.word	0x000000a0
        /*037c*/ 	.short	0x0100
        /*037e*/ 	.byte	0x04
	.zero		1


	//   ....[41]....
        /*0380*/ 	.word	0x000008f0
        /*0384*/ 	.word	0x000000ff
        /*0388*/ 	.word	0x000002e0
        /*038c*/ 	.short	0x0100
        /*038e*/ 	.byte	0x04
	.zero		1


	//   ....[42]....
        /*0390*/ 	.word	0x00000900
        /*0394*/ 	.word	0x000000ff
        /*0398*/ 	.word	0x000000a8
        /*039c*/ 	.short	0x0100
        /*039e*/ 	.byte	0x04
	.zero		1


	//   ....[43]....
        /*03a0*/ 	.word	0x00000910
        /*03a4*/ 	.word	0x000000ff
        /*03a8*/ 	.word	0x000002e8
        /*03ac*/ 	.short	0x0100
        /*03ae*/ 	.byte	0x04
	.zero		1


	//   ....[44]....
        /*03b0*/ 	.word	0x00000920
        /*03b4*/ 	.word	0x000000ff
        /*03b8*/ 	.word	0x000000b0
        /*03bc*/ 	.short	0x0100
        /*03be*/ 	.byte	0x04
	.zero		1


	//   ....[45]....
        /*03c0*/ 	.word	0x00000930
        /*03c4*/ 	.word	0x000000ff
        /*03c8*/ 	.word	0x000002f0
        /*03cc*/ 	.short	0x0100
        /*03ce*/ 	.byte	0x04
	.zero		1


	//   ....[46]....
        /*03d0*/ 	.word	0x00000940
        /*03d4*/ 	.word	0x000000ff
        /*03d8*/ 	.word	0x000000b8
        /*03dc*/ 	.short	0x0100
        /*03de*/ 	.byte	0x04
	.zero		1


	//   ....[47]....
        /*03e0*/ 	.word	0x00000950
        /*03e4*/ 	.word	0x000000ff
        /*03e8*/ 	.word	0x000002f8
        /*03ec*/ 	.short	0x0100
        /*03ee*/ 	.byte	0x04
	.zero		1


	//   ....[48]....
        /*03f0*/ 	.word	0x00000960
        /*03f4*/ 	.word	0x000000ff
        /*03f8*/ 	.word	0x000000c0
        /*03fc*/ 	.short	0x0100
        /*03fe*/ 	.byte	0x04
	.zero		1


	//   ....[49]....
        /*0400*/ 	.word	0x00000970
        /*0404*/ 	.word	0x000000ff
        /*0408*/ 	.word	0x00000300
        /*040c*/ 	.short	0x0100
        /*040e*/ 	.byte	0x04
	.zero		1


	//   ....[50]....
        /*0410*/ 	.word	0x00000980
        /*0414*/ 	.word	0x000000ff
        /*0418*/ 	.word	0x000000c8
        /*041c*/ 	.short	0x0100
        /*041e*/ 	.byte	0x04
	.zero		1


	//   ....[51]....
        /*0420*/ 	.word	0x00000990
        /*0424*/ 	.word	0x000000ff
        /*0428*/ 	.word	0x00000308
        /*042c*/ 	.short	0x0100
        /*042e*/ 	.byte	0x04
	.zero		1


	//   ....[52]....
        /*0430*/ 	.word	0x000009a0
        /*0434*/ 	.word	0x000000ff
        /*0438*/ 	.word	0x000000d0
        /*043c*/ 	.short	0x0100
        /*043e*/ 	.byte	0x04
	.zero		1


	//   ....[53]....
        /*0440*/ 	.word	0x000009b0
        /*0444*/ 	.word	0x000000ff
        /*0448*/ 	.word	0x00000310
        /*044c*/ 	.short	0x0100
        /*044e*/ 	.byte	0x04
	.zero		1


	//   ....[54]....
        /*0450*/ 	.word	0x000009c0
        /*0454*/ 	.word	0x000000ff
        /*0458*/ 	.word	0x000000d8
        /*045c*/ 	.short	0x0100
        /*045e*/ 	.byte	0x04
	.zero		1


	//   ....[55]....
        /*0460*/ 	.word	0x000009d0
        /*0464*/ 	.word	0x000000ff
        /*0468*/ 	.word	0x00000318
        /*046c*/ 	.short	0x0100
        /*046e*/ 	.byte	0x04
	.zero		1


	//   ....[56]....
        /*0470*/ 	.word	0x000009e0
        /*0474*/ 	.word	0x000000ff
        /*0478*/ 	.word	0x000000e0
        /*047c*/ 	.short	0x0100
        /*047e*/ 	.byte	0x04
	.zero		1


	//   ....[57]....
        /*0480*/ 	.word	0x000009f0
        /*0484*/ 	.word	0x000000ff
        /*0488*/ 	.word	0x00000320
        /*048c*/ 	.short	0x0100
        /*048e*/ 	.byte	0x04
	.zero		1


	//   ....[58]....
        /*0490*/ 	.word	0x00000a00
        /*0494*/ 	.word	0x000000ff
        /*0498*/ 	.word	0x000000e8
        /*049c*/ 	.short	0x0100
        /*049e*/ 	.byte	0x04
	.zero		1


	//   ....[59]....
        /*04a0*/ 	.word	0x00000a10
        /*04a4*/ 	.word	0x000000ff
        /*04a8*/ 	.word	0x00000328
        /*04ac*/ 	.short	0x0100
        /*04ae*/ 	.byte	0x04
	.zero		1


	//   ....[60]....
        /*04b0*/ 	.word	0x00000a20
        /*04b4*/ 	.word	0x000000ff
        /*04b8*/ 	.word	0x000000f0
        /*04bc*/ 	.short	0x0100
        /*04be*/ 	.byte	0x04
	.zero		1


	//   ....[61]....
        /*04c0*/ 	.word	0x00000a30
        /*04c4*/ 	.word	0x000000ff
        /*04c8*/ 	.word	0x00000330
        /*04cc*/ 	.short	0x0100
        /*04ce*/ 	.byte	0x04
	.zero		1


	//   ....[62]....
        /*04d0*/ 	.word	0x00000a40
        /*04d4*/ 	.word	0x000000ff
        /*04d8*/ 	.word	0x000000f8
        /*04dc*/ 	.short	0x0100
        /*04de*/ 	.byte	0x04
	.zero		1


	//   ....[63]....
        /*04e0*/ 	.word	0x00000a50
        /*04e4*/ 	.word	0x000000ff
        /*04e8*/ 	.word	0x00000338
        /*04ec*/ 	.short	0x0100
        /*04ee*/ 	.byte	0x04
	.zero		1


	//   ....[64]....
        /*04f0*/ 	.word	0x00000a60
        /*04f4*/ 	.word	0x000000ff
        /*04f8*/ 	.word	0x00000100
        /*04fc*/ 	.short	0x0100
        /*04fe*/ 	.byte	0x04
	.zero		1


	//   ....[65]....
        /*0500*/ 	.word	0x00000a70
        /*0504*/ 	.word	0x000000ff
        /*0508*/ 	.word	0x00000340
        /*050c*/ 	.short	0x0100
        /*050e*/ 	.byte	0x04
	.zero		1


	//   ....[66]....
        /*0510*/ 	.word	0x00000a80
        /*0514*/ 	.word	0x000000ff
        /*0518*/ 	.word	0x00000108
        /*051c*/ 	.short	0x0100
        /*051e*/ 	.byte	0x04
	.zero		1


	//   ....[67]....
        /*0520*/ 	.word	0x00000a90
        /*0524*/ 	.word	0x000000ff
        /*0528*/ 	.word	0x00000348
        /*052c*/ 	.short	0x0100
        /*052e*/ 	.byte	0x04
	.zero		1


	//   ....[68]....
        /*0530*/ 	.word	0x00000aa0
        /*0534*/ 	.word	0x000000ff
        /*0538*/ 	.word	0x00000110
        /*053c*/ 	.short	0x0100
        /*053e*/ 	.byte	0x04
	.zero		1


	//   ....[69]....
        /*0540*/ 	.word	0x00000ab0
        /*0544*/ 	.word	0x000000ff
        /*0548*/ 	.word	0x00000350
        /*054c*/ 	.short	0x0100
        /*054e*/ 	.byte	0x04
	.zero		1


	//   ....[70]....
        /*0550*/ 	.word	0x00000ac0
        /*0554*/ 	.word	0x000000ff
        /*0558*/ 	.word	0x00000118
        /*055c*/ 	.short	0x0100
        /*055e*/ 	.byte	0x04
	.zero		1


	//   ....[71]....
        /*0560*/ 	.word	0x00000ad0
        /*0564*/ 	.word	0x000000ff
        /*0568*/ 	.word	0x00000358
        /*056c*/ 	.short	0x0100
        /*056e*/ 	.byte	0x04
	.zero		1


	//   ....[72]....
        /*0570*/ 	.word	0x00000ae0
        /*0574*/ 	.word	0x000000ff
        /*0578*/ 	.word	0x00000120
        /*057c*/ 	.short	0x0100
        /*057e*/ 	.byte	0x04
	.zero		1


	//   ....[73]....
        /*0580*/ 	.word	0x00000af0
        /*0584*/ 	.word	0x000000ff
        /*0588*/ 	.word	0x00000360
        /*058c*/ 	.short	0x0100
        /*058e*/ 	.byte	0x04
	.zero		1


	//   ....[74]....
        /*0590*/ 	.word	0x00000b00
        /*0594*/ 	.word	0x000000ff
        /*0598*/ 	.word	0x00000128
        /*059c*/ 	.short	0x0100
        /*059e*/ 	.byte	0x04
	.zero		1


	//   ....[75]....
        /*05a0*/ 	.word	0x00000b10
        /*05a4*/ 	.word	0x000000ff
        /*05a8*/ 	.word	0x00000368
        /*05ac*/ 	.short	0x0100
        /*05ae*/ 	.byte	0x04
	.zero		1


	//   ....[76]....
        /*05b0*/ 	.word	0x00000b20
        /*05b4*/ 	.word	0x000000ff
        /*05b8*/ 	.word	0x00000130
        /*05bc*/ 	.short	0x0100
        /*05be*/ 	.byte	0x04
	.zero		1


	//   ....[77]....
        /*05c0*/ 	.word	0x00000b30
        /*05c4*/ 	.word	0x000000ff
        /*05c8*/ 	.word	0x00000370
        /*05cc*/ 	.short	0x0100
        /*05ce*/ 	.byte	0x04
	.zero		1


	//   ....[78]....
        /*05d0*/ 	.word	0x00000b40
        /*05d4*/ 	.word	0x000000ff
        /*05d8*/ 	.word	0x00000138
        /*05dc*/ 	.short	0x0100
        /*05de*/ 	.byte	0x04
	.zero		1


	//   ....[79]....
        /*05e0*/ 	.word	0x00000b50
        /*05e4*/ 	.word	0x000000ff
        /*05e8*/ 	.word	0x00000378
        /*05ec*/ 	.short	0x0100
        /*05ee*/ 	.byte	0x04
	.zero		1


	//   ....[80]....
        /*05f0*/ 	.word	0x00000b60
        /*05f4*/ 	.word	0x000000ff
        /*05f8*/ 	.word	0x00000140
        /*05fc*/ 	.short	0x0100
        /*05fe*/ 	.byte	0x04
	.zero		1


	//   ....[81]....
        /*0600*/ 	.word	0x00000b70
        /*0604*/ 	.word	0x000000ff
        /*0608*/ 	.word	0x00000380
        /*060c*/ 	.short	0x0100
        /*060e*/ 	.byte	0x04
	.zero		1


	//   ....[82]....
        /*0610*/ 	.word	0x00000b80
        /*0614*/ 	.word	0x000000ff
        /*0618*/ 	.word	0x00000148
        /*061c*/ 	.short	0x0100
        /*061e*/ 	.byte	0x04
	.zero		1


	//   ....[83]....
        /*0620*/ 	.word	0x00000b90
        /*0624*/ 	.word	0x000000ff
        /*0628*/ 	.word	0x00000388
        /*062c*/ 	.short	0x0100
        /*062e*/ 	.byte	0x04
	.zero		1


	//   ....[84]....
        /*0630*/ 	.word	0x00000ba0
        /*0634*/ 	.word	0x000000ff
        /*0638*/ 	.word	0x00000150
        /*063c*/ 	.short	0x0100
        /*063e*/ 	.byte	0x04
	.zero		1


	//   ....[85]....
        /*0640*/ 	.word	0x00000bb0
        /*0644*/ 	.word	0x000000ff
        /*0648*/ 	.word	0x00000390
        /*064c*/ 	.short	0x0100
        /*064e*/ 	.byte	0x04
	.zero		1


	//   ....[86]....
        /*0650*/ 	.word	0x00000bc0
        /*0654*/ 	.word	0x000000ff
        /*0658*/ 	.word	0x00000158
        /*065c*/ 	.short	0x0100
        /*065e*/ 	.byte	0x04
	.zero		1


	//   ....[87]....
        /*0660*/ 	.word	0x00000bd0
        /*0664*/ 	.word	0x000000ff
        /*0668*/ 	.word	0x00000398
        /*066c*/ 	.short	0x0100
        /*066e*/ 	.byte	0x04
	.zero		1


	//   ....[88]....
        /*0670*/ 	.word	0x00000be0
        /*0674*/ 	.word	0x000000ff
        /*0678*/ 	.word	0x00000160
        /*067c*/ 	.short	0x0100
        /*067e*/ 	.byte	0x04
	.zero		1


	//   ....[89]....
        /*0680*/ 	.word	0x00000bf0
        /*0684*/ 	.word	0x000000ff
        /*0688*/ 	.word	0x000003a0
        /*068c*/ 	.short	0x0100
        /*068e*/ 	.byte	0x04
	.zero		1


	//   ....[90]....
        /*0690*/ 	.word	0x00000c00
        /*0694*/ 	.word	0x000000ff
        /*0698*/ 	.word	0x00000168
        /*069c*/ 	.short	0x0100
        /*069e*/ 	.byte	0x04
	.zero		1


	//   ....[91]....
        /*06a0*/ 	.word	0x00000c10
        /*06a4*/ 	.word	0x000000ff
        /*06a8*/ 	.word	0x000003a8
        /*06ac*/ 	.short	0x0100
        /*06ae*/ 	.byte	0x04
	.zero		1


	//   ....[92]....
        /*06b0*/ 	.word	0x00000c20
        /*06b4*/ 	.word	0x000000ff
        /*06b8*/ 	.word	0x00000170
        /*06bc*/ 	.short	0x0100
        /*06be*/ 	.byte	0x04
	.zero		1


	//   ....[93]....
        /*06c0*/ 	.word	0x00000c30
        /*06c4*/ 	.word	0x000000ff
        /*06c8*/ 	.word	0x000003b0
        /*06cc*/ 	.short	0x0100
        /*06ce*/ 	.byte	0x04
	.zero		1


	//   ....[94]....
        /*06d0*/ 	.word	0x00000c40
        /*06d4*/ 	.word	0x000000ff
        /*06d8*/ 	.word	0x00000178
        /*06dc*/ 	.short	0x0100
        /*06de*/ 	.byte	0x04
	.zero		1


	//   ....[95]....
        /*06e0*/ 	.word	0x00000c50
        /*06e4*/ 	.word	0x000000ff
        /*06e8*/ 	.word	0x000003b8
        /*06ec*/ 	.short	0x0100
        /*06ee*/ 	.byte	0x04
	.zero		1


	//   ....[96]....
        /*06f0*/ 	.word	0x00000c60
        /*06f4*/ 	.word	0x000000ff
        /*06f8*/ 	.word	0x00000180
        /*06fc*/ 	.short	0x0100
        /*06fe*/ 	.byte	0x04
	.zero		1


	//   ....[97]....
        /*0700*/ 	.word	0x00000c70
        /*0704*/ 	.word	0x000000ff
        /*0708*/ 	.word	0x000003c0
        /*070c*/ 	.short	0x0100
        /*070e*/ 	.byte	0x04
	.zero		1


	//   ....[98]....
        /*0710*/ 	.word	0x00000c80
        /*0714*/ 	.word	0x000000ff
        /*0718*/ 	.word	0x00000188
        /*071c*/ 	.short	0x0100
        /*071e*/ 	.byte	0x04
	.zero		1


	//   ....[99]....
        /*0720*/ 	.word	0x00000c90
        /*0724*/ 	.word	0x000000ff
        /*0728*/ 	.word	0x000003c8
        /*072c*/ 	.short	0x0100
        /*072e*/ 	.byte	0x04
	.zero		1


	//   ....[100]....
        /*0730*/ 	.word	0x00000ca0
        /*0734*/ 	.word	0x000000ff
        /*0738*/ 	.word	0x00000190
        /*073c*/ 	.short	0x0100
        /*073e*/ 	.byte	0x04
	.zero		1


	//   ....[101]....
        /*0740*/ 	.word	0x00000cb0
        /*0744*/ 	.word	0x000000ff
        /*0748*/ 	.word	0x000003d0
        /*074c*/ 	.short	0x0100
        /*074e*/ 	.byte	0x04
	.zero		1


	//   ....[102]....
        /*0750*/ 	.word	0x00000cc0
        /*0754*/ 	.word	0x000000ff
        /*0758*/ 	.word	0x00000198
        /*075c*/ 	.short	0x0100
        /*075e*/ 	.byte	0x04
	.zero		1


	//   ....[103]....
        /*0760*/ 	.word	0x00000cd0
        /*0764*/ 	.word	0x000000ff
        /*0768*/ 	.word	0x000003d8
        /*076c*/ 	.short	0x0100
        /*076e*/ 	.byte	0x04
	.zero		1


	//   ....[104]....
        /*0770*/ 	.word	0x00000ce0
        /*0774*/ 	.word	0x000000ff
        /*0778*/ 	.word	0x000001a0
        /*077c*/ 	.short	0x0100
        /*077e*/ 	.byte	0x04
	.zero		1


	//   ....[105]....
        /*0780*/ 	.word	0x00000cf0
        /*0784*/ 	.word	0x000000ff
        /*0788*/ 	.word	0x000003e0
        /*078c*/ 	.short	0x0100
        /*078e*/ 	.byte	0x04
	.zero		1


	//   ....[106]....
        /*0790*/ 	.word	0x00000d00
        /*0794*/ 	.word	0x000000ff
        /*0798*/ 	.word	0x000001a8
        /*079c*/ 	.short	0x0100
        /*079e*/ 	.byte	0x04
	.zero		1


	//   ....[107]....
        /*07a0*/ 	.word	0x00000d10
        /*07a4*/ 	.word	0x000000ff
        /*07a8*/ 	.word	0x000003e8
        /*07ac*/ 	.short	0x0100
        /*07ae*/ 	.byte	0x04
	.zero		1


	//   ....[108]....
        /*07b0*/ 	.word	0x00000d20
        /*07b4*/ 	.word	0x000000ff
        /*07b8*/ 	.word	0x000001b0
        /*07bc*/ 	.short	0x0100
        /*07be*/ 	.byte	0x04
	.zero		1


	//   ....[109]....
        /*07c0*/ 	.word	0x00000d30
        /*07c4*/ 	.word	0x000000ff
        /*07c8*/ 	.word	0x000003f0
        /*07cc*/ 	.short	0x0100
        /*07ce*/ 	.byte	0x04
	.zero		1


	//   ....[110]....
        /*07d0*/ 	.word	0x00000d40
        /*07d4*/ 	.word	0x000000ff
        /*07d8*/ 	.word	0x000001b8
        /*07dc*/ 	.short	0x0100
        /*07de*/ 	.byte	0x04
	.zero		1


	//   ....[111]....
        /*07e0*/ 	.word	0x00000d50
        /*07e4*/ 	.word	0x000000ff
        /*07e8*/ 	.word	0x000003f8
        /*07ec*/ 	.short	0x0100
        /*07ee*/ 	.byte	0x04
	.zero		1


	//   ....[112]....
        /*07f0*/ 	.word	0x00000d60
        /*07f4*/ 	.word	0x000000ff
        /*07f8*/ 	.word	0x000001c0
        /*07fc*/ 	.short	0x0100
        /*07fe*/ 	.byte	0x04
	.zero		1


	//   ....[113]....
        /*0800*/ 	.word	0x00000d70
        /*0804*/ 	.word	0x000000ff
        /*0808*/ 	.word	0x00000400
        /*080c*/ 	.short	0x0100
        /*080e*/ 	.byte	0x04
	.zero		1


	//   ....[114]....
        /*0810*/ 	.word	0x00000d80
        /*0814*/ 	.word	0x000000ff
        /*0818*/ 	.word	0x000001c8
        /*081c*/ 	.short	0x0100
        /*081e*/ 	.byte	0x04
	.zero		1


	//   ....[115]....
        /*0820*/ 	.word	0x00000d90
        /*0824*/ 	.word	0x000000ff
        /*0828*/ 	.word	0x00000408
        /*082c*/ 	.short	0x0100
        /*082e*/ 	.byte	0x04
	.zero		1


	//   ....[116]....
        /*0830*/ 	.word	0x00000da0
        /*0834*/ 	.word	0x000000ff
        /*0838*/ 	.word	0x000001d0
        /*083c*/ 	.short	0x0100
        /*083e*/ 	.byte	0x04
	.zero		1


	//   ....[117]....
        /*0840*/ 	.word	0x00000db0
        /*0844*/ 	.word	0x000000ff
        /*0848*/ 	.word	0x00000410
        /*084c*/ 	.short	0x0100
        /*084e*/ 	.byte	0x04
	.zero		1


	//   ....[118]....
        /*0850*/ 	.word	0x00000dc0
        /*0854*/ 	.word	0x000000ff
        /*0858*/ 	.word	0x000001d8
        /*085c*/ 	.short	0x0100
        /*085e*/ 	.byte	0x04
	.zero		1


	//   ....[119]....
        /*0860*/ 	.word	0x00000dd0
        /*0864*/ 	.word	0x000000ff
        /*0868*/ 	.word	0x00000418
        /*086c*/ 	.short	0x0100
        /*086e*/ 	.byte	0x04
	.zero		1


	//   ....[120]....
        /*0870*/ 	.word	0x00000de0
        /*0874*/ 	.word	0x000000ff
        /*0878*/ 	.word	0x000001e0
        /*087c*/ 	.short	0x0100
        /*087e*/ 	.byte	0x04
	.zero		1


	//   ....[121]....
        /*0880*/ 	.word	0x00000df0
        /*0884*/ 	.word	0x000000ff
        /*0888*/ 	.word	0x00000420
        /*088c*/ 	.short	0x0100
        /*088e*/ 	.byte	0x04
	.zero		1


	//   ....[122]....
        /*0890*/ 	.word	0x00000e00
        /*0894*/ 	.word	0x000000ff
        /*0898*/ 	.word	0x000001e8
        /*089c*/ 	.short	0x0100
        /*089e*/ 	.byte	0x04
	.zero		1


	//   ....[123]....
        /*08a0*/ 	.word	0x00000e10
        /*08a4*/ 	.word	0x000000ff
        /*08a8*/ 	.word	0x00000428
        /*08ac*/ 	.short	0x0100
        /*08ae*/ 	.byte	0x04
	.zero		1


	//   ....[124]....
        /*08b0*/ 	.word	0x00000e20
        /*08b4*/ 	.word	0x000000ff
        /*08b8*/ 	.word	0x000001f0
        /*08bc*/ 	.short	0x0100
        /*08be*/ 	.byte	0x04
	.zero		1


	//   ....[125]....
        /*08c0*/ 	.word	0x00000e30
        /*08c4*/ 	.word	0x000000ff
        /*08c8*/ 	.word	0x00000430
        /*08cc*/ 	.short	0x0100
        /*08ce*/ 	.byte	0x04
	.zero		1


	//   ....[126]....
        /*08d0*/ 	.word	0x00000e40
        /*08d4*/ 	.word	0x000000ff
        /*08d8*/ 	.word	0x000001f8
        /*08dc*/ 	.short	0x0100
        /*08de*/ 	.byte	0x04
	.zero		1


	//   ....[127]....
        /*08e0*/ 	.word	0x00000e50
        /*08e4*/ 	.word	0x000000ff
        /*08e8*/ 	.word	0x00000438
        /*08ec*/ 	.short	0x0100
        /*08ee*/ 	.byte	0x04
	.zero		1


	//   ....[128]....
        /*08f0*/ 	.word	0x00000e60
        /*08f4*/ 	.word	0x000000ff
        /*08f8*/ 	.word	0x00000200
        /*08fc*/ 	.short	0x0100
        /*08fe*/ 	.byte	0x04
	.zero		1


	//   ....[129]....
        /*0900*/ 	.word	0x00000e70
        /*0904*/ 	.word	0x000000ff
        /*0908*/ 	.word	0x00000440
        /*090c*/ 	.short	0x0100
        /*090e*/ 	.byte	0x04
	.zero		1


	//   ....[130]....
        /*0910*/ 	.word	0x00000e80
        /*0914*/ 	.word	0x000000ff
        /*0918*/ 	.word	0x00000208
        /*091c*/ 	.short	0x0100
        /*091e*/ 	.byte	0x04
	.zero		1


	//   ....[131]....
        /*0920*/ 	.word	0x00000e90
        /*0924*/ 	.word	0x000000ff
        /*0928*/ 	.word	0x00000448
        /*092c*/ 	.short	0x0100
        /*092e*/ 	.byte	0x04
	.zero		1


	//   ....[132]....
        /*0930*/ 	.word	0x00000ea0
        /*0934*/ 	.word	0x000000ff
        /*0938*/ 	.word	0x00000210
        /*093c*/ 	.short	0x0100
        /*093e*/ 	.byte	0x04
	.zero		1


	//   ....[133]....
        /*0940*/ 	.word	0x00000eb0
        /*0944*/ 	.word	0x000000ff
        /*0948*/ 	.word	0x00000450
        /*094c*/ 	.short	0x0100
        /*094e*/ 	.byte	0x04
	.zero		1


	//   ....[134]....
        /*0950*/ 	.word	0x00000ec0
        /*0954*/ 	.word	0x000000ff
        /*0958*/ 	.word	0x00000218
        /*095c*/ 	.short	0x0100
        /*095e*/ 	.byte	0x04
	.zero		1


	//   ....[135]....
        /*0960*/ 	.word	0x00000ed0
        /*0964*/ 	.word	0x000000ff
        /*0968*/ 	.word	0x00000458
        /*096c*/ 	.short	0x0100
        /*096e*/ 	.byte	0x04
	.zero		1


	//   ....[136]....
        /*0970*/ 	.word	0x00000ee0
        /*0974*/ 	.word	0x000000ff
        /*0978*/ 	.word	0x00000220
        /*097c*/ 	.short	0x0100
        /*097e*/ 	.byte	0x04
	.zero		1


	//   ....[137]....
        /*0980*/ 	.word	0x00000ef0
        /*0984*/ 	.word	0x000000ff
        /*0988*/ 	.word	0x00000460
        /*098c*/ 	.short	0x0100
        /*098e*/ 	.byte	0x04
	.zero		1


	//   ....[138]....
        /*0990*/ 	.word	0x00000f00
        /*0994*/ 	.word	0x000000ff
        /*0998*/ 	.word	0x00000228
        /*099c*/ 	.short	0x0100
        /*099e*/ 	.byte	0x04
	.zero		1


	//   ....[139]....
        /*09a0*/ 	.word	0x00000f10
        /*09a4*/ 	.word	0x000000ff
        /*09a8*/ 	.word	0x00000468
        /*09ac*/ 	.short	0x0100
        /*09ae*/ 	.byte	0x04
	.zero		1


	//   ....[140]....
        /*09b0*/ 	.word	0x00000f20
        /*09b4*/ 	.word	0x000000ff
        /*09b8*/ 	.word	0x00000230
        /*09bc*/ 	.short	0x0100
        /*09be*/ 	.byte	0x04
	.zero		1


	//   ....[141]....
        /*09c0*/ 	.word	0x00000f30
        /*09c4*/ 	.word	0x000000ff
        /*09c8*/ 	.word	0x00000470
        /*09cc*/ 	.short	0x0100
        /*09ce*/ 	.byte	0x04
	.zero		1


	//   ....[142]....
        /*09d0*/ 	.word	0x00000f40
        /*09d4*/ 	.word	0x000000ff
        /*09d8*/ 	.word	0x00000238
        /*09dc*/ 	.short	0x0100
        /*09de*/ 	.byte	0x04
	.zero		1


	//   ....[143]....
        /*09e0*/ 	.word	0x00000f50
        /*09e4*/ 	.word	0x000000ff
        /*09e8*/ 	.word	0x00000478
        /*09ec*/ 	.short	0x0100
        /*09ee*/ 	.byte	0x04
	.zero		1


	//   ....[144]....
        /*09f0*/ 	.word	0x00001080
        /*09f4*/ 	.word	0x000000ff
        /*09f8*/ 	.word	0x00000480
        /*09fc*/ 	.short	0x0100
        /*09fe*/ 	.byte	0x04
	.zero		1


	//   ....[145]....
        /*0a00*/ 	.word	0x00001090
        /*0a04*/ 	.word	0x000000ff
        /*0a08*/ 	.word	0x00000488
        /*0a0c*/ 	.short	0x0100
        /*0a0e*/ 	.byte	0x04
	.zero		1


	//   ....[146]....
        /*0a10*/ 	.word	0x00001170
        /*0a14*/ 	.word	0x000000ff
        /*0a18*/ 	.word	0x00000490
        /*0a1c*/ 	.short	0x0100
        /*0a1e*/ 	.byte	0x06
	.zero		1


	//   ....[147]....
        /*0a20*/ 	.word	0x00001180
        /*0a24*/ 	.word	0x000000ff
        /*0a28*/ 	.word	0x00000498
        /*0a2c*/ 	.short	0x0100
        /*0a2e*/ 	.byte	0x06
	.zero		1


	//   ....[148]....
        /*0a30*/ 	.word	0x000012b0
        /*0a34*/ 	.word	0x000000ff
        /*0a38*/ 	.word	0x000004a0
        /*0a3c*/ 	.short	0x0100
        /*0a3e*/ 	.byte	0x06
	.zero		1


	//   ....[149]....
        /*0a40*/ 	.word	0x000012c0
        /*0a44*/ 	.word	0x000000ff
        /*0a48*/ 	.word	0x000004b0
        /*0a4c*/ 	.short	0x0100
        /*0a4e*/ 	.byte	0x06
	.zero		1


	//   ....[150]....
        /*0a50*/ 	.word	0x000012d0
        /*0a54*/ 	.word	0x000000ff
        /*0a58*/ 	.word	0x000004a8
        /*0a5c*/ 	.short	0x0100
        /*0a5e*/ 	.byte	0x06
	.zero		1


	//   ....[151]....
        /*0a60*/ 	.word	0x000012e0
        /*0a64*/ 	.word	0x000000ff
        /*0a68*/ 	.word	0x000004b8
        /*0a6c*/ 	.short	0x0100
        /*0a6e*/ 	.byte	0x06
	.zero		1


	//   ....[152]....
        /*0a70*/ 	.word	0x00001400
        /*0a74*/ 	.word	0x000000ff
        /*0a78*/ 	.word	0x000004c0
        /*0a7c*/ 	.short	0x0100
        /*0a7e*/ 	.byte	0x04
	.zero		1


	//   ....[153]....
        /*0a80*/ 	.word	0x00001410
        /*0a84*/ 	.word	0x000000ff
        /*0a88*/ 	.word	0x000004e0
        /*0a8c*/ 	.short	0x0100
        /*0a8e*/ 	.byte	0x04
	.zero		1


	//   ....[154]....
        /*0a90*/ 	.word	0x00001420
        /*0a94*/ 	.word	0x000000ff
        /*0a98*/ 	.word	0x000004c8
        /*0a9c*/ 	.short	0x0100
        /*0a9e*/ 	.byte	0x04
	.zero		1


	//   ....[155]....
        /*0aa0*/ 	.word	0x00001430
        /*0aa4*/ 	.word	0x000000ff
        /*0aa8*/ 	.word	0x000004e8
        /*0aac*/ 	.short	0x0100
        /*0aae*/ 	.byte	0x04
	.zero		1


	//   ....[156]....
        /*0ab0*/ 	.word	0x00001440
        /*0ab4*/ 	.word	0x000000ff
        /*0ab8*/ 	.word	0x000004d0
        /*0abc*/ 	.short	0x0100
        /*0abe*/ 	.byte	0x04
	.zero		1


	//   ....[157]....
        /*0ac0*/ 	.word	0x00001450
        /*0ac4*/ 	.word	0x000000ff
        /*0ac8*/ 	.word	0x000004f0
        /*0acc*/ 	.short	0x0100
        /*0ace*/ 	.byte	0x04
	.zero		1


	//   ....[158]....
        /*0ad0*/ 	.word	0x00001460
        /*0ad4*/ 	.word	0x000000ff
        /*0ad8*/ 	.word	0x000004d8
        /*0adc*/ 	.short	0x0100
        /*0ade*/ 	.byte	0x04
	.zero		1


	//   ....[159]....
        /*0ae0*/ 	.word	0x00001470
        /*0ae4*/ 	.word	0x000000ff
        /*0ae8*/ 	.word	0x000004f8
        /*0aec*/ 	.short	0x0100
        /*0aee*/ 	.byte	0x04
	.zero		1


	//   ....[160]....
        /*0af0*/ 	.word	0x00001560
        /*0af4*/ 	.word	0x000000ff
        /*0af8*/ 	.word	0x00000500
        /*0afc*/ 	.short	0x0100
        /*0afe*/ 	.byte	0x04
	.zero		1


	//   ....[161]....
        /*0b00*/ 	.word	0x00001570
        /*0b04*/ 	.word	0x000000ff
        /*0b08*/ 	.word	0x00000510
        /*0b0c*/ 	.short	0x0100
        /*0b0e*/ 	.byte	0x04
	.zero		1


	//   ....[162]....
        /*0b10*/ 	.word	0x00001580
        /*0b14*/ 	.word	0x000000ff
        /*0b18*/ 	.word	0x00000508
        /*0b1c*/ 	.short	0x0100
        /*0b1e*/ 	.byte	0x04
	.zero		1


	//   ....[163]....
        /*0b20*/ 	.word	0x00001590
        /*0b24*/ 	.word	0x000000ff
        /*0b28*/ 	.word	0x00000518
        /*0b2c*/ 	.short	0x0100
        /*0b2e*/ 	.byte	0x04
	.zero		1


	//   ....[164]....
        /*0b30*/ 	.word	0x00001690
        /*0b34*/ 	.word	0x000000ff
        /*0b38*/ 	.word	0x00000520
        /*0b3c*/ 	.short	0x0100
        /*0b3e*/ 	.byte	0x06
	.zero		1


	//   ....[165]....
        /*0b40*/ 	.word	0x000022c0
        /*0b44*/ 	.word	0x00000000
        /*0b48*/ 	.word	0x00000510
        /*0b4c*/ 	.short	0x010a
        /*0b4e*/ 	.byte	0xff
	.zero		1


	//   ....[166]....
        /*0b50*/ 	.word	0x000022f0
        /*0b54*/ 	.word	0x00000000
        /*0b58*/ 	.word	0x00000500
        /*0b5c*/ 	.short	0x0101
        /*0b5e*/ 	.byte	0xff
	.zero		1


	//   ....[167]....
        /*0b60*/ 	.word	0x000023b0
        /*0b64*/ 	.word	0x000000ff
        /*0b68*/ 	.word	0x00000240
        /*0b6c*/ 	.short	0x010a
        /*0b6e*/ 	.byte	0x04
	.zero		1


	//   ....[168]....
        /*0b70*/ 	.word	0x00002480
        /*0b74*/ 	.word	0x000000ff
        /*0b78*/ 	.word	0x00000240
        /*0b7c*/ 	.short	0x010a
        /*0b7e*/ 	.byte	0x21
	.zero		1


	//   ....[169]....
        /*0b80*/ 	.word	0x00002640
        /*0b84*/ 	.word	0x000000ff
        /*0b88*/ 	.word	0x00000240
        /*0b8c*/ 	.short	0x010a
        /*0b8e*/ 	.byte	0x07
	.zero		1


	//   ....[170]....
        /*0b90*/ 	.word	0x00002740
        /*0b94*/ 	.word	0x000000ff
        /*0b98*/ 	.word	0x00000498
        /*0b9c*/ 	.short	0x0101
        /*0b9e*/ 	.byte	0x06
	.zero		1


	//   ....[171]....
        /*0ba0*/ 	.word	0x00002760
        /*0ba4*/ 	.word	0x000000ff
        /*0ba8*/ 	.word	0x00000240
        /*0bac*/ 	.short	0x010a
        /*0bae*/ 	.byte	0x04
	.zero		1


	//   ....[172]....
        /*0bb0*/ 	.word	0x000027e0
        /*0bb4*/ 	.word	0x000000ff
        /*0bb8*/ 	.word	0x00000240
        /*0bbc*/ 	.short	0x010a
        /*0bbe*/ 	.byte	0x11
	.zero		1


	//   ....[173]....
        /*0bc0*/ 	.word	0x00002970
        /*0bc4*/ 	.word	0x000000ff
        /*0bc8*/ 	.word	0x00000240
        /*0bcc*/ 	.short	0x010a
        /*0bce*/ 	.byte	0x08
	.zero		1


	//   ....[174]....
        /*0bd0*/ 	.word	0x00002ad0
        /*0bd4*/ 	.word	0x00000003
        /*0bd8*/ 	.word	0x000004a0
        /*0bdc*/ 	.short	0x010a
        /*0bde*/ 	.byte	0xff
	.zero		1


	//   ....[175]....
        /*0be0*/ 	.word	0x00002c20
        /*0be4*/ 	.word	0x00000000
        /*0be8*/ 	.word	0x00000000
        /*0bec*/ 	.short	0x0101
        /*0bee*/ 	.byte	0xff
	.zero		1


	//   ....[176]....
        /*0bf0*/ 	.word	0x000031c0
        /*0bf4*/ 	.word	0x000000ff
        /*0bf8*/ 	.word	0x00000000
        /*0bfc*/ 	.short	0x010a
        /*0bfe*/ 	.byte	0x04
	.zero		1


	//   ....[177]....
        /*0c00*/ 	.word	0x00003250
        /*0c04*/ 	.word	0x000000ff
        /*0c08*/ 	.word	0x00000000
        /*0c0c*/ 	.short	0x010a
        /*0c0e*/ 	.byte	0x05
	.zero		1


	//   ....[178]....
        /*0c10*/ 	.word	0x000032e0
        /*0c14*/ 	.word	0x000000ff
        /*0c18*/ 	.word	0x00000000
        /*0c1c*/ 	.short	0x010a
        /*0c1e*/ 	.byte	0x05
	.zero		1


	//   ....[179]....
        /*0c20*/ 	.word	0x00003370
        /*0c24*/ 	.word	0x000000ff
        /*0c28*/ 	.word	0x00000000
        /*0c2c*/ 	.short	0x010a
        /*0c2e*/ 	.byte	0x05
	.zero		1


	//   ....[180]....
        /*0c30*/ 	.word	0x00003400
        /*0c34*/ 	.word	0x000000ff
        /*0c38*/ 	.word	0x00000000
        /*0c3c*/ 	.short	0x010a
        /*0c3e*/ 	.byte	0x05
	.zero		1


	//   ....[181]....
        /*0c40*/ 	.word	0x00003490
        /*0c44*/ 	.word	0x000000ff
        /*0c48*/ 	.word	0x00000000
        /*0c4c*/ 	.short	0x010a
        /*0c4e*/ 	.byte	0x05
	.zero		1


	//   ....[182]....
        /*0c50*/ 	.word	0x00003520
        /*0c54*/ 	.word	0x000000ff
        /*0c58*/ 	.word	0x00000000
        /*0c5c*/ 	.short	0x010a
        /*0c5e*/ 	.byte	0x05
	.zero		1


	//   ....[183]....
        /*0c60*/ 	.word	0x000035b0
        /*0c64*/ 	.word	0x000000ff
        /*0c68*/ 	.word	0x00000000
        /*0c6c*/ 	.short	0x010a
        /*0c6e*/ 	.byte	0x05
	.zero		1


	//   ....[184]....
        /*0c70*/ 	.word	0x00003640
        /*0c74*/ 	.word	0x000000ff
        /*0c78*/ 	.word	0x00000000
        /*0c7c*/ 	.short	0x010a
        /*0c7e*/ 	.byte	0x05
	.zero		1


	//   ....[185]....
        /*0c80*/ 	.word	0x000036d0
        /*0c84*/ 	.word	0x000000ff
        /*0c88*/ 	.word	0x00000000
        /*0c8c*/ 	.short	0x010a
        /*0c8e*/ 	.byte	0x05
	.zero		1


	//   ....[186]....
        /*0c90*/ 	.word	0x00003760
        /*0c94*/ 	.word	0x000000ff
        /*0c98*/ 	.word	0x00000000
        /*0c9c*/ 	.short	0x010a
        /*0c9e*/ 	.byte	0x05
	.zero		1


	//   ....[187]....
        /*0ca0*/ 	.word	0x000037f0
        /*0ca4*/ 	.word	0x000000ff
        /*0ca8*/ 	.word	0x00000000
        /*0cac*/ 	.short	0x010a
        /*0cae*/ 	.byte	0x05
	.zero		1


	//   ....[188]....
        /*0cb0*/ 	.word	0x00003880
        /*0cb4*/ 	.word	0x000000ff
        /*0cb8*/ 	.word	0x00000000
        /*0cbc*/ 	.short	0x010a
        /*0cbe*/ 	.byte	0x05
	.zero		1


	//   ....[189]....
        /*0cc0*/ 	.word	0x00003910
        /*0cc4*/ 	.word	0x000000ff
        /*0cc8*/ 	.word	0x00000000
        /*0ccc*/ 	.short	0x010a
        /*0cce*/ 	.byte	0x05
	.zero		1


	//   ....[190]....
        /*0cd0*/ 	.word	0x000039a0
        /*0cd4*/ 	.word	0x000000ff
        /*0cd8*/ 	.word	0x00000000
        /*0cdc*/ 	.short	0x010a
        /*0cde*/ 	.byte	0x05
	.zero		1


	//   ....[191]....
        /*0ce0*/ 	.word	0x00003a30
        /*0ce4*/ 	.word	0x000000ff
        /*0ce8*/ 	.word	0x00000000
        /*0cec*/ 	.short	0x010a
        /*0cee*/ 	.byte	0x05
	.zero		1


	//   ....[192]....
        /*0cf0*/ 	.word	0x00003ac0
        /*0cf4*/ 	.word	0x000000ff
        /*0cf8*/ 	.word	0x00000000
        /*0cfc*/ 	.short	0x010a
        /*0cfe*/ 	.byte	0x05
	.zero		1


	//   ....[193]....
        /*0d00*/ 	.word	0x00003b50
        /*0d04*/ 	.word	0x000000ff
        /*0d08*/ 	.word	0x00000000
        /*0d0c*/ 	.short	0x010a
        /*0d0e*/ 	.byte	0x05
	.zero		1


	//   ....[194]....
        /*0d10*/ 	.word	0x00003be0
        /*0d14*/ 	.word	0x000000ff
        /*0d18*/ 	.word	0x00000000
        /*0d1c*/ 	.short	0x010a
        /*0d1e*/ 	.byte	0x05
	.zero		1


	//   ....[195]....
        /*0d20*/ 	.word	0x00003c70
        /*0d24*/ 	.word	0x000000ff
        /*0d28*/ 	.word	0x00000000
        /*0d2c*/ 	.short	0x010a
        /*0d2e*/ 	.byte	0x05
	.zero		1


	//   ....[196]....
        /*0d30*/ 	.word	0x00003d00
        /*0d34*/ 	.word	0x000000ff
        /*0d38*/ 	.word	0x00000000
        /*0d3c*/ 	.short	0x010a
        /*0d3e*/ 	.byte	0x05
	.zero		1


	//   ....[197]....
        /*0d40*/ 	.word	0x00003d90
        /*0d44*/ 	.word	0x000000ff
        /*0d48*/ 	.word	0x00000000
        /*0d4c*/ 	.short	0x010a
        /*0d4e*/ 	.byte	0x05
	.zero		1


	//   ....[198]....
        /*0d50*/ 	.word	0x00003e20
        /*0d54*/ 	.word	0x000000ff
        /*0d58*/ 	.word	0x00000000
        /*0d5c*/ 	.short	0x010a
        /*0d5e*/ 	.byte	0x05
	.zero		1


	//   ....[199]....
        /*0d60*/ 	.word	0x00003eb0
        /*0d64*/ 	.word	0x000000ff
        /*0d68*/ 	.word	0x00000000
        /*0d6c*/ 	.short	0x010a
        /*0d6e*/ 	.byte	0x05
	.zero		1


	//   ....[200]....
        /*0d70*/ 	.word	0x00003f40
        /*0d74*/ 	.word	0x000000ff
        /*0d78*/ 	.word	0x00000000
        /*0d7c*/ 	.short	0x010a
        /*0d7e*/ 	.byte	0x05
	.zero		1


	//   ....[201]....
        /*0d80*/ 	.word	0x00003fd0
        /*0d84*/ 	.word	0x000000ff
        /*0d88*/ 	.word	0x00000000
        /*0d8c*/ 	.short	0x010a
        /*0d8e*/ 	.byte	0x05
	.zero		1


	//   ....[202]....
        /*0d90*/ 	.word	0x00004060
        /*0d94*/ 	.word	0x000000ff
        /*0d98*/ 	.word	0x00000000
        /*0d9c*/ 	.short	0x010a
        /*0d9e*/ 	.byte	0x05
	.zero		1


	//   ....[203]....
        /*0da0*/ 	.word	0x000040f0
        /*0da4*/ 	.word	0x000000ff
        /*0da8*/ 	.word	0x00000000
        /*0dac*/ 	.short	0x010a
        /*0dae*/ 	.byte	0x05
	.zero		1


	//   ....[204]....
        /*0db0*/ 	.word	0x00004180
        /*0db4*/ 	.word	0x000000ff
        /*0db8*/ 	.word	0x00000000
        /*0dbc*/ 	.short	0x010a
        /*0dbe*/ 	.byte	0x05
	.zero		1


	//   ....[205]....
        /*0dc0*/ 	.word	0x00004210
        /*0dc4*/ 	.word	0x000000ff
        /*0dc8*/ 	.word	0x00000000
        /*0dcc*/ 	.short	0x010a
        /*0dce*/ 	.byte	0x05
	.zero		1


	//   ....[206]....
        /*0dd0*/ 	.word	0x000042a0
        /*0dd4*/ 	.word	0x000000ff
        /*0dd8*/ 	.word	0x00000000
        /*0ddc*/ 	.short	0x010a
        /*0dde*/ 	.byte	0x05
	.zero		1


	//   ....[207]....
        /*0de0*/ 	.word	0x00004330
        /*0de4*/ 	.word	0x000000ff
        /*0de8*/ 	.word	0x00000000
        /*0dec*/ 	.short	0x010a
        /*0dee*/ 	.byte	0x05
	.zero		1


	//   ....[208]....
        /*0df0*/ 	.word	0x000043c0
        /*0df4*/ 	.word	0x000000ff
        /*0df8*/ 	.word	0x00000000
        /*0dfc*/ 	.short	0x010a
        /*0dfe*/ 	.byte	0x05
	.zero		1


	//   ....[209]....
        /*0e00*/ 	.word	0x00004450
        /*0e04*/ 	.word	0x000000ff
        /*0e08*/ 	.word	0x00000000
        /*0e0c*/ 	.short	0x010a
        /*0e0e*/ 	.byte	0x05
	.zero		1


	//   ....[210]....
        /*0e10*/ 	.word	0x000044e0
        /*0e14*/ 	.word	0x000000ff
        /*0e18*/ 	.word	0x00000000
        /*0e1c*/ 	.short	0x010a
        /*0e1e*/ 	.byte	0x05
	.zero		1


	//   ....[211]....
        /*0e20*/ 	.word	0x00004570
        /*0e24*/ 	.word	0x000000ff
        /*0e28*/ 	.word	0x00000000
        /*0e2c*/ 	.short	0x010a
        /*0e2e*/ 	.byte	0x05
	.zero		1


	//   ....[212]....
        /*0e30*/ 	.word	0x00004600
        /*0e34*/ 	.word	0x000000ff
        /*0e38*/ 	.word	0x00000000
        /*0e3c*/ 	.short	0x010a
        /*0e3e*/ 	.byte	0x05
	.zero		1


	//   ....[213]....
        /*0e40*/ 	.word	0x00004690
        /*0e44*/ 	.word	0x000000ff
        /*0e48*/ 	.word	0x00000000
        /*0e4c*/ 	.short	0x010a
        /*0e4e*/ 	.byte	0x05
	.zero		1


	//   ....[214]....
        /*0e50*/ 	.word	0x00004720
        /*0e54*/ 	.word	0x000000ff
        /*0e58*/ 	.word	0x00000000
        /*0e5c*/ 	.short	0x010a
        /*0e5e*/ 	.byte	0x05
	.zero		1


	//   ....[215]....
        /*0e60*/ 	.word	0x000047b0
        /*0e64*/ 	.word	0x000000ff
        /*0e68*/ 	.word	0x00000000
        /*0e6c*/ 	.short	0x010a
        /*0e6e*/ 	.byte	0x05
	.zero		1


	//   ....[216]....
        /*0e70*/ 	.word	0x00004840
        /*0e74*/ 	.word	0x000000ff
        /*0e78*/ 	.word	0x00000000
        /*0e7c*/ 	.short	0x010a
        /*0e7e*/ 	.byte	0x05
	.zero		1


	//   ....[217]....
        /*0e80*/ 	.word	0x000048d0
        /*0e84*/ 	.word	0x000000ff
        /*0e88*/ 	.word	0x00000000
        /*0e8c*/ 	.short	0x010a
        /*0e8e*/ 	.byte	0x05
	.zero		1


	//   ....[218]....
        /*0e90*/ 	.word	0x00004960
        /*0e94*/ 	.word	0x000000ff
        /*0e98*/ 	.word	0x00000000
        /*0e9c*/ 	.short	0x010a
        /*0e9e*/ 	.byte	0x05
	.zero		1


	//   ....[219]....
        /*0ea0*/ 	.word	0x000049f0
        /*0ea4*/ 	.word	0x000000ff
        /*0ea8*/ 	.word	0x00000000
        /*0eac*/ 	.short	0x010a
        /*0eae*/ 	.byte	0x05
	.zero		1


	//   ....[220]....
        /*0eb0*/ 	.word	0x00004a80
        /*0eb4*/ 	.word	0x000000ff
        /*0eb8*/ 	.word	0x00000000
        /*0ebc*/ 	.short	0x010a
        /*0ebe*/ 	.byte	0x05
	.zero		1


	//   ....[221]....
        /*0ec0*/ 	.word	0x00004b10
        /*0ec4*/ 	.word	0x000000ff
        /*0ec8*/ 	.word	0x00000000
        /*0ecc*/ 	.short	0x010a
        /*0ece*/ 	.byte	0x05
	.zero		1


	//   ....[222]....
        /*0ed0*/ 	.word	0x00004ba0
        /*0ed4*/ 	.word	0x000000ff
        /*0ed8*/ 	.word	0x00000000
        /*0edc*/ 	.short	0x010a
        /*0ede*/ 	.byte	0x05
	.zero		1


	//   ....[223]....
        /*0ee0*/ 	.word	0x00004c30
        /*0ee4*/ 	.word	0x000000ff
        /*0ee8*/ 	.word	0x00000000
        /*0eec*/ 	.short	0x010a
        /*0eee*/ 	.byte	0x05
	.zero		1


	//   ....[224]....
        /*0ef0*/ 	.word	0x00004cc0
        /*0ef4*/ 	.word	0x000000ff
        /*0ef8*/ 	.word	0x00000000
        /*0efc*/ 	.short	0x010a
        /*0efe*/ 	.byte	0x05
	.zero		1


	//   ....[225]....
        /*0f00*/ 	.word	0x00004d50
        /*0f04*/ 	.word	0x000000ff
        /*0f08*/ 	.word	0x00000000
        /*0f0c*/ 	.short	0x010a
        /*0f0e*/ 	.byte	0x05
	.zero		1


	//   ....[226]....
        /*0f10*/ 	.word	0x00004de0
        /*0f14*/ 	.word	0x000000ff
        /*0f18*/ 	.word	0x00000000
        /*0f1c*/ 	.short	0x010a
        /*0f1e*/ 	.byte	0x05
	.zero		1


	//   ....[227]....
        /*0f20*/ 	.word	0x00004e70
        /*0f24*/ 	.word	0x000000ff
        /*0f28*/ 	.word	0x00000000
        /*0f2c*/ 	.short	0x010a
        /*0f2e*/ 	.byte	0x05
	.zero		1


	//   ....[228]....
        /*0f30*/ 	.word	0x00004f00
        /*0f34*/ 	.word	0x000000ff
        /*0f38*/ 	.word	0x00000000
        /*0f3c*/ 	.short	0x010a
        /*0f3e*/ 	.byte	0x05
	.zero		1


	//   ....[229]....
        /*0f40*/ 	.word	0x00004f90
        /*0f44*/ 	.word	0x000000ff
        /*0f48*/ 	.word	0x00000000
        /*0f4c*/ 	.short	0x010a
        /*0f4e*/ 	.byte	0x05
	.zero		1


	//   ....[230]....
        /*0f50*/ 	.word	0x00005020
        /*0f54*/ 	.word	0x000000ff
        /*0f58*/ 	.word	0x00000000
        /*0f5c*/ 	.short	0x010a
        /*0f5e*/ 	.byte	0x05
	.zero		1


	//   ....[231]....
        /*0f60*/ 	.word	0x000050b0
        /*0f64*/ 	.word	0x000000ff
        /*0f68*/ 	.word	0x00000000
        /*0f6c*/ 	.short	0x010a
        /*0f6e*/ 	.byte	0x05
	.zero		1


	//   ....[232]....
        /*0f70*/ 	.word	0x00005140
        /*0f74*/ 	.word	0x000000ff
        /*0f78*/ 	.word	0x00000000
        /*0f7c*/ 	.short	0x010a
        /*0f7e*/ 	.byte	0x05
	.zero		1


	//   ....[233]....
        /*0f80*/ 	.word	0x000051d0
        /*0f84*/ 	.word	0x000000ff
        /*0f88*/ 	.word	0x00000000
        /*0f8c*/ 	.short	0x010a
        /*0f8e*/ 	.byte	0x05
	.zero		1


	//   ....[234]....
        /*0f90*/ 	.word	0x00005260
        /*0f94*/ 	.word	0x000000ff
        /*0f98*/ 	.word	0x00000000
        /*0f9c*/ 	.short	0x010a
        /*0f9e*/ 	.byte	0x05
	.zero		1


	//   ....[235]....
        /*0fa0*/ 	.word	0x000052f0
        /*0fa4*/ 	.word	0x000000ff
        /*0fa8*/ 	.word	0x00000000
        /*0fac*/ 	.short	0x010a
        /*0fae*/ 	.byte	0x05
	.zero		1


	//   ....[236]....
        /*0fb0*/ 	.word	0x00005380
        /*0fb4*/ 	.word	0x000000ff
        /*0fb8*/ 	.word	0x00000000
        /*0fbc*/ 	.short	0x010a
        /*0fbe*/ 	.byte	0x05
	.zero		1


	//   ....[237]....
        /*0fc0*/ 	.word	0x00005410
        /*0fc4*/ 	.word	0x000000ff
        /*0fc8*/ 	.word	0x00000000
        /*0fcc*/ 	.short	0x010a
        /*0fce*/ 	.byte	0x05
	.zero		1


	//   ....[238]....
        /*0fd0*/ 	.word	0x000054a0
        /*0fd4*/ 	.word	0x000000ff
        /*0fd8*/ 	.word	0x00000000
        /*0fdc*/ 	.short	0x010a
        /*0fde*/ 	.byte	0x05
	.zero		1


	//   ....[239]....
        /*0fe0*/ 	.word	0x00005530
        /*0fe4*/ 	.word	0x000000ff
        /*0fe8*/ 	.word	0x00000000
        /*0fec*/ 	.short	0x010a
        /*0fee*/ 	.byte	0x05
	.zero		1


	//   ....[240]....
        /*0ff0*/ 	.word	0x000055c0
        /*0ff4*/ 	.word	0x000000ff
        /*0ff8*/ 	.word	0x00000000
        /*0ffc*/ 	.short	0x010a
        /*0ffe*/ 	.byte	0x05
	.zero		1


	//   ....[241]....
        /*1000*/ 	.word	0x00005650
        /*1004*/ 	.word	0x000000ff
        /*1008*/ 	.word	0x00000000
        /*100c*/ 	.short	0x010a
        /*100e*/ 	.byte	0x05
	.zero		1


	//   ....[242]....
        /*1010*/ 	.word	0x000056e0
        /*1014*/ 	.word	0x000000ff
        /*1018*/ 	.word	0x00000000
        /*101c*/ 	.short	0x010a
        /*101e*/ 	.byte	0x05
	.zero		1


	//   ....[243]....
        /*1020*/ 	.word	0x00005770
        /*1024*/ 	.word	0x000000ff
        /*1028*/ 	.word	0x00000000
        /*102c*/ 	.short	0x010a
        /*102e*/ 	.byte	0x05
	.zero		1


	//   ....[244]....
        /*1030*/ 	.word	0x00005800
        /*1034*/ 	.word	0x000000ff
        /*1038*/ 	.word	0x00000000
        /*103c*/ 	.short	0x010a
        /*103e*/ 	.byte	0x05
	.zero		1


	//   ....[245]....
        /*1040*/ 	.word	0x00005890
        /*1044*/ 	.word	0x000000ff
        /*1048*/ 	.word	0x00000000
        /*104c*/ 	.short	0x010a
        /*104e*/ 	.byte	0x05
	.zero		1


	//   ....[246]....
        /*1050*/ 	.word	0x00005920
        /*1054*/ 	.word	0x000000ff
        /*1058*/ 	.word	0x00000000
        /*105c*/ 	.short	0x010a
        /*105e*/ 	.byte	0x05
	.zero		1


	//   ....[247]....
        /*1060*/ 	.word	0x000059c0
        /*1064*/ 	.word	0x00000000
        /*1068*/ 	.word	0x00000000
        /*106c*/ 	.short	0x010a
        /*106e*/ 	.byte	0xff
	.zero		1


	//   ....[248]....
        /*1070*/ 	.word	0x00005ae0
        /*1074*/ 	.word	0x00000002
        /*1078*/ 	.word	0x00000500
        /*107c*/ 	.short	0x010a
        /*107e*/ 	.byte	0xff
	.zero		1


	//   ....[249]....
        /*1080*/ 	.word	0x00005b50
        /*1084*/ 	.word	0x00000002
        /*1088*/ 	.word	0x00000000
        /*108c*/ 	.short	0x0101
        /*108e*/ 	.byte	0xff
	.zero		1


	//   ....[250]....
        /*1090*/ 	.word	0x00005b70
        /*1094*/ 	.word	0x000000ff
        /*1098*/ 	.word	0x000004b0
        /*109c*/ 	.short	0x010a
        /*109e*/ 	.byte	0x04
	.zero		1


	//   ....[251]....
        /*10a0*/ 	.word	0x00005c90
        /*10a4*/ 	.word	0x00000002
        /*10a8*/ 	.word	0x000004a0
        /*10ac*/ 	.short	0x010a
        /*10ae*/ 	.byte	0xff
	.zero		1


	//   ....[252]....
        /*10b0*/ 	.word	0x00005d90
        /*10b4*/ 	.word	0x00000002
        /*10b8*/ 	.word	0x00000000
        /*10bc*/ 	.short	0x0101
        /*10be*/ 	.byte	0xff
	.zero		1


	//   ....[253]....
        /*10c0*/ 	.word	0x00005e20
        /*10c4*/ 	.word	0x000000ff
        /*10c8*/ 	.word	0x000004b0
        /*10cc*/ 	.short	0x0106
        /*10ce*/ 	.byte	0x04
	.zero		1


	//   ....[254]....
        /*10d0*/ 	.word	0x00005e40
        /*10d4*/ 	.word	0x000000ff
        /*10d8*/ 	.word	0x000004b0
        /*10dc*/ 	.short	0x010a
        /*10de*/ 	.byte	0x04
	.zero		1


	//   ....[255]....
        /*10e0*/ 	.word	0x00005ed0
        /*10e4*/ 	.word	0x000000ff
        /*10e8*/ 	.word	0x000004b0
        /*10ec*/ 	.short	0x0106
        /*10ee*/ 	.byte	0x07
	.zero		1


	//   ....[0]....
        /*10f0*/ 	.word	0x00005f10
        /*10f4*/ 	.word	0x00000000
        /*10f8*/ 	.word	0x000004b0
        /*10fc*/ 	.short	0x010a
        /*10fe*/ 	.byte	0xff
	.zero		1


	//   ....[1]....
        /*1100*/ 	.word	0x00006150
        /*1104*/ 	.word	0x000000ff
        /*1108*/ 	.word	0x00000008
        /*110c*/ 	.short	0x010a
        /*110e*/ 	.byte	0x05
	.zero		1


	//   ....[2]....
        /*1110*/ 	.word	0x00006170
        /*1114*/ 	.word	0x000000ff
        /*1118*/ 	.word	0x00000008
        /*111c*/ 	.short	0x010a
        /*111e*/ 	.byte	0x05
	.zero		1


	//   ....[3]....
        /*1120*/ 	.word	0x00006300
        /*1124*/ 	.word	0x000000ff
        /*1128*/ 	.word	0x00000008
        /*112c*/ 	.short	0x010a
        /*112e*/ 	.byte	0x05
	.zero		1


	//   ....[4]....
        /*1130*/ 	.word	0x00006320
        /*1134*/ 	.word	0x000000ff
        /*1138*/ 	.word	0x00000008
        /*113c*/ 	.short	0x010a
        /*113e*/ 	.byte	0x05
	.zero		1


	//   ....[5]....
        /*1140*/ 	.word	0x000063e0
        /*1144*/ 	.word	0x000000ff
        /*1148*/ 	.word	0x00000000
        /*114c*/ 	.short	0x0101
        /*114e*/ 	.byte	0x04
	.zero		1


	//   ....[6]....
        /*1150*/ 	.word	0x000066c0
        /*1154*/ 	.word	0x00000000
        /*1158*/ 	.word	0x000004a0
        /*115c*/ 	.short	0x010a
        /*115e*/ 	.byte	0xff
	.zero		1


	//   ....[7]....
        /*1160*/ 	.word	0x00006780
        /*1164*/ 	.word	0x00000000
        /*1168*/ 	.word	0x00000000
        /*116c*/ 	.short	0x0101
        /*116e*/ 	.byte	0xff
	.zero		1


	//   ....[8]....
        /*1170*/ 	.word	0x00006830
        /*1174*/ 	.word	0x000000ff
        /*1178*/ 	.word	0x00000000
        /*117c*/ 	.short	0x010a
        /*117e*/ 	.byte	0x04
	.zero		1


	//   ....[9]....
        /*1180*/ 	.word	0x00006840
        /*1184*/ 	.word	0x000000ff
        /*1188*/ 	.word	0x000004e0
        /*118c*/ 	.short	0x010a
        /*118e*/ 	.byte	0x13
	.zero		1


	//   ....[10]....
        /*1190*/ 	.word	0x00006900
        /*1194*/ 	.word	0x000000ff
        /*1198*/ 	.word	0x00000000
        /*119c*/ 	.short	0x010a
        /*119e*/ 	.byte	0x06
	.zero		1


	//   ....[11]....
        /*11a0*/ 	.word	0x00006a20
        /*11a4*/ 	.word	0x000000ff
        /*11a8*/ 	.word	0x00000000
        /*11ac*/ 	.short	0x010a
        /*11ae*/ 	.byte	0x04
	.zero		1


	//   ....[12]....
        /*11b0*/ 	.word	0x00006c40
        /*11b4*/ 	.word	0x000000ff
        /*11b8*/ 	.word	0x00000000
        /*11bc*/ 	.short	0x010a
        /*11be*/ 	.byte	0x04
	.zero		1


	//   ....[13]....
        /*11c0*/ 	.word	0x00006cd0
        /*11c4*/ 	.word	0x000000ff
        /*11c8*/ 	.word	0x00000000
        /*11cc*/ 	.short	0x010a
        /*11ce*/ 	.byte	0x05
	.zero		1


	//   ....[14]....
        /*11d0*/ 	.word	0x00006d60
        /*11d4*/ 	.word	0x000000ff
        /*11d8*/ 	.word	0x00000000
        /*11dc*/ 	.short	0x010a
        /*11de*/ 	.byte	0x05
	.zero		1


	//   ....[15]....
        /*11e0*/ 	.word	0x00006e00
        /*11e4*/ 	.word	0x00000000
        /*11e8*/ 	.word	0x00000000
        /*11ec*/ 	.short	0x010a
        /*11ee*/ 	.byte	0xff
	.zero		1


	//   ....[16]....
        /*11f0*/ 	.word	0x00006e40
        /*11f4*/ 	.word	0x00000000
        /*11f8*/ 	.word	0x00000000
        /*11fc*/ 	.short	0x010a
        /*11fe*/ 	.byte	0xff
	.zero		1


	//   ....[17]....
        /*1200*/ 	.word	0x00006eb0
        /*1204*/ 	.word	0x000000ff
        /*1208*/ 	.word	0x00000000
        /*120c*/ 	.short	0x0101
        /*120e*/ 	.byte	0x04
	.zero		1


	//   ....[18]....
        /*1210*/ 	.word	0x00006ef0
        /*1214*/ 	.word	0x000000ff
        /*1218*/ 	.word	0x00000520
        /*121c*/ 	.short	0x010a
        /*121e*/ 	.byte	0x0d
	.zero		1


	//   ....[19]....
        /*1220*/ 	.word	0x00006f40
        /*1224*/ 	.word	0x000000ff
        /*1228*/ 	.word	0x00000000
        /*122c*/ 	.short	0x0101
        /*122e*/ 	.byte	0x04
	.zero		1


	//   ....[20]....
        /*1230*/ 	.word	0x000073f0
        /*1234*/ 	.word	0x00000003
        /*1238*/ 	.word	0x000004a0
        /*123c*/ 	.short	0x010a
        /*123e*/ 	.byte	0xff
	.zero		1


	//   ....[21]....
        /*1240*/ 	.word	0x00007560
        /*1244*/ 	.word	0x00000000
        /*1248*/ 	.word	0x00000000
        /*124c*/ 	.short	0x0101
        /*124e*/ 	.byte	0xff
	.zero		1


	//   ....[22]....
        /*1250*/ 	.word	0x00007a20
        /*1254*/ 	.word	0x000000ff
        /*1258*/ 	.word	0x00000498
        /*125c*/ 	.short	0x010a
        /*125e*/ 	.byte	0x11
	.zero		1


	//   ....[23]....
        /*1260*/ 	.word	0x00007bb0
        /*1264*/ 	.word	0x000000ff
        /*1268*/ 	.word	0x00000488
        /*126c*/ 	.short	0x010a
        /*126e*/ 	.byte	0x11
	.zero		1


	//   ....[24]....
        /*1270*/ 	.word	0x00007dc0
        /*1274*/ 	.word	0x000000ff
        /*1278*/ 	.word	0x00000480
        /*127c*/ 	.short	0x010b
        /*127e*/ 	.byte	0x11
	.zero		1


	//   ....[25]....
        /*1280*/ 	.word	0x00007dd0
        /*1284*/ 	.word	0x000000ff
        /*1288*/ 	.word	0x00000000
        /*128c*/ 	.short	0x0101
        /*128e*/ 	.byte	0x37
	.zero		1


	//   ....[26]....
        /*1290*/ 	.word	0x00007e10
        /*1294*/ 	.word	0x00000000
        /*1298*/ 	.word	0x00000488
        /*129c*/ 	.short	0x010a
        /*129e*/ 	.byte	0xff
	.zero		1


	//   ....[27]....
        /*12a0*/ 	.word	0x00008150
        /*12a4*/ 	.word	0x00000003
        /*12a8*/ 	.word	0x000004a0
        /*12ac*/ 	.short	0x010a
        /*12ae*/ 	.byte	0xff
	.zero		1


	//   ....[28]....
        /*12b0*/ 	.word	0x000082d0
        /*12b4*/ 	.word	0x00000000
        /*12b8*/ 	.word	0x00000000
        /*12bc*/ 	.short	0x0101
        /*12be*/ 	.byte	0xff
	.zero		1


	//   ....[29]....
        /*12c0*/ 	.word	0x00008d40
        /*12c4*/ 	.word	0x000000ff
        /*12c8*/ 	.word	0x00000480
        /*12cc*/ 	.short	0x010a
        /*12ce*/ 	.byte	0x2c
	.zero		1


	//   ....[30]....
        /*12d0*/ 	.word	0x00008d50
        /*12d4*/ 	.word	0x00000053
        /*12d8*/ 	.word	0x000004c0
        /*12dc*/ 	.short	0x010a
        /*12de*/ 	.byte	0xff
	.zero		1


	//   ....[31]....
        /*12e0*/ 	.word	0x00008ea0
        /*12e4*/ 	.word	0x000000ff
        /*12e8*/ 	.word	0x00000480
        /*12ec*/ 	.short	0x010a
        /*12ee*/ 	.byte	0x2c
	.zero		1


	//   ....[32]....
        /*12f0*/ 	.word	0x00008f80
        /*12f4*/ 	.word	0x000000ff
        /*12f8*/ 	.word	0x00000000
        /*12fc*/ 	.short	0x0101
        /*12fe*/ 	.byte	0x04
	.zero		1


	//   ....[33]....
        /*1300*/ 	.word	0x00008fe0
        /*1304*/ 	.word	0x00000053
        /*1308*/ 	.word	0x000004c0
        /*130c*/ 	.short	0x010a
        /*130e*/ 	.byte	0xff
	.zero		1


	//   ....[34]....
        /*1310*/ 	.word	0x00009240
        /*1314*/ 	.word	0x00000053
        /*1318*/ 	.word	0x00000000
        /*131c*/ 	.short	0x0101
        /*131e*/ 	.byte	0xff
	.zero		1


	//   ....[35]....
        /*1320*/ 	.word	0x00009c80
        /*1324*/ 	.word	0x00000000
        /*1328*/ 	.word	0x00000510
        /*132c*/ 	.short	0x010a
        /*132e*/ 	.byte	0xff
	.zero		1


	//   ....[36]....
        /*1330*/ 	.word	0x00009ce0
        /*1334*/ 	.word	0x00000000
        /*1338*/ 	.word	0x00000240
        /*133c*/ 	.short	0x010a
        /*133e*/ 	.byte	0xff
	.zero		1


	//   ....[37]....
        /*1340*/ 	.word	0x00009d40
        /*1344*/ 	.word	0x00000000
        /*1348*/ 	.word	0x00000240
        /*134c*/ 	.short	0x010a
        /*134e*/ 	.byte	0xff
	.zero		1


	//   ....[38]....
        /*1350*/ 	.word	0x00009d90
        /*1354*/ 	.word	0x00000003
        /*1358*/ 	.word	0x000004a0
        /*135c*/ 	.short	0x010a
        /*135e*/ 	.byte	0xff
	.zero		1


	//   ....[39]....
        /*1360*/ 	.word	0x00009df0
        /*1364*/ 	.word	0x00000000
        /*1368*/ 	.word	0x00000000
        /*136c*/ 	.short	0x010a
        /*136e*/ 	.byte	0xff
	.zero		1


	//   ....[40]....
        /*1370*/ 	.word	0x00009e50
        /*1374*/ 	.word	0x00000000
        /*1378*/ 	.word	0x00000000
        /*137c*/ 	.short	0x010a
        /*137e*/ 	.byte	0xff
	.zero		1


	//   ....[41]....
        /*1380*/ 	.word	0x00009eb0
        /*1384*/ 	.word	0x00000000
        /*1388*/ 	.word	0x00000000
        /*138c*/ 	.short	0x010a
        /*138e*/ 	.byte	0xff
	.zero		1


	//   ....[42]....
        /*1390*/ 	.word	0x00009f10
        /*1394*/ 	.word	0x00000000
        /*1398*/ 	.word	0x00000000
        /*139c*/ 	.short	0x010a
        /*139e*/ 	.byte	0xff
	.zero		1


	//   ....[43]....
        /*13a0*/ 	.word	0x00009f70
        /*13a4*/ 	.word	0x00000000
        /*13a8*/ 	.word	0x00000000
        /*13ac*/ 	.short	0x010a
        /*13ae*/ 	.byte	0xff
	.zero		1


	//   ....[44]....
        /*13b0*/ 	.word	0x00009fd0
        /*13b4*/ 	.word	0x00000000
        /*13b8*/ 	.word	0x00000000
        /*13bc*/ 	.short	0x010a
        /*13be*/ 	.byte	0xff
	.zero		1


	//   ....[45]....
        /*13c0*/ 	.word	0x0000a030
        /*13c4*/ 	.word	0x00000000
        /*13c8*/ 	.word	0x00000000
        /*13cc*/ 	.short	0x010a
        /*13ce*/ 	.byte	0xff
	.zero		1


	//   ....[46]....
        /*13d0*/ 	.word	0x0000a090
        /*13d4*/ 	.word	0x00000000
        /*13d8*/ 	.word	0x00000000
        /*13dc*/ 	.short	0x010a
        /*13de*/ 	.byte	0xff
	.zero		1


	//   ....[47]....
        /*13e0*/ 	.word	0x0000a0f0
        /*13e4*/ 	.word	0x00000000
        /*13e8*/ 	.word	0x00000000
        /*13ec*/ 	.short	0x010a
        /*13ee*/ 	.byte	0xff
	.zero		1


	//   ....[48]....
        /*13f0*/ 	.word	0x0000a150
        /*13f4*/ 	.word	0x00000000
        /*13f8*/ 	.word	0x00000000
        /*13fc*/ 	.short	0x010a
        /*13fe*/ 	.byte	0xff
	.zero		1


	//   ....[49]....
        /*1400*/ 	.word	0x0000a1b0
        /*1404*/ 	.word	0x00000000
        /*1408*/ 	.word	0x00000000
        /*140c*/ 	.short	0x010a
        /*140e*/ 	.byte	0xff
	.zero		1


	//   ....[50]....
        /*1410*/ 	.word	0x0000a210
        /*1414*/ 	.word	0x00000000
        /*1418*/ 	.word	0x00000000
        /*141c*/ 	.short	0x010a
        /*141e*/ 	.byte	0xff
	.zero		1


	//   ....[51]....
        /*1420*/ 	.word	0x0000a270
        /*1424*/ 	.word	0x00000000
        /*1428*/ 	.word	0x00000000
        /*142c*/ 	.short	0x010a
        /*142e*/ 	.byte	0xff
	.zero		1


	//   ....[52]....
        /*1430*/ 	.word	0x0000a2d0
        /*1434*/ 	.word	0x00000000
        /*1438*/ 	.word	0x00000000
        /*143c*/ 	.short	0x010a
        /*143e*/ 	.byte	0xff
	.zero		1


	//   ....[53]....
        /*1440*/ 	.word	0x0000a330
        /*1444*/ 	.word	0x00000000
        /*1448*/ 	.word	0x00000000
        /*144c*/ 	.short	0x010a
        /*144e*/ 	.byte	0xff
	.zero		1


	//   ....[54]....
        /*1450*/ 	.word	0x0000a390
        /*1454*/ 	.word	0x00000000
        /*1458*/ 	.word	0x00000000
        /*145c*/ 	.short	0x010a
        /*145e*/ 	.byte	0xff
	.zero		1


	//   ....[55]....
        /*1460*/ 	.word	0x0000a3f0
        /*1464*/ 	.word	0x00000000
        /*1468*/ 	.word	0x00000000
        /*146c*/ 	.short	0x010a
        /*146e*/ 	.byte	0xff
	.zero		1


	//   ....[56]....
        /*1470*/ 	.word	0x0000a450
        /*1474*/ 	.word	0x00000000
        /*1478*/ 	.word	0x00000000
        /*147c*/ 	.short	0x010a
        /*147e*/ 	.byte	0xff
	.zero		1


	//   ....[57]....
        /*1480*/ 	.word	0x0000a4b0
        /*1484*/ 	.word	0x00000000
        /*1488*/ 	.word	0x00000000
        /*148c*/ 	.short	0x010a
        /*148e*/ 	.byte	0xff
	.zero		1


	//   ....[58]....
        /*1490*/ 	.word	0x0000a510
        /*1494*/ 	.word	0x00000000
        /*1498*/ 	.word	0x00000000
        /*149c*/ 	.short	0x010a
        /*149e*/ 	.byte	0xff
	.zero		1


	//   ....[59]....
        /*14a0*/ 	.word	0x0000a570
        /*14a4*/ 	.word	0x00000000
        /*14a8*/ 	.word	0x00000000
        /*14ac*/ 	.short	0x010a
        /*14ae*/ 	.byte	0xff
	.zero		1


	//   ....[60]....
        /*14b0*/ 	.word	0x0000a5d0
        /*14b4*/ 	.word	0x00000000
        /*14b8*/ 	.word	0x00000000
        /*14bc*/ 	.short	0x010a
        /*14be*/ 	.byte	0xff
	.zero		1


	//   ....[61]....
        /*14c0*/ 	.word	0x0000a630
        /*14c4*/ 	.word	0x00000000
        /*14c8*/ 	.word	0x00000000
        /*14cc*/ 	.short	0x010a
        /*14ce*/ 	.byte	0xff
	.zero		1


	//   ....[62]....
        /*14d0*/ 	.word	0x0000a690
        /*14d4*/ 	.word	0x00000000
        /*14d8*/ 	.word	0x00000000
        /*14dc*/ 	.short	0x010a
        /*14de*/ 	.byte	0xff
	.zero		1


	//   ....[63]....
        /*14e0*/ 	.word	0x0000a6f0
        /*14e4*/ 	.word	0x00000000
        /*14e8*/ 	.word	0x00000000
        /*14ec*/ 	.short	0x010a
        /*14ee*/ 	.byte	0xff
	.zero		1


	//   ....[64]....
        /*14f0*/ 	.word	0x0000a750
        /*14f4*/ 	.word	0x00000000
        /*14f8*/ 	.word	0x00000000
        /*14fc*/ 	.short	0x010a
        /*14fe*/ 	.byte	0xff
	.zero		1


	//   ....[65]....
        /*1500*/ 	.word	0x0000a7b0
        /*1504*/ 	.word	0x00000000
        /*1508*/ 	.word	0x00000000
        /*150c*/ 	.short	0x010a
        /*150e*/ 	.byte	0xff
	.zero		1


	//   ....[66]....
        /*1510*/ 	.word	0x0000a810
        /*1514*/ 	.word	0x00000000
        /*1518*/ 	.word	0x00000000
        /*151c*/ 	.short	0x010a
        /*151e*/ 	.byte	0xff
	.zero		1


	//   ....[67]....
        /*1520*/ 	.word	0x0000a870
        /*1524*/ 	.word	0x00000000
        /*1528*/ 	.word	0x00000000
        /*152c*/ 	.short	0x010a
        /*152e*/ 	.byte	0xff
	.zero		1


	//   ....[68]....
        /*1530*/ 	.word	0x0000a8d0
        /*1534*/ 	.word	0x00000000
        /*1538*/ 	.word	0x00000000
        /*153c*/ 	.short	0x010a
        /*153e*/ 	.byte	0xff
	.zero		1


	//   ....[69]....
        /*1540*/ 	.word	0x0000a930
        /*1544*/ 	.word	0x00000000
        /*1548*/ 	.word	0x00000000
        /*154c*/ 	.short	0x010a
        /*154e*/ 	.byte	0xff
	.zero		1


	//   ....[70]....
        /*1550*/ 	.word	0x0000a990
        /*1554*/ 	.word	0x00000000
        /*1558*/ 	.word	0x00000000
        /*155c*/ 	.short	0x010a
        /*155e*/ 	.byte	0xff
	.zero		1


	//   ....[71]....
        /*1560*/ 	.word	0x0000a9f0
        /*1564*/ 	.word	0x00000000
        /*1568*/ 	.word	0x00000000
        /*156c*/ 	.short	0x010a
        /*156e*/ 	.byte	0xff
	.zero		1


	//   ....[72]....
        /*1570*/ 	.word	0x0000aa50
        /*1574*/ 	.word	0x00000000
        /*1578*/ 	.word	0x00000000
        /*157c*/ 	.short	0x010a
        /*157e*/ 	.byte	0xff
	.zero		1


	//   ....[73]....
        /*1580*/ 	.word	0x0000aab0
        /*1584*/ 	.word	0x00000000
        /*1588*/ 	.word	0x00000000
        /*158c*/ 	.short	0x010a
        /*158e*/ 	.byte	0xff
	.zero		1


	//   ....[74]....
        /*1590*/ 	.word	0x0000ab10
        /*1594*/ 	.word	0x00000000
        /*1598*/ 	.word	0x00000000
        /*159c*/ 	.short	0x010a
        /*159e*/ 	.byte	0xff
	.zero		1


	//   ....[75]....
        /*15a0*/ 	.word	0x0000ab70
        /*15a4*/ 	.word	0x00000000
        /*15a8*/ 	.word	0x00000000
        /*15ac*/ 	.short	0x010a
        /*15ae*/ 	.byte	0xff
	.zero		1


	//   ....[76]....
        /*15b0*/ 	.word	0x0000abd0
        /*15b4*/ 	.word	0x00000000
        /*15b8*/ 	.word	0x00000000
        /*15bc*/ 	.short	0x010a
        /*15be*/ 	.byte	0xff
	.zero		1


	//   ....[77]....
        /*15c0*/ 	.word	0x0000ac30
        /*15c4*/ 	.word	0x00000000
        /*15c8*/ 	.word	0x00000000
        /*15cc*/ 	.short	0x010a
        /*15ce*/ 	.byte	0xff
	.zero		1


	//   ....[78]....
        /*15d0*/ 	.word	0x0000ac90
        /*15d4*/ 	.word	0x00000000
        /*15d8*/ 	.word	0x00000000
        /*15dc*/ 	.short	0x010a
        /*15de*/ 	.byte	0xff
	.zero		1


	//   ....[79]....
        /*15e0*/ 	.word	0x0000acf0
        /*15e4*/ 	.word	0x00000000
        /*15e8*/ 	.word	0x00000000
        /*15ec*/ 	.short	0x010a
        /*15ee*/ 	.byte	0xff
	.zero		1


	//   ....[80]....
        /*15f0*/ 	.word	0x0000ad50
        /*15f4*/ 	.word	0x00000000
        /*15f8*/ 	.word	0x00000000
        /*15fc*/ 	.short	0x010a
        /*15fe*/ 	.byte	0xff
	.zero		1


	//   ....[81]....
        /*1600*/ 	.word	0x0000adb0
        /*1604*/ 	.word	0x00000000
        /*1608*/ 	.word	0x00000000
        /*160c*/ 	.short	0x010a
        /*160e*/ 	.byte	0xff
	.zero		1


	//   ....[82]....
        /*1610*/ 	.word	0x0000ae10
        /*1614*/ 	.word	0x00000000
        /*1618*/ 	.word	0x00000000
        /*161c*/ 	.short	0x010a
        /*161e*/ 	.byte	0xff
	.zero		1


	//   ....[83]....
        /*1620*/ 	.word	0x0000ae70
        /*1624*/ 	.word	0x00000000
        /*1628*/ 	.word	0x00000000
        /*162c*/ 	.short	0x010a
        /*162e*/ 	.byte	0xff
	.zero		1


	//   ....[84]....
        /*1630*/ 	.word	0x0000aed0
        /*1634*/ 	.word	0x00000000
        /*1638*/ 	.word	0x00000000
        /*163c*/ 	.short	0x010a
        /*163e*/ 	.byte	0xff
	.zero		1


	//   ....[85]....
        /*1640*/ 	.word	0x0000af30
        /*1644*/ 	.word	0x00000000
        /*1648*/ 	.word	0x00000000
        /*164c*/ 	.short	0x010a
        /*164e*/ 	.byte	0xff
	.zero		1


	//   ....[86]....
        /*1650*/ 	.word	0x0000af90
        /*1654*/ 	.word	0x00000000
        /*1658*/ 	.word	0x00000000
        /*165c*/ 	.short	0x010a
        /*165e*/ 	.byte	0xff
	.zero		1


	//   ....[87]....
        /*1660*/ 	.word	0x0000aff0
        /*1664*/ 	.word	0x00000000
        /*1668*/ 	.word	0x00000000
        /*166c*/ 	.short	0x010a
        /*166e*/ 	.byte	0xff
	.zero		1


	//   ....[88]....
        /*1670*/ 	.word	0x0000b050
        /*1674*/ 	.word	0x00000000
        /*1678*/ 	.word	0x00000000
        /*167c*/ 	.short	0x010a
        /*167e*/ 	.byte	0xff
	.zero		1


	//   ....[89]....
        /*1680*/ 	.word	0x0000b0b0
        /*1684*/ 	.word	0x00000000
        /*1688*/ 	.word	0x00000000
        /*168c*/ 	.short	0x010a
        /*168e*/ 	.byte	0xff
	.zero		1


	//   ....[90]....
        /*1690*/ 	.word	0x0000b110
        /*1694*/ 	.word	0x00000000
        /*1698*/ 	.word	0x00000000
        /*169c*/ 	.short	0x010a
        /*169e*/ 	.byte	0xff
	.zero		1


	//   ....[91]....
        /*16a0*/ 	.word	0x0000b170
        /*16a4*/ 	.word	0x00000000
        /*16a8*/ 	.word	0x00000000
        /*16ac*/ 	.short	0x010a
        /*16ae*/ 	.byte	0xff
	.zero		1


	//   ....[92]....
        /*16b0*/ 	.word	0x0000b1d0
        /*16b4*/ 	.word	0x00000000
        /*16b8*/ 	.word	0x00000000
        /*16bc*/ 	.short	0x010a
        /*16be*/ 	.byte	0xff
	.zero		1


	//   ....[93]....
        /*16c0*/ 	.word	0x0000b230
        /*16c4*/ 	.word	0x00000000
        /*16c8*/ 	.word	0x00000000
        /*16cc*/ 	.short	0x010a
        /*16ce*/ 	.byte	0xff
	.zero		1


	//   ....[94]....
        /*16d0*/ 	.word	0x0000b290
        /*16d4*/ 	.word	0x00000000
        /*16d8*/ 	.word	0x00000000
        /*16dc*/ 	.short	0x010a
        /*16de*/ 	.byte	0xff
	.zero		1


	//   ....[95]....
        /*16e0*/ 	.word	0x0000b2f0
        /*16e4*/ 	.word	0x00000000
        /*16e8*/ 	.word	0x00000000
        /*16ec*/ 	.short	0x010a
        /*16ee*/ 	.byte	0xff
	.zero		1


	//   ....[96]....
        /*16f0*/ 	.word	0x0000b350
        /*16f4*/ 	.word	0x00000000
        /*16f8*/ 	.word	0x00000000
        /*16fc*/ 	.short	0x010a
        /*16fe*/ 	.byte	0xff
	.zero		1


	//   ....[97]....
        /*1700*/ 	.word	0x0000b3b0
        /*1704*/ 	.word	0x00000000
        /*1708*/ 	.word	0x00000000
        /*170c*/ 	.short	0x010a
        /*170e*/ 	.byte	0xff
	.zero		1


	//   ....[98]....
        /*1710*/ 	.word	0x0000b410
        /*1714*/ 	.word	0x00000000
        /*1718*/ 	.word	0x00000000
        /*171c*/ 	.short	0x010a
        /*171e*/ 	.byte	0xff
	.zero		1


	//   ....[99]....
        /*1720*/ 	.word	0x0000b470
        /*1724*/ 	.word	0x00000000
        /*1728*/ 	.word	0x00000000
        /*172c*/ 	.short	0x010a
        /*172e*/ 	.byte	0xff
	.zero		1


	//   ....[100]....
        /*1730*/ 	.word	0x0000b4d0
        /*1734*/ 	.word	0x00000000
        /*1738*/ 	.word	0x00000000
        /*173c*/ 	.short	0x010a
        /*173e*/ 	.byte	0xff
	.zero		1


	//   ....[101]....
        /*1740*/ 	.word	0x0000b530
        /*1744*/ 	.word	0x00000000
        /*1748*/ 	.word	0x00000000
        /*174c*/ 	.short	0x010a
        /*174e*/ 	.byte	0xff
	.zero		1


	//   ....[102]....
        /*1750*/ 	.word	0x0000b590
        /*1754*/ 	.word	0x00000000
        /*1758*/ 	.word	0x00000000
        /*175c*/ 	.short	0x010a
        /*175e*/ 	.byte	0xff
	.zero		1


	//   ....[103]....
        /*1760*/ 	.word	0x0000b5f0
        /*1764*/ 	.word	0x00000000
        /*1768*/ 	.word	0x00000000
        /*176c*/ 	.short	0x010a
        /*176e*/ 	.byte	0xff
	.zero		1


	//   ....[104]....
        /*1770*/ 	.word	0x0000b650
        /*1774*/ 	.word	0x00000000
        /*1778*/ 	.word	0x00000000
        /*177c*/ 	.short	0x010a
        /*177e*/ 	.byte	0xff
	.zero		1


	//   ....[105]....
        /*1780*/ 	.word	0x0000b6b0
        /*1784*/ 	.word	0x00000000
        /*1788*/ 	.word	0x00000000
        /*178c*/ 	.short	0x010a
        /*178e*/ 	.byte	0xff
	.zero		1


	//   ....[106]....
        /*1790*/ 	.word	0x0000b710
        /*1794*/ 	.word	0x00000000
        /*1798*/ 	.word	0x00000000
        /*179c*/ 	.short	0x010a
        /*179e*/ 	.byte	0xff
	.zero		1


	//   ....[107]....
        /*17a0*/ 	.word	0x0000b770
        /*17a4*/ 	.word	0x00000000
        /*17a8*/ 	.word	0x00000000
        /*17ac*/ 	.short	0x010a
        /*17ae*/ 	.byte	0xff
	.zero		1


	//   ....[108]....
        /*17b0*/ 	.word	0x0000b7d0
        /*17b4*/ 	.word	0x00000000
        /*17b8*/ 	.word	0x00000000
        /*17bc*/ 	.short	0x010a
        /*17be*/ 	.byte	0xff
	.zero		1


	//   ....[109]....
        /*17c0*/ 	.word	0x0000b830
        /*17c4*/ 	.word	0x00000000
        /*17c8*/ 	.word	0x00000000
        /*17cc*/ 	.short	0x010a
        /*17ce*/ 	.byte	0xff
	.zero		1


	//   ....[110]....
        /*17d0*/ 	.word	0x0000b880
        /*17d4*/ 	.word	0x00000002
        /*17d8*/ 	.word	0x00000500
        /*17dc*/ 	.short	0x010a
        /*17de*/ 	.byte	0xff
	.zero		1


	//   ....[111]....
        /*17e0*/ 	.word	0x0000b8e0
        /*17e4*/ 	.word	0x00000002
        /*17e8*/ 	.word	0x000004b0
        /*17ec*/ 	.short	0x010a
        /*17ee*/ 	.byte	0xff
	.zero		1


	//   ....[112]....
        /*17f0*/ 	.word	0x0000b930
        /*17f4*/ 	.word	0x00000002
        /*17f8*/ 	.word	0x000004a0
        /*17fc*/ 	.short	0x010a
        /*17fe*/ 	.byte	0xff
	.zero		1


	//   ....[113]....
        /*1800*/ 	.word	0x0000b990
        /*1804*/ 	.word	0x00000000
        /*1808*/ 	.word	0x000004b0
        /*180c*/ 	.short	0x010a
        /*180e*/ 	.byte	0xff
	.zero		1


	//   ....[114]....
        /*1810*/ 	.word	0x0000b9f0
        /*1814*/ 	.word	0x00000005
        /*1818*/ 	.word	0x00000008
        /*181c*/ 	.short	0x010a
        /*181e*/ 	.byte	0xff
	.zero		1


	//   ....[115]....
        /*1820*/ 	.word	0x0000bae0
        /*1824*/ 	.word	0x00000000
        /*1828*/ 	.word	0x00000008
        /*182c*/ 	.short	0x010a
        /*182e*/ 	.byte	0xff
	.zero		1


	//   ....[116]....
        /*1830*/ 	.word	0x0000bb30
        /*1834*/ 	.word	0x00000000
        /*1838*/ 	.word	0x000004a0
        /*183c*/ 	.short	0x010a
        /*183e*/ 	.byte	0xff
	.zero		1


	//   ....[117]....
        /*1840*/ 	.word	0x0000bb90
        /*1844*/ 	.word	0x00000000
        /*1848*/ 	.word	0x000004e0
        /*184c*/ 	.short	0x010a
        /*184e*/ 	.byte	0xff
	.zero		1


	//   ....[118]....
        /*1850*/ 	.word	0x0000bbf0
        /*1854*/ 	.word	0x00000000
        /*1858*/ 	.word	0x00000000
        /*185c*/ 	.short	0x010a
        /*185e*/ 	.byte	0xff
	.zero		1


	//   ....[119]....
        /*1860*/ 	.word	0x0000bc50
        /*1864*/ 	.word	0x00000000
        /*1868*/ 	.word	0x00000000
        /*186c*/ 	.short	0x010a
        /*186e*/ 	.byte	0xff
	.zero		1


	//   ....[120]....
        /*1870*/ 	.word	0x0000bcb0
        /*1874*/ 	.word	0x00000000
        /*1878*/ 	.word	0x00000000
        /*187c*/ 	.short	0x010a
        /*187e*/ 	.byte	0xff
	.zero		1


	//   ....[121]....
        /*1880*/ 	.word	0x0000bd10
        /*1884*/ 	.word	0x00000000
        /*1888*/ 	.word	0x00000000
        /*188c*/ 	.short	0x010a
        /*188e*/ 	.byte	0xff
	.zero		1


	//   ....[122]....
        /*1890*/ 	.word	0x0000bd70
        /*1894*/ 	.word	0x00000000
        /*1898*/ 	.word	0x00000520
        /*189c*/ 	.short	0x010a
        /*189e*/ 	.byte	0xff
	.zero		1


	//   ....[123]....
        /*18a0*/ 	.word	0x0000bdc0
        /*18a4*/ 	.word	0x00000003
        /*18a8*/ 	.word	0x000004a0
        /*18ac*/ 	.short	0x010a
        /*18ae*/ 	.byte	0xff
	.zero		1


	//   ....[124]....
        /*18b0*/ 	.word	0x0000be20
        /*18b4*/ 	.word	0x00000000
        /*18b8*/ 	.word	0x00000498
        /*18bc*/ 	.short	0x010a
        /*18be*/ 	.byte	0xff
	.zero		1


	//   ....[125]....
        /*18c0*/ 	.word	0x0000be80
        /*18c4*/ 	.word	0x00000000
        /*18c8*/ 	.word	0x00000488
        /*18cc*/ 	.short	0x010a
        /*18ce*/ 	.byte	0xff
	.zero		1


	//   ....[126]....
        /*18d0*/ 	.word	0x0000bed0
        /*18d4*/ 	.word	0x00000003
        /*18d8*/ 	.word	0x000004a0
        /*18dc*/ 	.short	0x010a
        /*18de*/ 	.byte	0xff
	.zero		1


	//   ....[127]....
        /*18e0*/ 	.word	0x0000bf30
        /*18e4*/ 	.word	0x00000000
        /*18e8*/ 	.word	0x00000480
        /*18ec*/ 	.short	0x010a
        /*18ee*/ 	.byte	0xff
	.zero		1


	//   ....[128]....
        /*18f0*/ 	.word	0x0000bf80
        /*18f4*/ 	.word	0x00000053
        /*18f8*/ 	.word	0x000004c0
        /*18fc*/ 	.short	0x010a
        /*18fe*/ 	.byte	0xff
	.zero		1


	//----- nvinfo : EIATTR_NUM_MBARRIERS
	.align		4
.L_47:
        /*1900*/ 	.byte	0x03, 0x38
        /*1902*/ 	.short	0x00a5


	//----- nvinfo : EIATTR_EXIT_INSTR_OFFSETS
	.align		4
        /*1904*/ 	.byte	0x04, 0x1c
        /*1906*/ 	.short	(.L_49 - .L_48)


	//   ....[0]....
.L_48:
        /*1908*/ 	.word	0x000059f0


	//   ....[1]....
        /*190c*/ 	.word	0x00005ee0


	//   ....[2]....
        /*1910*/ 	.word	0x00005f40


	//   ....[3]....
        /*1914*/ 	.word	0x00007170


	//   ....[4]....
        /*1918*/ 	.word	0x00007e40


	//   ....[5]....
        /*191c*/ 	.word	0x00007e80


	//   ....[6]....
        /*1920*/ 	.word	0x00009c70


	//----- nvinfo : EIATTR_MAX_THREADS
	.align		4
.L_49:
        /*1924*/ 	.byte	0x04, 0x05
        /*1926*/ 	.short	(.L_51 - .L_50)
.L_50:
        /*1928*/ 	.word	0x00000100
        /*192c*/ 	.word	0x00000001
        /*1930*/ 	.word	0x00000001


	//----- nvinfo : EIATTR_CRS_STACK_SIZE
	.align		4
.L_51:
        /*1934*/ 	.byte	0x04, 0x1e
        /*1936*/ 	.short	(.L_53 - .L_52)
.L_52:
        /*1938*/ 	.word	0x00000000


	//----- nvinfo : EIATTR_CBANK_PARAM_SIZE
	.align		4
.L_53:
        /*193c*/ 	.byte	0x03, 0x19
        /*193e*/ 	.short	0x0800


	//----- nvinfo : EIATTR_PARAM_CBANK
	.align		4
        /*1940*/ 	.byte	0x04, 0x0a
        /*1942*/ 	.short	(.L_55 - .L_54)
	.align		4
.L_54:
        /*1944*/ 	.word	index@(.nv.constant0._ZN7cutlass13device_kernelINS_4gemm6kernel13GemmUniversalIN4cute5tupleIJiiiiEEENS1_10collective13CollectiveMmaINS1_35MainloopSm100TmaUmmaWarpSpecializedILi72ELi2ELi4ENS5_IJNS4_1CILi8EEENSA_ILi1EEESC_EEEEENS5_IJNSA_ILi128EEENSA_ILi64EEENSA_ILi32EEEEEEaNS5_IJlSC_lEEEaSJ_NS4_8TiledMMAINS4_8MMA_AtomIJNS4_21SM100_MMA_S8_2x1SM_SSIaaiLi128ELi64ELNS4_4UMMA5MajorE0ELSO_0ELNSN_8SaturateE0EEEEEENS4_6LayoutINS5_IJSC_SC_SC_EEENS5_IJNSA_ILi0EEESU_SU_EEEEENS5_IJNS4_10UnderscoreESX_SX_EEEEENS4_18SM100_TMA_2SM_LOADENS4_14ComposedLayoutINS4_7SwizzleILi1ELi4ELi3EEENS4_18smem_ptr_flag_bitsILi8EEENSS_INS5_IJSB_SH_EEENS5_IJSH_SC_EEEEEEEvNS4_8identityENS4_28SM100_TMA_2SM_LOAD_MULTICASTES19_vS1A_EENS_8epilogue10collective18CollectiveEpilogueINS1D_23Sm100TmaWarpSpecializedILi1ELi1ELi32ELb0ELb0EEEJNS5_IJSG_SG_SH_EEENS5_IJNSS_ISG_SC_EES1J_EEEaSJ_aSJ_NS1D_6fusion15FusionCallbacksIS1H_NS1L_17LinearCombinationIaiaiLNS_15FloatRoundStyleE2EEES1I_S1K_JEEENS4_5SM1004TMEM4LOAD26SM100_TMEM_LOAD_32dp32b32xENS4_13SM90_TMA_LOADENS11_INS12_ILi2ELi4ELi3EEES15_NSS_INS5_IJSB_SG_EEENS5_IJSG_SC_EEEEEEENS4_39AutoVectorizingCopyWithAssumedAlignmentILi128EEENS4_14SM90_TMA_STOREES20_S22_S22_EEEvvEEEEvNT_6ParamsE)
        /*1948*/ 	.short	0x0380
        /*194a*/ 	.short	0x0800


	//----- nvinfo : EIATTR_SW_WAR
	.align		4
.L_55:
        /*194c*/ 	.byte	0x04, 0x36
        /*194e*/ 	.short	(.L_57 - .L_56)
.L_56:
        /*1950*/ 	.word	0x00000008
.L_57:


//--------------------- .nv.callgraph             --------------------------
	.section	.nv.callgraph,"",@"SHT_CUDA_CALLGRAPH"
	.align	4
	.sectionentsize	8
	.align		4
        /*0000*/ 	.word	0x00000000
	.align		4
        /*0004*/ 	.word	0xffffffff
	.align		4
        /*0008*/ 	.word	index@(_ZN7cutlass13device_kernelINS_4gemm6kernel13GemmUniversalIN4cute5tupleIJiiiiEEENS1_10collective13CollectiveMmaINS1_35MainloopSm100TmaUmmaWarpSpecializedILi72ELi2ELi4ENS5_IJNS4_1CILi8EEENSA_ILi1EEESC_EEEEENS5_IJNSA_ILi128EEENSA_ILi64EEENSA_ILi32EEEEEEaNS5_IJlSC_lEEEaSJ_NS4_8TiledMMAINS4_8MMA_AtomIJNS4_21SM100_MMA_S8_2x1SM_SSIaaiLi128ELi64ELNS4_4UMMA5MajorE0ELSO_0ELNSN_8SaturateE0EEEEEENS4_6LayoutINS5_IJSC_SC_SC_EEENS5_IJNSA_ILi0EEESU_SU_EEEEENS5_IJNS4_10UnderscoreESX_SX_EEEEENS4_18SM100_TMA_2SM_LOADENS4_14ComposedLayoutINS4_7SwizzleILi1ELi4ELi3EEENS4_18smem_ptr_flag_bitsILi8EEENSS_INS5_IJSB_SH_EEENS5_IJSH_SC_EEEEEEEvNS4_8identityENS4_28SM100_TMA_2SM_LOAD_MULTICASTES19_vS1A_EENS_8epilogue10collective18CollectiveEpilogueINS1D_23Sm100TmaWarpSpecializedILi1ELi1ELi32ELb0ELb0EEEJNS5_IJSG_SG_SH_EEENS5_IJNSS_ISG_SC_EES1J_EEEaSJ_aSJ_NS1D_6fusion15FusionCallbacksIS1H_NS1L_17LinearCombinationIaiaiLNS_15FloatRoundStyleE2EEES1I_S1K_JEEENS4_5SM1004TMEM4LOAD26SM100_TMEM_LOAD_32dp32b32xENS4_13SM90_TMA_LOADENS11_INS12_ILi2ELi4ELi3EEES15_NSS_INS5_IJSB_SG_EEENS5_IJSG_SC_EEEEEEENS4_39AutoVectorizingCopyWithAssumedAlignmentILi128EEENS4_14SM90_TMA_STOREES20_S22_S22_EEEvvEEEEvNT_6ParamsE)
	.align		4
        /*000c*/ 	.word	index@(__assertfail)
	.align		4
        /*0010*/ 	.word	0x00000000
	.align		4
        /*0014*/ 	.word	0xfffffffe
	.align		4
        /*0018*/ 	.word	0x00000000
	.align		4
        /*001c*/ 	.word	0xfffffffd
	.align		4
        /*0020*/ 	.word	0x00000000
	.align		4
        /*0024*/ 	.word	0xfffffffc


//--------------------- .nv.constant4             --------------------------
	.section	.nv.constant4,"a",@progbits
	.align	8
	.align		8
.nv.constant4:
        /*0000*/ 	.dword	__assertfail
	.align		8
        /*0008*/ 	.dword	__unnamed_1
	.align		8
        /*0010*/ 	.dword	__unnamed_2
	.align		8
        /*0018*/ 	.dword	_ZN40_INTERNAL_85b8f35b_4_k_cu_a3697804_332994cuda3std3__45__cpo5beginE
	.align		8
        /*0020*/ 	.dword	_ZN40_INTERNAL_85b8f35b_4_k_cu_a3697804_332994cuda3std3__45__cpo3endE
	.align		8
        /*0028*/ 	.dword	_ZN40_INTERNAL_85b8f35b_4_k_cu_a3697804_332994cuda3std3__45__cpo6cbeginE
	.align		8
        /*0030*/ 	.dword	_ZN40_INTERNAL_85b8f35b_4_k_cu_a3697804_332994cuda3std3__45__cpo4cendE
	.align		8
        /*0038*/ 	.dword	_ZN40_INTERNAL_85b8f35b_4_k_cu_a3697804_332994cuda3std3__442_GLOBAL__N__85b8f35b_4_k_cu_a3697804_332996ignoreE
	.align		8
        /*0040*/ 	.dword	_ZN40_INTERNAL_85b8f35b_4_k_cu_a3697804_332994cuda3std3__419piecewise_constructE
	.align		8
        /*0048*/ 	.dword	_ZN40_INTERNAL_85b8f35b_4_k_cu_a3697804_332994cuda3std3__48in_placeE
	.align		8
        /*0050*/ 	.dword	_ZN40_INTERNAL_85b8f35b_4_k_cu_a3697804_332994cuda3std6ranges3__45__cpo4swapE
	.align		8
        /*0058*/ 	.dword	_ZN40_INTERNAL_85b8f35b_4_k_cu_a3697804_332994cuda3std6ranges3__45__cpo9iter_moveE
	.align		8
        /*0060*/ 	.dword	_ZN40_INTERNAL_85b8f35b_4_k_cu_a3697804_332994cute7productE
	.align		8
        /*0068*/ 	.dword	_ZN40_INTERNAL_85b8f35b_4_k_cu_a3697804_332994cute1_E
	.align		8
        /*0070*/ 	.dword	$str$25
	.align		8
        /*0078*/ 	.dword	$str$26
	.align		8
        /*0080*/ 	.dword	$str$27
	.align		8
        /*0088*/ 	.dword	$str$28


//--------------------- .text._ZN7cutlass13device_kernelINS_4gemm6kernel13GemmUniversalIN4cute5tupleIJiiiiEEENS1_10collective13CollectiveMmaINS1_35MainloopSm100TmaUmmaWarpSpecializedILi72ELi2ELi4ENS5_IJNS4_1CILi8EEENSA_ILi1EEESC_EEEEENS5_IJNSA_ILi128EEENSA_ILi64EEENSA_ILi32EEEEEEaNS5_IJlSC_lEEEaSJ_NS4_8TiledMMAINS4_8MMA_AtomIJNS4_21SM100_MMA_S8_2x1SM_SSIaaiLi128ELi64ELNS4_4UMMA5MajorE0ELSO_0ELNSN_8SaturateE0EEEEEENS4_6LayoutINS5_IJSC_SC_SC_EEENS5_IJNSA_ILi0EEESU_SU_EEEEENS5_IJNS4_10UnderscoreESX_SX_EEEEENS4_18SM100_TMA_2SM_LOADENS4_14ComposedLayoutINS4_7SwizzleILi1ELi4ELi3EEENS4_18smem_ptr_flag_bitsILi8EEENSS_INS5_IJSB_SH_EEENS5_IJSH_SC_EEEEEEEvNS4_8identityENS4_28SM100_TMA_2SM_LOAD_MULTICASTES19_vS1A_EENS_8epilogue10collective18CollectiveEpilogueINS1D_23Sm100TmaWarpSpecializedILi1ELi1ELi32ELb0ELb0EEEJNS5_IJSG_SG_SH_EEENS5_IJNSS_ISG_SC_EES1J_EEEaSJ_aSJ_NS1D_6fusion15FusionCallbacksIS1H_NS1L_17LinearCombinationIaiaiLNS_15FloatRoundStyleE2EEES1I_S1K_JEEENS4_5SM1004TMEM4LOAD26SM100_TMEM_LOAD_32dp32b32xENS4_13SM90_TMA_LOADENS11_INS12_ILi2ELi4ELi3EEES15_NSS_INS5_IJSB_SG_EEENS5_IJSG_SC_EEEEEEENS4_39AutoVectorizingCopyWithAssumedAlignmentILi128EEENS4_14SM90_TMA_STOREES20_S22_S22_EEEvvEEEEvNT_6ParamsE --------------------------
	.section	.text._ZN7cutlass13device_kernelINS_4gemm6kernel13GemmUniversalIN4cute5tupleIJiiiiEEENS1_10collective13CollectiveMmaINS1_35MainloopSm100TmaUmmaWarpSpecializedILi72ELi2ELi4ENS5_IJNS4_1CILi8EEENSA_ILi1EEESC_EEEEENS5_IJNSA_ILi128EEENSA_ILi64EEENSA_ILi32EEEEEEaNS5_IJlSC_lEEEaSJ_NS4_8TiledMMAINS4_8MMA_AtomIJNS4_21SM100_MMA_S8_2x1SM_SSIaaiLi128ELi64ELNS4_4UMMA5MajorE0ELSO_0ELNSN_8SaturateE0EEEEEENS4_6LayoutINS5_IJSC_SC_SC_EEENS5_IJNSA_ILi0EEESU_SU_EEEEENS5_IJNS4_10UnderscoreESX_SX_EEEEENS4_18SM100_TMA_2SM_LOADENS4_14ComposedLayoutINS4_7SwizzleILi1ELi4ELi3EEENS4_18smem_ptr_flag_bitsILi8EEENSS_INS5_IJSB_SH_EEENS5_IJSH_SC_EEEEEEEvNS4_8identityENS4_28SM100_TMA_2SM_LOAD_MULTICASTES19_vS1A_EENS_8epilogue10collective18CollectiveEpilogueINS1D_23Sm100TmaWarpSpecializedILi1ELi1ELi32ELb0ELb0EEEJNS5_IJSG_SG_SH_EEENS5_IJNSS_ISG_SC_EES1J_EEEaSJ_aSJ_NS1D_6fusion15FusionCallbacksIS1H_NS1L_17LinearCombinationIaiaiLNS_15FloatRoundStyleE2EEES1I_S1K_JEEENS4_5SM1004TMEM4LOAD26SM100_TMEM_LOAD_32dp32b32xENS4_13SM90_TMA_LOADENS11_INS12_ILi2ELi4ELi3EEES15_NSS_INS5_IJSB_SG_EEENS5_IJSG_SC_EEEEEEENS4_39AutoVectorizingCopyWithAssumedAlignmentILi128EEENS4_14SM90_TMA_STOREES20_S22_S22_EEEvvEEEEvNT_6ParamsE,"ax",@progbits
	.align	128
.text._ZN7cutlass13device_kernelINS_4gemm6kernel13GemmUniversalIN4cute5tupleIJiiiiEEENS1_10collective13CollectiveMmaINS1_35MainloopSm100TmaUmmaWarpSpecializedILi72ELi2ELi4ENS5_IJNS4_1CILi8EEENSA_ILi1EEESC_EEEEENS5_IJNSA_ILi128EEENSA_ILi64EEENSA_ILi32EEEEEEaNS5_IJlSC_lEEEaSJ_NS4_8TiledMMAINS4_8MMA_AtomIJNS4_21SM100_MMA_S8_2x1SM_SSIaaiLi128ELi64ELNS4_4UMMA5MajorE0ELSO_0ELNSN_8SaturateE0EEEEEENS4_6LayoutINS5_IJSC_SC_SC_EEENS5_IJNSA_ILi0EEESU_SU_EEEEENS5_IJNS4_10UnderscoreESX_SX_EEEEENS4_18SM100_TMA_2SM_LOADENS4_14ComposedLayoutINS4_7SwizzleILi1ELi4ELi3EEENS4_18smem_ptr_flag_bitsILi8EEENSS_INS5_IJSB_SH_EEENS5_IJSH_SC_EEEEEEEvNS4_8identityENS4_28SM100_TMA_2SM_LOAD_MULTICASTES19_vS1A_EENS_8epilogue10collective18CollectiveEpilogueINS1D_23Sm100TmaWarpSpecializedILi1ELi1ELi32ELb0ELb0EEEJNS5_IJSG_SG_SH_EEENS5_IJNSS_ISG_SC_EES1J_EEEaSJ_aSJ_NS1D_6fusion15FusionCallbacksIS1H_NS1L_17LinearCombinationIaiaiLNS_15FloatRoundStyleE2EEES1I_S1K_JEEENS4_5SM1004TMEM4LOAD26SM100_TMEM_LOAD_32dp32b32xENS4_13SM90_TMA_LOADENS11_INS12_ILi2ELi4ELi3EEES15_NSS_INS5_IJSB_SG_EEENS5_IJSG_SC_EEEEEEENS4_39AutoVectorizingCopyWithAssumedAlignmentILi128EEENS4_14SM90_TMA_STOREES20_S22_S22_EEEvvEEEEvNT_6ParamsE:
        .type           _ZN7cutlass13device_kernelINS_4gemm6kernel13GemmUniversalIN4cute5tupleIJiiiiEEENS1_10collective13CollectiveMmaINS1_35MainloopSm100TmaUmmaWarpSpecializedILi72ELi2ELi4ENS5_IJNS4_1CILi8EEENSA_ILi1EEESC_EEEEENS5_IJNSA_ILi128EEENSA_ILi64EEENSA_ILi32EEEEEEaNS5_IJlSC_lEEEaSJ_NS4_8TiledMMAINS4_8MMA_AtomIJNS4_21SM100_MMA_S8_2x1SM_SSIaaiLi128ELi64ELNS4_4UMMA5MajorE0ELSO_0ELNSN_8SaturateE0EEEEEENS4_6LayoutINS5_IJSC_SC_SC_EEENS5_IJNSA_ILi0EEESU_SU_EEEEENS5_IJNS4_10UnderscoreESX_SX_EEEEENS4_18SM100_TMA_2SM_LOADENS4_14ComposedLayoutINS4_7SwizzleILi1ELi4ELi3EEENS4_18smem_ptr_flag_bitsILi8EEENSS_INS5_IJSB_SH_EEENS5_IJSH_SC_EEEEEEEvNS4_8identityENS4_28SM100_TMA_2SM_LOAD_MULTICASTES19_vS1A_EENS_8epilogue10collective18CollectiveEpilogueINS1D_23Sm100TmaWarpSpecializedILi1ELi1ELi32ELb0ELb0EEEJNS5_IJSG_SG_SH_EEENS5_IJNSS_ISG_SC_EES1J_EEEaSJ_aSJ_NS1D_6fusion15FusionCallbacksIS1H_NS1L_17LinearCombinationIaiaiLNS_15FloatRoundStyleE2EEES1I_S1K_JEEENS4_5SM1004TMEM4LOAD26SM100_TMEM_LOAD_32dp32b32xENS4_13SM90_TMA_LOADENS11_INS12_ILi2ELi4ELi3EEES15_NSS_INS5_IJSB_SG_EEENS5_IJSG_SC_EEEEEEENS4_39AutoVectorizingCopyWithAssumedAlignmentILi128EEENS4_14SM90_TMA_STOREES20_S22_S22_EEEvvEEEEvNT_6ParamsE,@function
        .size           _ZN7cutlass13device_kernelINS_4gemm6kernel13GemmUniversalIN4cute5tupleIJiiiiEEENS1_10collective13CollectiveMmaINS1_35MainloopSm100TmaUmmaWarpSpecializedILi72ELi2ELi4ENS5_IJNS4_1CILi8EEENSA_ILi1EEESC_EEEEENS5_IJNSA_ILi128EEENSA_ILi64EEENSA_ILi32EEEEEEaNS5_IJlSC_lEEEaSJ_NS4_8TiledMMAINS4_8MMA_AtomIJNS4_21SM100_MMA_S8_2x1SM_SSIaaiLi128ELi64ELNS4_4UMMA5MajorE0ELSO_0ELNSN_8SaturateE0EEEEEENS4_6LayoutINS5_IJSC_SC_SC_EEENS5_IJNSA_ILi0EEESU_SU_EEEEENS5_IJNS4_10UnderscoreESX_SX_EEEEENS4_18SM100_TMA_2SM_LOADENS4_14ComposedLayoutINS4_7SwizzleILi1ELi4ELi3EEENS4_18smem_ptr_flag_bitsILi8EEENSS_INS5_IJSB_SH_EEENS5_IJSH_SC_EEEEEEEvNS4_8identityENS4_28SM100_TMA_2SM_LOAD_MULTICASTES19_vS1A_EENS_8epilogue10collective18CollectiveEpilogueINS1D_23Sm100TmaWarpSpecializedILi1ELi1ELi32ELb0ELb0EEEJNS5_IJSG_SG_SH_EEENS5_IJNSS_ISG_SC_EES1J_EEEaSJ_aSJ_NS1D_6fusion15FusionCallbacksIS1H_NS1L_17LinearCombinationIaiaiLNS_15FloatRoundStyleE2EEES1I_S1K_JEEENS4_5SM1004TMEM4LOAD26SM100_TMEM_LOAD_32dp32b32xENS4_13SM90_TMA_LOADENS11_INS12_ILi2ELi4ELi3EEES15_NSS_INS5_IJSB_SG_EEENS5_IJSG_SC_EEEEEEENS4_39AutoVectorizingCopyWithAssumedAlignmentILi128EEENS4_14SM90_TMA_STOREES20_S22_S22_EEEvvEEEEvNT_6ParamsE,(.L_x_354 - _ZN7cutlass13device_kernelINS_4gemm6kernel13GemmUniversalIN4cute5tupleIJiiiiEEENS1_10collective13CollectiveMmaINS1_35MainloopSm100TmaUmmaWarpSpecializedILi72ELi2ELi4ENS5_IJNS4_1CILi8EEENSA_ILi1EEESC_EEEEENS5_IJNSA_ILi128EEENSA_ILi64EEENSA_ILi32EEEEEEaNS5_IJlSC_lEEEaSJ_NS4_8TiledMMAINS4_8MMA_AtomIJNS4_21SM100_MMA_S8_2x1SM_SSIaaiLi128ELi64ELNS4_4UMMA5MajorE0ELSO_0ELNSN_8SaturateE0EEEEEENS4_6LayoutINS5_IJSC_SC_SC_EEENS5_IJNSA_ILi0EEESU_SU_EEEEENS5_IJNS4_10UnderscoreESX_SX_EEEEENS4_18SM100_TMA_2SM_LOADENS4_14ComposedLayoutINS4_7SwizzleILi1ELi4ELi3EEENS4_18smem_ptr_flag_bitsILi8EEENSS_INS5_IJSB_SH_EEENS5_IJSH_SC_EEEEEEEvNS4_8identityENS4_28SM100_TMA_2SM_LOAD_MULTICASTES19_vS1A_EENS_8epilogue10collective18CollectiveEpilogueINS1D_23Sm100TmaWarpSpecializedILi1ELi1ELi32ELb0ELb0EEEJNS5_IJSG_SG_SH_EEENS5_IJNSS_ISG_SC_EES1J_EEEaSJ_aSJ_NS1D_6fusion15FusionCallbacksIS1H_NS1L_17LinearCombinationIaiaiLNS_15FloatRoundStyleE2EEES1I_S1K_JEEENS4_5SM1004TMEM4LOAD26SM100_TMEM_LOAD_32dp32b32xENS4_13SM90_TMA_LOADENS11_INS12_ILi2ELi4ELi3EEES15_NSS_INS5_IJSB_SG_EEENS5_IJSG_SC_EEEEEEENS4_39AutoVectorizingCopyWithAssumedAlignmentILi128EEENS4_14SM90_TMA_STOREES20_S22_S22_EEEvvEEEEvNT_6ParamsE)
        .other          _ZN7cutlass13device_kernelINS_4gemm6kernel13GemmUniversalIN4cute5tupleIJiiiiEEENS1_10collective13CollectiveMmaINS1_35MainloopSm100TmaUmmaWarpSpecializedILi72ELi2ELi4ENS5_IJNS4_1CILi8EEENSA_ILi1EEESC_EEEEENS5_IJNSA_ILi128EEENSA_ILi64EEENSA_ILi32EEEEEEaNS5_IJlSC_lEEEaSJ_NS4_8TiledMMAINS4_8MMA_AtomIJNS4_21SM100_MMA_S8_2x1SM_SSIaaiLi128ELi64ELNS4_4UMMA5MajorE0ELSO_0ELNSN_8SaturateE0EEEEEENS4_6LayoutINS5_IJSC_SC_SC_EEENS5_IJNSA_ILi0EEESU_SU_EEEEENS5_IJNS4_10UnderscoreESX_SX_EEEEENS4_18SM100_TMA_2SM_LOADENS4_14ComposedLayoutINS4_7SwizzleILi1ELi4ELi3EEENS4_18smem_ptr_flag_bitsILi8EEENSS_INS5_IJSB_SH_EEENS5_IJSH_SC_EEEEEEEvNS4_8identityENS4_28SM100_TMA_2SM_LOAD_MULTICASTES19_vS1A_EENS_8epilogue10collective18CollectiveEpilogueINS1D_23Sm100TmaWarpSpecializedILi1ELi1ELi32ELb0ELb0EEEJNS5_IJSG_SG_SH_EEENS5_IJNSS_ISG_SC_EES1J_EEEaSJ_aSJ_NS1D_6fusion15FusionCallbacksIS1H_NS1L_17LinearCombinationIaiaiLNS_15FloatRoundStyleE2EEES1I_S1K_JEEENS4_5SM1004TMEM4LOAD26SM100_TMEM_LOAD_32dp32b32xENS4_13SM90_TMA_LOADENS11_INS12_ILi2ELi4ELi3EEES15_NSS_INS5_IJSB_SG_EEENS5_IJSG_SC_EEEEEEENS4_39AutoVectorizingCopyWithAssumedAlignmentILi128EEENS4_14SM90_TMA_STOREES20_S22_S22_EEEvvEEEEvNT_6ParamsE,@"STO_CUDA_ENTRY STV_DEFAULT"
_ZN7cutlass13device_kernelINS_4gemm6kernel13GemmUniversalIN4cute5tupleIJiiiiEEENS1_10collective13CollectiveMmaINS1_35MainloopSm100TmaUmmaWarpSpecializedILi72ELi2ELi4ENS5_IJNS4_1CILi8EEENSA_ILi1EEESC_EEEEENS5_IJNSA_ILi128EEENSA_ILi64EEENSA_ILi32EEEEEEaNS5_IJlSC_lEEEaSJ_NS4_8TiledMMAINS4_8MMA_AtomIJNS4_21SM100_MMA_S8_2x1SM_SSIaaiLi128ELi64ELNS4_4UMMA5MajorE0ELSO_0ELNSN_8SaturateE0EEEEEENS4_6LayoutINS5_IJSC_SC_SC_EEENS5_IJNSA_ILi0EEESU_SU_EEEEENS5_IJNS4_10UnderscoreESX_SX_EEEEENS4_18SM100_TMA_2SM_LOADENS4_14ComposedLayoutINS4_7SwizzleILi1ELi4ELi3EEENS4_18smem_ptr_flag_bitsILi8EEENSS_INS5_IJSB_SH_EEENS5_IJSH_SC_EEEEEEEvNS4_8identityENS4_28SM100_TMA_2SM_LOAD_MULTICASTES19_vS1A_EENS_8epilogue10collective18CollectiveEpilogueINS1D_23Sm100TmaWarpSpecializedILi1ELi1ELi32ELb0ELb0EEEJNS5_IJSG_SG_SH_EEENS5_IJNSS_ISG_SC_EES1J_EEEaSJ_aSJ_NS1D_6fusion15FusionCallbacksIS1H_NS1L_17LinearCombinationIaiaiLNS_15FloatRoundStyleE2EEES1I_S1K_JEEENS4_5SM1004TMEM4LOAD26SM100_TMEM_LOAD_32dp32b32xENS4_13SM90_TMA_LOADENS11_INS12_ILi2ELi4ELi3EEES15_NSS_INS5_IJSB_SG_EEENS5_IJSG_SC_EEEEEEENS4_39AutoVectorizingCopyWithAssumedAlignmentILi128EEENS4_14SM90_TMA_STOREES20_S22_S22_EEEvvEEEEvNT_6ParamsE:
[----:B------:R-:W1:Y:S01]  /*0000*/  LDC R1, c[0x0][0x37c] ;  /* 0x0000df00ff017b82 */ /* 0x000e620000000800 */
[----:B------:R-:W2:Y:S01]  /*0010*/  S2R R78, SR_TID.X ;  /* 0x00000000004e7919 */ /* 0x000ea20000002100 */
[----:B------:R-:W3:Y:S06]  /*0020*/  LDCU.64 UR8, c[0x0][0x890] ;  /* 0x00011200ff0877ac */ /* 0x000eec0008000a00 */
[----:B------:R-:W4:Y:S01]  /*0030*/  S2UR UR55, SR_CgaCtaId ;  /* 0x00000000003779c3 */ /* 0x000f220000008800 */
[----:B------:R-:W-:Y:S02]  /*0040*/  PRMT R81, RZ, 0x7610, R81 ;  /* 0x00007610ff517816 */ /* 0x000fe40000000051 */
[----:B------:R-:W-:Y:S01]  /*0050*/  ELECT P1, URZ, PT ;  /* 0x0000000000ff782f */ /* 0x000fe20003820000 */
[----:B---3--:R-:W-:-:S04]  /*0060*/  UISETP.NE.U32.AND UP0, UPT, UR8, URZ, UPT ;  /* 0x000000ff0800728c */ /* 0x008fc8000bf05070 */
[----:B------:R-:W-:Y:S02]  /*0070*/  UISETP.NE.AND.EX UP0, UPT, UR9, URZ, UPT, UP0 ;  /* 0x000000ff0900728c */ /* 0x000fe4000bf05300 */
[----:B----4-:R-:W-:Y:S02]  /*0080*/  ULOP3.LUT UR27, UR55, 0x1, URZ, 0xc0, !UPT ;  /* 0x00000001371b7892 */ /* 0x010fe4000f8ec0ff */
[----:B------:R-:W-:Y:S01]  /*0090*/  ULOP3.LUT UR28, UR55, 0x1, URZ, 0x3c, !UPT ;  /* 0x00000001371c7892 */ /* 0x000fe2000f8e3cff */
[----:B--2---:R-:W-:-:S05]  /*00a0*/  SHF.R.U32.HI R82, RZ, 0x5, R78 ;  /* 0x00000005ff527819 */ /* 0x004fca000001164e */
[----:B------:R-:W2:Y:S02]  /*00b0*/  SHFL.IDX PT, R0, R82, RZ, 0x1f ;  /* 0x00001fff52007589 */ /* 0x000ea400000e0000 */
[----:B--2---:R-:W-:Y:S01]  /*00c0*/  R2UR UR20, R0 ;  /* 0x00000000001472ca */ /* 0x004fe200000e0000 */
[----:B-1----:R-:W-:-:S14]  /*00d0*/  BRA.U UP0, `(.L_x_0) ;  /* 0x0000000100307547 */ /* 0x002fdc000b800000 */
[----:B------:R-:W1:Y:S02]  /*00e0*/  LDCU.64 UR4, c[0x0][0x888] ;  /* 0x00011100ff0477ac */ /* 0x000e640008000a00 */
[----:B-1----:R-:W-:-:S04]  /*00f0*/  UISETP.NE.U32.AND UP0, UPT, UR4, URZ, UPT ;  /* 0x000000ff0400728c */ /* 0x002fc8000bf05070 */
[----:B------:R-:W-:-:S09]  /*0100*/  UISETP.NE.AND.EX UP0, UPT, UR5, URZ, UPT, UP0 ;  /* 0x000000ff0500728c */ /* 0x000fd2000bf05300 */
[----:B------:R-:W-:Y:S05]  /*0110*/  BRA.U !UP0, `(.L_x_1) ;  /* 0x0000000108147547 */ /* 0x000fea000b800000 */
[----:B------:R-:W1:Y:S01]  /*0120*/  LDC.64 R40, c[0x0][0x888] ;  /* 0x00022200ff287b82 */ /* 0x000e620000000a00 */
[----:B------:R-:W1:Y:S02]  /*0130*/  LDCU.64 UR4, c[0x0][0x358] ;  /* 0x00006b00ff0477ac */ /* 0x000e640008000a00 */
[----:B-1----:R1:W5:Y:S01]  /*0140*/  LDG.E R40, desc[UR4][R40.64] ;  /* 0x0000000428287981 */ /* 0x002362000c1e1900 */
[----:B------:R-:W-:Y:S01]  /*0150*/  HFMA2 R81, -RZ, RZ, 0, 5.9604644775390625e-08 ;  /* 0x00000001ff517431 */ /* 0x000fe200000001ff */
[----:B------:R-:W-:Y:S05]  /*0160*/  BRA `(.L_x_0) ;  /* 0x00000000000c7947 */ /* 0x000fea0003800000 */
.L_x_1:
[----:B------:R-:W1:Y:S01]  /*0170*/  LDCU UR4, c[0x0][0x880] ;  /* 0x00011000ff0477ac */ /* 0x000e620008000800 */
[----:B------:R-:W-:Y:S01]  /*0180*/  HFMA2 R81, -RZ, RZ, 0, 5.9604644775390625e-08 ;  /* 0x00000001ff517431 */ /* 0x000fe200000001ff */
[----:B-1----:R-:W-:-:S07]  /*0190*/  MOV R40, UR4 ;  /* 0x0000000400287c02 */ /* 0x002fce0008000f00 */
.L_x_0:
[----:B------:R-:W2:Y:S02]  /*01a0*/  LDCU.64 UR4, c[0x0][0x8b0] ;  /* 0x00011600ff0477ac */ /* 0x000ea40008000a00 */
[----:B--2---:R-:W-:-:S04]  /*01b0*/  UISETP.NE.U32.AND UP0, UPT, UR4, URZ, UPT ;  /* 0x000000ff0400728c */ /* 0x004fc8000bf05070 */
[----:B------:R-:W-:-:S09]  /*01c0*/  UISETP.NE.AND.EX UP0, UPT, UR5, URZ, UPT, UP0 ;  /* 0x000000ff0500728c */ /* 0x000fd2000bf05300 */
[----:B------:R-:W-:Y:S05]  /*01d0*/  BRA.U UP0, `(.L_x_2) ;  /* 0x0000000100287547 */ /* 0x000fea000b800000 */
[----:B------:R-:W2:Y:S02]  /*01e0*/  LDCU.64 UR4, c[0x0][0x8a8] ;  /* 0x00011500ff0477ac */ /* 0x000ea40008000a00 */
[----:B--2---:R-:W-:-:S04]  /*01f0*/  UISETP.NE.U32.AND UP0, UPT, UR4, URZ, UPT ;  /* 0x000000ff0400728c */ /* 0x004fc8000bf05070 */
[----:B------:R-:W-:-:S09]  /*0200*/  UISETP.NE.AND.EX UP0, UPT, UR5, URZ, UPT, UP0 ;  /* 0x000000ff0500728c */ /* 0x000fd2000bf05300 */
[----:B------:R-:W-:Y:S05]  /*0210*/  BRA.U !UP0, `(.L_x_3) ;  /* 0x0000000108107547 */ /* 0x000fea000b800000 */
[----:B------:R-:W2:Y:S01]  /*0220*/  LDC.64 R38, c[0x0][0x8a8] ;  /* 0x00022a00ff267b82 */ /* 0x000ea20000000a00 */
[----:B------:R-:W2:Y:S02]  /*0230*/  LDCU.64 UR4, c[0x0][0x358] ;  /* 0x00006b00ff0477ac */ /* 0x000ea40008000a00 */
[----:B--2---:R2:W5:Y:S01]  /*0240*/  LDG.E R38, desc[UR4][R38.64] ;  /* 0x0000000426267981 */ /* 0x004562000c1e1900 */
[----:B------:R-:W-:Y:S05]  /*0250*/  BRA `(.L_x_2) ;  /* 0x0000000000087947 */ /* 0x000fea0003800000 */
.L_x_3:
[----:B------:R-:W2:Y:S02]  /*0260*/  LDCU UR4, c[0x0][0x8a0] ;  /* 0x00011400ff0477ac */ /* 0x000ea40008000800 */
[----:B--2---:R-:W-:Y:S02]  /*0270*/  MOV R38, UR4 ;  /* 0x0000000400267c02 */ /* 0x004fe40008000f00 */
.L_x_2:
[----:B------:R-:W-:Y:S01]  /*0280*/  IMAD.U32 R0, RZ, RZ, UR20 ;  /* 0x00000014ff007e24 */ /* 0x000fe2000f8e00ff */
[----:B------:R-:W-:Y:S04]  /*0290*/  BSSY.RECONVERGENT B0, `(.L_x_4) ;  /* 0x000000c000007945 */ /* 0x000fe80003800200 */
[C---:B------:R-:W-:Y:S02]  /*02a0*/  ISETP.NE.OR P2, PT, R0.reuse, 0x1, !P1 ;  /* 0x000000010000780c */ /* 0x040fe40004f45670 */
[----:B------:R-:W-:-:S11]  /*02b0*/  ISETP.NE.OR P0, PT, R0, 0x3, !P1 ;  /* 0x000000030000780c */ /* 0x000fd60004f05670 */
[----:B------:R-:W-:Y:S05]  /*02c0*/  @P2 BRA `(.L_x_5) ;  /* 0x0000000000202947 */ /* 0x000fea0003800000 */
[----:B------:R-:W3:Y:S02]  /*02d0*/  LDCU.64 UR4, c[0x0][0x348] ;  /* 0x00006900ff0477ac */ /* 0x000ee40008000a00 */
[----:B---3--:R-:W-:Y:S02]  /*02e0*/  UIADD3 UR6, UP1, UPT, UR4, 0x80, URZ ;  /* 0x0000008004067890 */ /* 0x008fe4000ff3e0ff */
[----:B------:R-:W-:Y:S02]  /*02f0*/  UIADD3 UR4, UP0, UPT, UR4, 0x180, URZ ;  /* 0x0000018004047890 */ /* 0x000fe4000ff1e0ff */
[----:B------:R-:W-:Y:S02]  /*0300*/  UIADD3.X UR7, UPT, UPT, URZ, UR5, URZ, UP1, !UPT ;  /* 0x00000005ff077290 */ /* 0x000fe40008ffe4ff */
[----:B------:R-:W-:-:S07]  /*0310*/  UIADD3.X UR5, UPT, UPT, URZ, UR5, URZ, UP0, !UPT ;  /* 0x00000005ff057290 */ /* 0x000fce00087fe4ff */
[----:B------:R3:W-:Y:S02]  /*0320*/  UTMACCTL.PF [UR6] ;  /* 0x00000000060079b9 */ /* 0x0007e40008040000 */
[----:B------:R3:W-:Y:S02]  /*0330*/  UTMACCTL.PF [UR4] ;  /* 0x00000000040079b9 */ /* 0x0007e40008040000 */
[----:B---3--:R-:W-:Y:S01]  /*0340*/  NOP ;  /* 0x0000000000007918 */ /* 0x008fe20000000000 */
.L_x_5:
[----:B------:R-:W-:Y:S05]  /*0350*/  BSYNC.RECONVERGENT B0 ;  /* 0x0000000000007941 */ /* 0x000fea0003800200 */
.L_x_4:
[----:B------:R-:W-:Y:S04]  /*0360*/  BSSY.RECONVERGENT B0, `(.L_x_6) ;  /* 0x000000a000007945 */ /* 0x000fe80003800200 */
        /* <DEDUP_REMOVED lines=9> */
.L_x_7:
[----:B------:R-:W-:Y:S05]  /*0400*/  BSYNC.RECONVERGENT B0 ;  /* 0x0000000000007941 */ /* 0x000fea0003800200 */
.L_x_6:
[----:B------:R-:W3:Y:S01]  /*0410*/  LDCU.64 UR4, c[0x0][0x888] ;  /* 0x00011100ff0477ac */ /* 0x000ee20008000a00 */
[----:B------:R-:W-:Y:S02]  /*0420*/  UISETP.EQ.U32.AND UP2, UPT, UR8, URZ, UPT ;  /* 0x000000ff0800728c */ /* 0x000fe4000bf42070 */
[----:B------:R-:W-:Y:S02]  /*0430*/  UPLOP3.LUT UP4, UPT, UPT, UPT, UPT, 0x80, 0x8 ;  /* 0x000000000008789c */ /* 0x000fe40003f8f070 */
[----:B---3--:R-:W-:-:S04]  /*0440*/  UISETP.NE.U32.AND UP0, UPT, UR4, URZ, UPT ;  /* 0x000000ff0400728c */ /* 0x008fc8000bf05070 */
[----:B------:R-:W-:-:S04]  /*0450*/  UISETP.NE.AND.EX UP1, UPT, UR5, URZ, UPT, UP0 ;  /* 0x000000ff0500728c */ /* 0x000fc8000bf25300 */
[----:B------:R-:W-:-:S04]  /*0460*/  UISETP.EQ.OR.EX UP3, UPT, UR9, URZ, !UP1, UP2 ;  /* 0x000000ff0900728c */ /* 0x000fc8000cf62720 */
[----:B------:R-:W-:-:S05]  /*0470*/  UP2UR UR61, UPR, URZ, 0x8 ;  /* 0x00000008ff3d7883 */ /* 0x000fca0008000000 */
[----:B------:R-:W-:Y:S07]  /*0480*/  BRA.U !UP3, `(.L_x_8) ;  /* 0x000000010b207547 */ /* 0x000fee000b800000 */
[----:B-----5:R-:W-:Y:S01]  /*0490*/  R2UR UR5, R40 ;  /* 0x00000000280572ca */ /* 0x020fe200000e0000 */
[----:B------:R-:W-:Y:S02]  /*04a0*/  UISETP.NE.U32.AND UP2, UPT, UR8, URZ, UPT ;  /* 0x000000ff0800728c */ /* 0x000fe4000bf45070 */
[----:B------:R-:W-:Y:S02]  /*04b0*/  USEL UR4, URZ, 0xffffffff, UP1 ;  /* 0xffffffffff047887 */ /* 0x000fe40008800000 */
[----:B------:R-:W-:-:S08]  /*04c0*/  UISETP.NE.AND.EX UP2, UPT, UR9, URZ, UPT, UP2 ;  /* 0x000000ff0900728c */ /* 0x000fd0000bf45320 */
[----:B------:R-:W-:-:S04]  /*04d0*/  UISETP.NE.AND UP0, UPT, UR5, URZ, UPT ;  /* 0x000000ff0500728c */ /* 0x000fc8000bf05270 */
[----:B------:R-:W-:-:S04]  /*04e0*/  @!UP2 USEL UR4, URZ, 0xffffffff, UP0 ;  /* 0xffffffffff04a887 */ /* 0x000fc80008000000 */
[----:B------:R-:W-:-:S04]  /*04f0*/  ULOP3.LUT UR4, UR4, 0x1, URZ, 0xc0, !UPT ;  /* 0x0000000104047892 */ /* 0x000fc8000f8ec0ff */
[----:B------:R-:W-:-:S11]  /*0500*/  UISETP.NE.U32.AND UP4, UPT, UR4, 0x1, UPT ;  /* 0x000000010400788c */ /* 0x000fd6000bf85070 */
.L_x_8:
[----:B------:R-:W3:Y:S01]  /*0510*/  SHFL.IDX PT, R0, R82, RZ, 0x1f ;  /* 0x00001fff52007589 */ /* 0x000ee200000e0000 */
[----:B------:R-:W-:-:S04]  /*0520*/  UISETP.NE.AND UP0, UPT, UR20, 0x2, UPT ;  /* 0x000000021400788c */ /* 0x000fc8000bf05270 */
[----:B------:R-:W-:Y:S02]  /*0530*/  UISETP.EQ.AND UP2, UPT, UR27, URZ, !UP0 ;  /* 0x000000ff1b00728c */ /* 0x000fe4000c742270 */
[----:B------:R-:W-:-:S04]  /*0540*/  USEL UR37, URZ, 0x1, UP0 ;  /* 0x00000001ff257887 */ /* 0x000fc80008000000 */
[----:B------:R-:W-:Y:S02]  /*0550*/  PLOP3.LUT P3, PT, P1, PT, UP2, 0x80, 0x8 ;  /* 0x000000000008781c */ /* 0x000fe40000f6f028 */
[----:B---3--:R-:W-:-:S13]  /*0560*/  ISETP.NE.AND P0, PT, R0, RZ, PT ;  /* 0x000000ff0000720c */ /* 0x008fda0003f05270 */
[----:B------:R-:W-:Y:S05]  /*0570*/  @P0 BRA `(.L_x_9) ;  /* 0x0000000800800947 */ /* 0x000fea0003800000 */
[----:B------:R-:W-:Y:S01]  /*0580*/  ELECT P0, URZ, PT ;  /* 0x0000000000ff782f */ /* 0x000fe20003800000 */
[----:B------:R-:W-:-:S12]  /*0590*/  BSSY.RECONVERGENT B0, `(.L_x_9) ;  /* 0x000009e000007945 */ /* 0x000fd80003800200 */
[----:B------:R-:W-:Y:S05]  /*05a0*/  @!P0 BRA `(.L_x_10) ;  /* 0x0000000800708947 */ /* 0x000fea0003800000 */
[----:B------:R-:W-:Y:S01]  /*05b0*/  UMOV UR4, 0x400 ;  /* 0x0000040000047882 */ /* 0x000fe20000000000 */
[----:B------:R-:W-:Y:S01]  /*05c0*/  UMOV UR8, 0x1 ;  /* 0x0000000100087882 */ /* 0x000fe20000000000 */
[----:B------:R-:W-:Y:S01]  /*05d0*/  UMOV UR6, 0x4 ;  /* 0x0000000400067882 */ /* 0x000fe20000000000 */
[----:B------:R-:W-:Y:S02]  /*05e0*/  ULEA UR4, UR55, UR4, 0x18 ;  /* 0x0000000437047291 */ /* 0x000fe4000f8ec0ff */
[----:B------:R-:W-:-:S04]  /*05f0*/  UIADD3 UR8, UPT, UPT, -UR8, 0x100000, URZ ;  /* 0x0010000008087890 */ /* 0x000fc8000fffe1ff */
[----:B------:R-:W-:Y:S02]  /*0600*/  USHF.L.U32 UR9, UR8, 0xb, URZ ;  /* 0x0000000b08097899 */ /* 0x000fe400080006ff */
[----:B------:R-:W-:Y:S02]  /*0610*/  USHF.L.U32 UR8, UR8, 0x1, URZ ;  /* 0x0000000108087899 */ /* 0x000fe400080006ff */
[----:B------:R-:W-:-:S04]  /*0620*/  UIADD3 UR6, UPT, UPT, -UR6, 0x100000, URZ ;  /* 0x0010000006067890 */ /* 0x000fc8000fffe1ff */
[----:B------:R-:W-:Y:S02]  /*0630*/  USHF.L.U32 UR7, UR6, 0xb, URZ ;  /* 0x0000000b06077899 */ /* 0x000fe400080006ff */
[----:B------:R-:W-:Y:S01]  /*0640*/  USHF.L.U32 UR6, UR6, 0x1, URZ ;  /* 0x0000000106067899 */ /* 0x000fe200080006ff */
[----:B------:R-:W3:Y:S03]  /*0650*/  FENCE.VIEW.ASYNC.S ;  /* 0x00000000000073c6 */ /* 0x000ee60000000000 */
[----:B---3--:R3:W4:Y:S08]  /*0660*/  SYNCS.EXCH.64 URZ, [UR4], UR8 ;  /* 0x0000000804ff75b2 */ /* 0x0087300008000100 */
[----:B------:R3:W1:Y:S01]  /*0670*/  SYNCS.EXCH.64 URZ, [UR4+0x240], UR6 ;  /* 0x0002400604ff75b2 */ /* 0x0006620008000100 */
        /* <DEDUP_REMOVED lines=141> */
[----:B------:R3:W1:Y:S02]  /*0f50*/  SYNCS.EXCH.64 URZ, [UR4+0x478], UR6 ;  /* 0x0004780604ff75b2 */ /* 0x0006640008000100 */
[----:B---34-:R-:W-:Y:S01]  /*0f60*/  NOP ;  /* 0x0000000000007918 */ /* 0x018fe20000000000 */
.L_x_10:
[----:B------:R-:W-:Y:S05]  /*0f70*/  BSYNC.RECONVERGENT B0 ;  /* 0x0000000000007941 */ /* 0x000fea0003800200 */
.L_x_9:
[----:B------:R-:W3:Y:S01]  /*0f80*/  SHFL.IDX PT, R0, R82, RZ, 0x1f ;  /* 0x00001fff52007589 */ /* 0x000ee200000e0000 */
[----:B------:R-:W-:Y:S01]  /*0f90*/  NOP ;  /* 0x0000000000007918 */ /* 0x000fe20000000000 */
[----:B---3--:R-:W-:-:S13]  /*0fa0*/  ISETP.NE.AND P0, PT, R0, 0x1, PT ;  /* 0x000000010000780c */ /* 0x008fda0003f05270 */
[----:B------:R-:W-:Y:S05]  /*0fb0*/  @P0 BRA `(.L_x_11) ;  /* 0x00000000003c0947 */ /* 0x000fea0003800000 */
        /* <DEDUP_REMOVED lines=10> */
[----:B------:R-:W-:Y:S01]  /*1060*/  ELECT P0, URZ, PT ;  /* 0x0000000000ff782f */ /* 0x000fe20003800000 */
[----:B------:R-:W3:Y:S02]  /*1070*/  FENCE.VIEW.ASYNC.S ;  /* 0x00000000000073c6 */ /* 0x000ee40000000000 */
[----:B---3--:R3:W4:Y:S08]  /*1080*/  SYNCS.EXCH.64 URZ, [UR4+0x480], UR8 ;  /* 0x0004800804ff75b2 */ /* 0x0087300008000100 */
[----:B------:R3:W1:Y:S01]  /*1090*/  SYNCS.EXCH.64 URZ, [UR4+0x488], UR6 ;  /* 0x0004880604ff75b2 */ /* 0x0006620008000100 */
[----:B------:R-:W-:Y:S01]  /*10a0*/  NOP ;  /* 0x0000000000007918 */ /* 0x000fe20000000000 */
.L_x_11:
[----:B------:R-:W2:Y:S01]  /*10b0*/  SHFL.IDX PT, R0, R82, RZ, 0x1f ;  /* 0x00001fff52007589 */ /* 0x000ea200000e0000 */
[----:B------:R-:W-:Y:S01]  /*10c0*/  NOP ;  /* 0x0000000000007918 */ /* 0x000fe20000000000 */
[----:B--2---:R-:W-:-:S13]  /*10d0*/  ISETP.NE.AND P0, PT, R0, 0x3, PT ;  /* 0x000000030000780c */ /* 0x004fda0003f05270 */
[----:B------:R-:W-:Y:S05]  /*10e0*/  @P0 BRA `(.L_x_12) ;  /* 0x00000000002c0947 */ /* 0x000fea0003800000 */
[----:B---3--:R-:W-:Y:S01]  /*10f0*/  UMOV UR6, 0x400 ;  /* 0x0000040000067882 */ /* 0x008fe20000000000 */
[----:B------:R-:W-:Y:S01]  /*1100*/  UMOV UR4, 0x20 ;  /* 0x0000002000047882 */ /* 0x000fe20000000000 */
[----:B------:R-:W-:Y:S02]  /*1110*/  ULEA UR6, UR55, UR6, 0x18 ;  /* 0x0000000637067291 */ /* 0x000fe4000f8ec0ff */
[----:B------:R-:W-:-:S04]  /*1120*/  UIADD3 UR4, UPT, UPT, -UR4, 0x100000, URZ ;  /* 0x0010000004047890 */ /* 0x000fc8000fffe1ff */
[----:B------:R-:W-:Y:S02]  /*1130*/  USHF.L.U32 UR5, UR4, 0xb, URZ ;  /* 0x0000000b04057899 */ /* 0x000fe400080006ff */
[----:B------:R-:W-:Y:S01]  /*1140*/  USHF.L.U32 UR4, UR4, 0x1, URZ ;  /* 0x0000000104047899 */ /* 0x000fe200080006ff */
[----:B------:R-:W-:Y:S01]  /*1150*/  ELECT P0, URZ, PT ;  /* 0x0000000000ff782f */ /* 0x000fe20003800000 */
[----:B------:R-:W2:Y:S10]  /*1160*/  FENCE.VIEW.ASYNC.S ;  /* 0x00000000000073c6 */ /* 0x000eb40000000000 */
[----:B--2---:R2:W3:Y:S01]  /*1170*/  SYNCS.EXCH.64 URZ, [UR6+0x490], UR4 ;  /* 0x0004900406ff75b2 */ /* 0x0044e20008000100 */
[----:B------:R2:W1:Y:S01]  /*1180*/  SYNCS.EXCH.64 URZ, [UR6+0x498], UR4 ;  /* 0x0004980406ff75b2 */ /* 0x0004620008000100 */
[----:B------:R-:W-:Y:S01]  /*1190*/  NOP ;  /* 0x0000000000007918 */ /* 0x000fe20000000000 */
.L_x_12:
[----:B------:R-:W4:Y:S01]  /*11a0*/  SHFL.IDX PT, R0, R82, RZ, 0x1f ;  /* 0x00001fff52007589 */ /* 0x000f2200000e0000 */
[----:B------:R-:W-:Y:S01]  /*11b0*/  NOP ;  /* 0x0000000000007918 */ /* 0x000fe20000000000 */
[----:B----4-:R-:W-:-:S13]  /*11c0*/  ISETP.NE.AND P0, PT, R0, 0x4, PT ;  /* 0x000000040000780c */ /* 0x010fda0003f05270 */
[----:B------:R-:W-:Y:S05]  /*11d0*/  @P0 BRA `(.L_x_13) ;  /* 0x0000000000480947 */ /* 0x000fea0003800000 */
[----:B--23--:R-:W-:Y:S01]  /*11e0*/  UMOV UR4, 0x720 ;  /* 0x0000072000047882 */ /* 0x00cfe20000000000 */
[----:B------:R-:W-:Y:S01]  /*11f0*/  UMOV UR6, 0x400 ;  /* 0x0000040000067882 */ /* 0x000fe20000000000 */
[----:B------:R-:W-:Y:S01]  /*1200*/  USEL UR4, UR4, 0x620, UP4 ;  /* 0x0000062004047887 */ /* 0x000fe2000a000000 */
        /* <DEDUP_REMOVED lines=9> */
[----:B------:R-:W2:Y:S02]  /*12a0*/  FENCE.VIEW.ASYNC.S ;  /* 0x00000000000073c6 */ /* 0x000ea40000000000 */
[----:B--2---:R4:W2:Y:S08]  /*12b0*/  SYNCS.EXCH.64 URZ, [UR6+0x4a0], UR8 ;  /* 0x0004a00806ff75b2 */ /* 0x0048b00008000100 */
[----:B------:R4:W3:Y:S01]  /*12c0*/  SYNCS.EXCH.64 URZ, [UR6+0x4b0], UR4 ;  /* 0x0004b00406ff75b2 */ /* 0x0008e20008000100 */
[----:B------:R4:W1:Y:S01]  /*12d0*/  SYNCS.EXCH.64 URZ, [UR6+0x4a8], UR8 ;  /* 0x0004a80806ff75b2 */ /* 0x0008620008000100 */
[----:B------:R4:W1:Y:S02]  /*12e0*/  SYNCS.EXCH.64 URZ, [UR6+0x4b8], UR4 ;  /* 0x0004b80406ff75b2 */ /* 0x0008640008000100 */
[----:B----4-:R-:W-:Y:S01]  /*12f0*/  NOP ;  /* 0x0000000000007918 */ /* 0x010fe20000000000 */
.L_x_13:
[----:B------:R-:W4:Y:S01]  /*1300*/  SHFL.IDX PT, R0, R82, RZ, 0x1f ;  /* 0x00001fff52007589 */ /* 0x000f2200000e0000 */
[----:B------:R-:W-:Y:S01]  /*1310*/  NOP ;  /* 0x0000000000007918 */ /* 0x000fe20000000000 */
[----:B----4-:R-:W-:-:S13]  /*1320*/  ISETP.NE.AND P0, PT, R0, 0x5, PT ;  /* 0x000000050000780c */ /* 0x010fda0003f05270 */
[----:B------:R-:W-:Y:S05]  /*1330*/  @P0 BRA `(.L_x_14) ;  /* 0x0000000000540947 */ /* 0x000fea0003800000 */
[----:B--23--:R-:W-:Y:S01]  /*1340*/  UMOV UR4, 0x400 ;  /* 0x0000040000047882 */ /* 0x00cfe20000000000 */
        /* <DEDUP_REMOVED lines=14> */
[----:B------:R4:W1:Y:S01]  /*1430*/  SYNCS.EXCH.64 URZ, [UR4+0x4e8], UR8 ;  /* 0x0004e80804ff75b2 */ /* 0x0008620008000100 */
[----:B------:R4:W1:Y:S01]  /*1440*/  SYNCS.EXCH.64 URZ, [UR4+0x4d0], UR6 ;  /* 0x0004d00604ff75b2 */ /* 0x0008620008000100 */
[----:B------:R4:W1:Y:S01]  /*1450*/  SYNCS.EXCH.64 URZ, [UR4+0x4f0], UR8 ;  /* 0x0004f00804ff75b2 */ /* 0x0008620008000100 */
[----:B------:R4:W1:Y:S01]  /*1460*/  SYNCS.EXCH.64 URZ, [UR4+0x4d8], UR6 ;  /* 0x0004d80604ff75b2 */ /* 0x0008620008000100 */
[----:B------:R4:W1:Y:S02]  /*1470*/  SYNCS.EXCH.64 URZ, [UR4+0x4f8], UR8 ;  /* 0x0004f80804ff75b2 */ /* 0x0008640008000100 */
[----:B----4-:R-:W-:Y:S01]  /*1480*/  NOP ;  /* 0x0000000000007918 */ /* 0x010fe20000000000 */
.L_x_14:
[----:B------:R-:W4:Y:S01]  /*1490*/  SHFL.IDX PT, R0, R82, RZ, 0x1f ;  /* 0x00001fff52007589 */ /* 0x000f2200000e0000 */
[----:B------:R-:W-:Y:S01]  /*14a0*/  ISETP.NE.OR P1, PT, RZ, UR20, !P1 ;  /* 0x00000014ff007c0c */ /* 0x000fe2000cf25670 */
[----:B------:R-:W-:Y:S01]  /*14b0*/  NOP ;  /* 0x0000000000007918 */ /* 0x000fe20000000000 */
[----:B----4-:R-:W-:-:S13]  /*14c0*/  ISETP.NE.AND P0, PT, R0, 0x3, PT ;  /* 0x000000030000780c */ /* 0x010fda0003f05270 */
[----:B------:R-:W-:Y:S05]  /*14d0*/  @P0 BRA `(.L_x_15) ;  /* 0x0000000000340947 */ /* 0x000fea0003800000 */
[----:B--23--:R-:W-:Y:S01]  /*14e0*/  UMOV UR4, 0x400 ;  /* 0x0000040000047882 */ /* 0x00cfe20000000000 */
[----:B------:R-:W-:Y:S01]  /*14f0*/  UMOV UR6, 0x20 ;  /* 0x0000002000067882 */ /* 0x000fe20000000000 */
[----:B------:R-:W-:Y:S02]  /*1500*/  ULEA UR4, UR55, UR4, 0x18 ;  /* 0x0000000437047291 */ /* 0x000fe4000f8ec0ff */
[----:B------:R-:W-:-:S04]  /*1510*/  UIADD3 UR6, UPT, UPT, -UR6, 0x100000, URZ ;  /* 0x0010000006067890 */ /* 0x000fc8000fffe1ff */
[----:B------:R-:W-:Y:S02]  /*1520*/  USHF.L.U32 UR7, UR6, 0xb, URZ ;  /* 0x0000000b06077899 */ /* 0x000fe400080006ff */
[----:B------:R-:W-:Y:S01]  /*1530*/  USHF.L.U32 UR6, UR6, 0x1, URZ ;  /* 0x0000000106067899 */ /* 0x000fe200080006ff */
[----:B------:R-:W-:Y:S01]  /*1540*/  ELECT P0, URZ, PT ;  /* 0x0000000000ff782f */ /* 0x000fe20003800000 */
[----:B------:R-:W2:Y:S10]  /*1550*/  FENCE.VIEW.ASYNC.S ;  /* 0x00000000000073c6 */ /* 0x000eb40000000000 */
[----:B--2---:R4:W2:Y:S01]  /*1560*/  SYNCS.EXCH.64 URZ, [UR4+0x500], UR6 ;  /* 0x0005000604ff75b2 */ /* 0x0048a20008000100 */
[----:B------:R4:W3:Y:S01]  /*1570*/  SYNCS.EXCH.64 URZ, [UR4+0x510], UR6 ;  /* 0x0005100604ff75b2 */ /* 0x0008e20008000100 */
[----:B------:R4:W1:Y:S01]  /*1580*/  SYNCS.EXCH.64 URZ, [UR4+0x508], UR6 ;  /* 0x0005080604ff75b2 */ /* 0x0008620008000100 */
[----:B------:R4:W1:Y:S02]  /*1590*/  SYNCS.EXCH.64 URZ, [UR4+0x518], UR6 ;  /* 0x0005180604ff75b2 */ /* 0x0008640008000100 */
[----:B----4-:R-:W-:Y:S01]  /*15a0*/  NOP ;  /* 0x0000000000007918 */ /* 0x010fe20000000000 */
.L_x_15:
[----:B------:R-:W-:Y:S01]  /*15b0*/  VOTEU.ALL UP0, P1 ;  /* 0x0000000000ff7886 */ /* 0x000fe20000800000 */
[----:B--23--:R-:W-:Y:S01]  /*15c0*/  UMOV UR4, 0x20 ;  /* 0x0000002000047882 */ /* 0x00cfe20000000000 */
[----:B------:R-:W2:Y:S01]  /*15d0*/  LDCU UR7, c[0x0][0x36c] ;  /* 0x00006d80ff0777ac */ /* 0x000ea20008000800 */
[----:B------:R-:W-:Y:S01]  /*15e0*/  NOP ;  /* 0x0000000000007918 */ /* 0x000fe20000000000 */
[----:B------:R-:W-:Y:S01]  /*15f0*/  LOP3.LUT R0, R78, 0x1f, RZ, 0xc0, !PT ;  /* 0x0000001f4e007812 */ /* 0x000fe200078ec0ff */
[----:B------:R-:W-:Y:S01]  /*1600*/  @!UP0 UMOV UR6, 0x400 ;  /* 0x0000040000068882 */ /* 0x000fe20000000000 */
[----:B------:R-:W-:-:S04]  /*1610*/  @!UP0 UIADD3 UR4, UPT, UPT, -UR4, 0x100000, URZ ;  /* 0x0010000004048890 */ /* 0x000fc8000fffe1ff */
[----:B------:R-:W-:Y:S02]  /*1620*/  @!UP0 USHF.L.U32 UR5, UR4, 0xb, URZ ;  /* 0x0000000b04058899 */ /* 0x000fe400080006ff */
[----:B------:R-:W-:Y:S02]  /*1630*/  @!UP0 USHF.L.U32 UR4, UR4, 0x1, URZ ;  /* 0x0000000104048899 */ /* 0x000fe400080006ff */
[----:B------:R-:W-:Y:S01]  /*1640*/  @!UP0 ULEA UR6, UR55, UR6, 0x18 ;  /* 0x0000000637068291 */ /* 0x000fe2000f8ec0ff */
[----:B------:R-:W-:Y:S01]  /*1650*/  VOTEU.ALL UP0, P1 ;  /* 0x0000000000ff7886 */ /* 0x000fe20000800000 */
[----:B------:R-:W-:Y:S02]  /*1660*/  UISETP.NE.AND UP5, UPT, UR20, URZ, UPT ;  /* 0x000000ff1400728c */ /* 0x000fe4000bfa5270 */
[----:B--2---:R-:W-:Y:S01]  /*1670*/  UISETP.EQ.U32.AND UP6, UPT, UR7, 0x1, UPT ;  /* 0x000000010700788c */ /* 0x004fe2000bfc2070 */
[----:B------:R-:W2:Y:S07]  /*1680*/  FENCE.VIEW.ASYNC.S ;  /* 0x00000000000073c6 */ /* 0x000eae0000000000 */
[----:B--2---:R2:W3:Y:S01]  /*1690*/  @!UP0 SYNCS.EXCH.64 URZ, [UR6+0x520], UR4 ;  /* 0x0005200406ff85b2 */ /* 0x0044e20008000100 */
[----:B------:R-:W-:Y:S05]  /*16a0*/  BRA.U !UP6, `(.L_x_16) ;  /* 0x000000010e087547 */ /* 0x000fea000b800000 */
[----:B-1-3--:R-:W-:Y:S01]  /*16b0*/  UCGABAR_ARV ;  /* 0x00000000000079c7 */ /* 0x00afe20008000000 */
[----:B------:R-:W-:Y:S05]  /*16c0*/  BRA `(.L_x_17) ;  /* 0x0000000000047947 */ /* 0x000fea0003800000 */
.L_x_16:
[----:B-1-3--:R-:W-:Y:S01]  /*16d0*/  NOP ;  /* 0x0000000000007918 */ /* 0x00afe20000000000 */
.L_x_17:
[----:B------:R-:W1:Y:S01]  /*16e0*/  S2UR UR25, SR_CTAID.X ;  /* 0x00000000001979c3 */ /* 0x000e620000002500 */
[----:B------:R-:W-:-:S05]  /*16f0*/  CS2R.32 R3, SR_CgaSize ;  /* 0x0000000000037805 */ /* 0x000fca0000008a00 */
[----:B------:R-:W-:-:S05]  /*1700*/  IMAD R3, R3, -0xa0, RZ ;  /* 0xffffff6003037824 */ /* 0x000fca00078e02ff */
[----:B--2---:R-:W-:-:S14]  /*1710*/  R2UR UR5, R3 ;  /* 0x00000000030572ca */ /* 0x004fdc00000e0000 */
[----:B------:R-:W2:Y:S01]  /*1720*/  LDCU UR5, c[0x0][UR5+0x2b0] ;  /* 0x00005600050577ac */ /* 0x000ea20008000800 */
[----:B------:R-:W-:-:S05]  /*1730*/  CS2R.32 R3, SR_CgaSize ;  /* 0x0000000000037805 */ /* 0x000fca0000008a00 */
[----:B------:R-:W-:-:S05]  /*1740*/  IMAD R3, R3, -0xa0, RZ ;  /* 0xffffff6003037824 */ /* 0x000fca00078e02ff */
[----:B------:R-:W-:-:S14]  /*1750*/  R2UR UR4, R3 ;  /* 0x00000000030472ca */ /* 0x000fdc00000e0000 */
[----:B------:R-:W3:Y:S01]  /*1760*/  LDCU UR4, c[0x0][UR4+0x2b4] ;  /* 0x00005680040477ac */ /* 0x000ee20008000800 */
[----:B------:R-:W4:Y:S01]  /*1770*/  S2UR UR46, SR_CTAID.Y ;  /* 0x00000000002e79c3 */ /* 0x000f220000002600 */
[----:B------:R-:W-:-:S05]  /*1780*/  CS2R.32 R3, SR_CgaSize ;  /* 0x0000000000037805 */ /* 0x000fca0000008a00 */
[----:B------:R-:W-:-:S05]  /*1790*/  IMAD R3, R3, -0xa0, RZ ;  /* 0xffffff6003037824 */ /* 0x000fca00078e02ff */
[----:B------:R-:W-:-:S14]  /*17a0*/  R2UR UR57, R3 ;  /* 0x00000000033972ca */ /* 0x000fdc00000e0000 */
[----:B------:R-:W3:Y:S01]  /*17b0*/  LDCU UR57, c[0x0][UR57+0x2a0] ;  /* 0x00005400393977ac */ /* 0x000ee20008000800 */
[----:B------:R-:W-:-:S05]  /*17c0*/  CS2R.32 R3, SR_CgaSize ;  /* 0x0000000000037805 */ /* 0x000fca0000008a00 */
[----:B------:R-:W-:-:S05]  /*17d0*/  IMAD R3, R3, -0xa0, RZ ;  /* 0xffffff6003037824 */ /* 0x000fca00078e02ff */
[----:B------:R-:W-:-:S14]  /*17e0*/  R2UR UR60, R3 ;  /* 0x00000000033c72ca */ /* 0x000fdc00000e0000 */
[----:B------:R-:W3:Y:S01]  /*17f0*/  LDCU UR60, c[0x0][UR60+0x2a4] ;  /* 0x000054803c3c77ac */ /* 0x000ee20008000800 */
[----:B------:R-:W-:Y:S01]  /*1800*/  UISETP.GT.U32.AND UP0, UPT, UR27, 0xffff, UPT ;  /* 0x0000ffff1b00788c */ /* 0x000fe2000bf04070 */
[----:B------:R-:W3:Y:S01]  /*1810*/  LDCU UR21, c[0x0][0xb24] ;  /* 0x00016480ff1577ac */ /* 0x000ee20008000800 */
[----:B------:R-:W3:Y:S01]  /*1820*/  LDCU UR42, c[0x0][0xb24] ;  /* 0x00016480ff2a77ac */ /* 0x000ee20008000800 */
[----:B-1----:R-:W-:Y:S01]  /*1830*/  I2FP.F32.U32 R3, UR25 ;  /* 0x0000001900037c45 */ /* 0x002fe20008201000 */
[----:B------:R-:W1:Y:S04]  /*1840*/  LDCU UR29, c[0x0][0xb30] ;  /* 0x00016600ff1d77ac */ /* 0x000e680008000800 */
[----:B--2---:R-:W-:Y:S01]  /*1850*/  FMUL R3, R3, UR5 ;  /* 0x0000000503037c20 */ /* 0x004fe20008400000 */
[----:B------:R-:W-:Y:S01]  /*1860*/  USEL UR5, UR27, 0xffff, !UP0 ;  /* 0x0000ffff1b057887 */ /* 0x000fe2000c000000 */
[----:B----4-:R-:W-:Y:S01]  /*1870*/  I2FP.F32.U32 R2, UR46 ;  /* 0x0000002e00027c45 */ /* 0x010fe20008201000 */
[----:B------:R-:W-:-:S03]  /*1880*/  USHF.L.U32 UR24, UR55, 0x7, URZ ;  /* 0x0000000737187899 */ /* 0x000fc600080006ff */
[----:B------:R-:W2:Y:S01]  /*1890*/  F2I.U32.TRUNC.NTZ R3, R3 ;  /* 0x0000000300037305 */ /* 0x000ea2000020f000 */
[----:B------:R-:W-:Y:S01]  /*18a0*/  ULOP3.LUT UR22, UR5, 0xffff, URZ, 0xc0, !UPT ;  /* 0x0000ffff05167892 */ /* 0x000fe2000f8ec0ff */
[----:B---3--:R-:W-:-:S06]  /*18b0*/  FMUL R2, R2, UR4 ;  /* 0x0000000402027c20 */ /* 0x008fcc0008400000 */
[----:B------:R-:W3:Y:S01]  /*18c0*/  F2I.U32.TRUNC.NTZ R2, R2 ;  /* 0x0000000200027305 */ /* 0x000ee2000020f000 */
[----:B--2---:R-:W-:Y:S02]  /*18d0*/  R2UR UR4, R3 ;  /* 0x00000000030472ca */ /* 0x004fe400000e0000 */
[----:B------:R-:W-:Y:S02]  /*18e0*/  PRMT R3, RZ, 0x7610, R3 ;  /* 0x00007610ff037816 */ /* 0x000fe40000000003 */
[----:B---3--:R-:W-:Y:S02]  /*18f0*/  R2UR UR6, R2 ;  /* 0x00000000020672ca */ /* 0x008fe400000e0000 */
[----:B------:R-:W-:-:S07]  /*1900*/  PRMT R2, RZ, 0x7610, R2 ;  /* 0x00007610ff027816 */ /* 0x000fce0000000002 */
[----:B------:R-:W-:-:S04]  /*1910*/  UIADD3 UR5, UPT, UPT, -UR4, URZ, URZ ;  /* 0x000000ff04057290 */ /* 0x000fc8000fffe1ff */
[----:B------:R-:W-:Y:S02]  /*1920*/  UIMAD UR57, UR57, UR5, UR25 ;  /* 0x00000005393972a4 */ /* 0x000fe4000f8e0219 */
[----:B------:R-:W-:-:S04]  /*1930*/  UIADD3 UR4, UPT, UPT, -UR6, URZ, URZ ;  /* 0x000000ff06047290 */ /* 0x000fc8000fffe1ff */
[----:B------:R-:W-:Y:S01]  /*1940*/  UIMAD UR60, UR60, UR4, UR46 ;  /* 0x000000043c3c72a4 */ /* 0x000fe2000f8e022e */
[----:B-1----:R-:W-:Y:S11]  /*1950*/  BRA.U UP5, `(.L_x_18) ;  /* 0x0000000105647547 */ /* 0x002ff6000b800000 */
[----:B------:R-:W-:Y:S02]  /*1960*/  UISETP.NE.AND UP0, UPT, UR60, URZ, UPT ;  /* 0x000000ff3c00728c */ /* 0x000fe4000bf05270 */
[----:B------:R-:W-:Y:S02]  /*1970*/  ULOP3.LUT UR4, UR57, 0x2, URZ, 0x3c, !UPT ;  /* 0x0000000239047892 */ /* 0x000fe4000f8e3cff */
[----:B------:R-:W-:Y:S02]  /*1980*/  UISETP.GT.U32.AND UP2, UPT, UR57, 0x1, UP0 ;  /* 0x000000013900788c */ /* 0x000fe40008744070 */
[----:B------:R-:W-:Y:S02]  /*1990*/  ULOP3.LUT UR5, UR57, 0x4, URZ, 0x3c, !UPT ;  /* 0x0000000439057892 */ /* 0x000fe4000f8e3cff */
[----:B------:R-:W-:Y:S02]  /*19a0*/  USEL UR8, URZ, 0x1, UP2 ;  /* 0x00000001ff087887 */ /* 0x000fe40009000000 */
[----:B------:R-:W-:-:S02]  /*19b0*/  USEL UR7, URZ, 0x2, UP2 ;  /* 0x00000002ff077887 */ /* 0x000fc40009000000 */
[----:B------:R-:W-:Y:S02]  /*19c0*/  UISETP.GT.U32.AND UP2, UPT, UR4, 0x1, UP0 ;  /* 0x000000010400788c */ /* 0x000fe40008744070 */
[----:B------:R-:W-:Y:S02]  /*19d0*/  ULOP3.LUT UR4, UR57, 0x6, URZ, 0x3c, !UPT ;  /* 0x0000000639047892 */ /* 0x000fe4000f8e3cff */
[----:B------:R-:W-:Y:S02]  /*19e0*/  USEL UR6, URZ, 0x4, UP2 ;  /* 0x00000004ff067887 */ /* 0x000fe40009000000 */
[----:B------:R-:W-:Y:S02]  /*19f0*/  USEL UR9, URZ, 0x8, UP2 ;  /* 0x00000008ff097887 */ /* 0x000fe40009000000 */
[----:B------:R-:W-:Y:S02]  /*1a00*/  UISETP.GT.U32.AND UP2, UPT, UR5, 0x1, UP0 ;  /* 0x000000010500788c */ /* 0x000fe40008744070 */
[----:B------:R-:W-:-:S02]  /*1a10*/  UISETP.GT.U32.AND UP0, UPT, UR4, 0x1, UP0 ;  /* 0x000000010400788c */ /* 0x000fc40008704070 */
[----:B------:R-:W-:Y:S02]  /*1a20*/  USEL UR4, URZ, 0x10, UP2 ;  /* 0x00000010ff047887 */ /* 0x000fe40009000000 */
[----:B------:R-:W-:Y:S02]  /*1a30*/  UIADD3 UR5, UPT, UPT, UR6, UR7, UR8 ;  /* 0x0000000706057290 */ /* 0x000fe4000fffe008 */
[----:B------:R-:W-:Y:S02]  /*1a40*/  USEL UR7, URZ, 0x40, UP0 ;  /* 0x00000040ff077887 */ /* 0x000fe40008000000 */
[----:B------:R-:W-:Y:S02]  /*1a50*/  USEL UR8, URZ, 0x20, UP2 ;  /* 0x00000020ff087887 */ /* 0x000fe40009000000 */
[----:B------:R-:W-:Y:S02]  /*1a60*/  UIADD3 UR5, UPT, UPT, UR4, UR5, UR9 ;  /* 0x0000000504057290 */ /* 0x000fe4000fffe009 */
[----:B------:R-:W-:-:S02]  /*1a70*/  ULOP3.LUT UR4, UR57, 0xfffffffe, URZ, 0xc0, !UPT ;  /* 0xfffffffe39047892 */ /* 0x000fc4000f8ec0ff */
[----:B------:R-:W-:Y:S02]  /*1a80*/  USEL UR6, URZ, 0x80, UP0 ;  /* 0x00000080ff067887 */ /* 0x000fe40008000000 */
[----:B------:R-:W-:-:S03]  /*1a90*/  UIADD3 UR5, UPT, UPT, UR7, UR5, UR8 ;  /* 0x0000000507057290 */ /* 0x000fc6000fffe008 */
[----:B------:R-:W-:Y:S01]  /*1aa0*/  UMOV UR7, 0x3 ;  /* 0x0000000300077882 */ /* 0x000fe20000000000 */
[----:B------:R-:W-:Y:S02]  /*1ab0*/  UIADD3 UR5, UPT, UPT, UR5, UR6, URZ ;  /* 0x0000000605057290 */ /* 0x000fe4000fffe0ff */
[----:B------:R-:W-:-:S04]  /*1ac0*/  USHF.L.U32 UR4, UR7, UR4, URZ ;  /* 0x0000000407047299 */ /* 0x000fc800080006ff */
[----:B------:R-:W-:Y:S02]  /*1ad0*/  MOV R3, UR5 ;  /* 0x0000000500037c02 */ /* 0x000fe40008000f00 */
[----:B------:R-:W-:-:S07]  /*1ae0*/  MOV R2, UR4 ;  /* 0x0000000400027c02 */ /* 0x000fce0008000f00 */
.L_x_18:
[----:B------:R-:W1:Y:S01]  /*1af0*/  S2UR UR36, SR_CTAID.Z ;  /* 0x00000000002479c3 */ /* 0x000e620000002700 */
[----:B------:R-:W-:Y:S01]  /*1b00*/  UISETP.GE.AND UP0, UPT, UR21, 0x1, UPT ;  /* 0x000000011500788c */ /* 0x000fe2000bf06270 */
[----:B------:R-:W-:Y:S01]  /*1b10*/  UMOV UR30, 0x55 ;  /* 0x00000055001e7882 */ /* 0x000fe20000000000 */
[----:B------:R-:W-:-:S07]  /*1b20*/  UMOV UR45, UR25 ;  /* 0x00000019002d7c82 */ /* 0x000fce0008000000 */
[----:B------:R-:W-:Y:S05]  /*1b30*/  BRA.U !UP0, `(.L_x_19) ;  /* 0x0000000108d47547 */ /* 0x000fea000b800000 */
[----:B------:R-:W2:Y:S01]  /*1b40*/  LDCU.128 UR16, c[0x0][0xb10] ;  /* 0x00016200ff1077ac */ /* 0x000ea20008000c00 */
[----:B------:R-:W3:Y:S01]  /*1b50*/  LDCU UR6, c[0x0][0x370] ;  /* 0x00006e00ff0677ac */ /* 0x000ee20008000800 */
[----:B------:R-:W4:Y:S01]  /*1b60*/  LDCU UR7, c[0x0][0x374] ;  /* 0x00006e80ff0777ac */ /* 0x000f220008000800 */
[----:B------:R-:W1:Y:S01]  /*1b70*/  LDCU UR23, c[0x0][0xb0c] ;  /* 0x00016180ff1777ac */ /* 0x000e620008000800 */
[----:B------:R-:W1:Y:S01]  /*1b80*/  LDCU UR26, c[0x0][0xb20] ;  /* 0x00016400ff1a77ac */ /* 0x000e620008000800 */
[----:B------:R-:W1:Y:S01]  /*1b90*/  LDCU.64 UR8, c[0x0][0xb28] ;  /* 0x00016500ff0877ac */ /* 0x000e620008000a00 */
[----:B--2---:R-:W-:Y:S02]  /*1ba0*/  UISETP.NE.AND UP3, UPT, UR18, 0x1, UPT ;  /* 0x000000011200788c */ /* 0x004fe4000bf65270 */
[----:B----4-:R-:W-:Y:S02]  /*1bb0*/  UIMAD.WIDE.U32 UR10, UR7, UR19, URZ ;  /* 0x00000013070a72a5 */ /* 0x010fe4000f8e00ff */
[----:B---3--:R-:W-:-:S02]  /*1bc0*/  UIMAD.WIDE.U32 UR12, UR6, UR16, URZ ;  /* 0x00000010060c72a5 */ /* 0x008fc4000f8e00ff */
[----:B-1----:R-:W-:Y:S02]  /*1bd0*/  UISETP.NE.AND UP0, UPT, UR23, 0x1, UPT ;  /* 0x000000011700788c */ /* 0x002fe4000bf05270 */
[----:B------:R-:W-:Y:S01]  /*1be0*/  UIMAD.WIDE.U32 UR4, UR25, UR16, URZ ;  /* 0x00000010190472a5 */ /* 0x000fe2000f8e00ff */
[----:B------:R-:W-:Y:S02]  /*1bf0*/  UMOV UR10, UR11 ;  /* 0x0000000b000a7c82 */ /* 0x000fe40008000000 */
[----:B------:R-:W-:Y:S01]  /*1c00*/  UMOV UR12, UR13 ;  /* 0x0000000d000c7c82 */ /* 0x000fe20008000000 */
[----:B------:R-:W-:Y:S02]  /*1c10*/  @UP3 USHF.R.U32.HI UR7, URZ, UR26, UR10 ;  /* 0x0000001aff073299 */ /* 0x000fe4000801160a */
[----:B------:R-:W-:Y:S01]  /*1c20*/  UISETP.NE.AND UP2, UPT, UR21, 0x1, UPT ;  /* 0x000000011500788c */ /* 0x000fe2000bf45270 */
[----:B------:R-:W-:Y:S02]  /*1c30*/  UMOV UR4, UR5 ;  /* 0x0000000500047c82 */ /* 0x000fe40008000000 */
[----:B------:R-:W-:-:S02]  /*1c40*/  @UP0 USHF.R.U32.HI UR6, URZ, UR17, UR12 ;  /* 0x00000011ff060299 */ /* 0x000fc4000801160c */
[----:B------:R-:W-:Y:S02]  /*1c50*/  USHF.R.U32.HI UR4, URZ, UR17, UR4 ;  /* 0x00000011ff047299 */ /* 0x000fe40008011604 */
[----:B------:R-:W-:Y:S02]  /*1c60*/  UIMAD.WIDE.U32 UR12, UR46, UR19, URZ ;  /* 0x000000132e0c72a5 */ /* 0x000fe4000f8e00ff */
[----:B------:R-:W-:Y:S02]  /*1c70*/  UIMAD.WIDE.U32 UR10, UR7, UR8, URZ ;  /* 0x00000008070a72a5 */ /* 0x000fe4000f8e00ff */
[----:B------:R-:W-:Y:S02]  /*1c80*/  UIMAD.WIDE.U32 UR14, UR6, UR8, URZ ;  /* 0x00000008060e72a5 */ /* 0x000fe4000f8e00ff */
[----:B------:R-:W-:-:S03]  /*1c90*/  USEL UR5, UR25, UR4, !UP0 ;  /* 0x0000000419057287 */ /* 0x000fc6000c000000 */
[----:B------:R-:W-:Y:S01]  /*1ca0*/  UMOV UR4, UR13 ;  /* 0x0000000d00047c82 */ /* 0x000fe20008000000 */
[----:B------:R-:W-:Y:S01]  /*1cb0*/  UMOV UR10, UR11 ;  /* 0x0000000b000a7c82 */ /* 0x000fe20008000000 */
[----:B------:R-:W-:Y:S02]  /*1cc0*/  USHF.R.U32.HI UR4, URZ, UR26, UR4 ;  /* 0x0000001aff047299 */ /* 0x000fe40008011604 */
[----:B------:R-:W-:Y:S01]  /*1cd0*/  @UP2 USHF.R.U32.HI UR7, URZ, UR9, UR10 ;  /* 0x00000009ff072299 */ /* 0x000fe2000801160a */
[----:B------:R-:W-:Y:S01]  /*1ce0*/  UMOV UR14, UR15 ;  /* 0x0000000f000e7c82 */ /* 0x000fe20008000000 */
[----:B------:R-:W-:Y:S02]  /*1cf0*/  USEL UR4, UR46, UR4, !UP3 ;  /* 0x000000042e047287 */ /* 0x000fe4000d800000 */
[----:B------:R-:W-:Y:S02]  /*1d00*/  @UP2 USHF.R.U32.HI UR6, URZ, UR9, UR14 ;  /* 0x00000009ff062299 */ /* 0x000fe4000801160e */
[----:B------:R-:W-:-:S02]  /*1d10*/  UIMAD UR7, UR7, UR21, URZ ;  /* 0x00000015070772a4 */ /* 0x000fc4000f8e02ff */
[----:B------:R-:W-:Y:S02]  /*1d20*/  UIMAD UR12, UR6, UR21, URZ ;  /* 0x00000015060c72a4 */ /* 0x000fe4000f8e02ff */
[----:B------:R-:W-:Y:S02]  /*1d30*/  UISETP.GE.AND UP0, UPT, UR4, UR7, UPT ;  /* 0x000000070400728c */ /* 0x000fe4000bf06270 */
[----:B------:R-:W-:Y:S02]  /*1d40*/  UIMAD.WIDE.U32 UR10, UR4, UR8, URZ ;  /* 0x00000008040a72a5 */ /* 0x000fe4000f8e00ff */
[----:B------:R-:W-:Y:S02]  /*1d50*/  UISETP.GE.OR UP0, UPT, UR5, UR12, UP0 ;  /* 0x0000000c0500728c */ /* 0x000fe40008706670 */
[----:B------:R-:W-:Y:S02]  /*1d60*/  UIMAD.WIDE.U32 UR12, UR5, UR8, URZ ;  /* 0x00000008050c72a5 */ /* 0x000fe4000f8e00ff */
[----:B------:R-:W-:Y:S01]  /*1d70*/  UIADD3 UR10, UPT, UPT, -UR4, URZ, URZ ;  /* 0x000000ff040a7290 */ /* 0x000fe2000fffe1ff */
[----:B------:R-:W-:Y:S01]  /*1d80*/  UMOV UR8, UR11 ;  /* 0x0000000b00087c82 */ /* 0x000fe20008000000 */
[----:B------:R-:W-:-:S02]  /*1d90*/  UIADD3 UR45, UPT, UPT, -UR5, URZ, URZ ;  /* 0x000000ff052d7290 */ /* 0x000fc4000fffe1ff */
[----:B------:R-:W-:-:S03]  /*1da0*/  USHF.R.U32.HI UR8, URZ, UR9, UR8 ;  /* 0x00000009ff087299 */ /* 0x000fc60008011608 */
[----:B------:R-:W-:Y:S01]  /*1db0*/  @!UP0 UMOV UR7, UR13 ;  /* 0x0000000d00078c82 */ /* 0x000fe20008000000 */
[----:B------:R-:W-:Y:S02]  /*1dc0*/  UIMAD UR46, UR18, UR10, UR46 ;  /* 0x0000000a122e72a4 */ /* 0x000fe4000f8e022e */
[----:B------:R-:W-:Y:S02]  /*1dd0*/  USEL UR8, UR4, UR8, !UP2 ;  /* 0x0000000804087287 */ /* 0x000fe4000d000000 */
[----:B------:R-:W-:Y:S02]  /*1de0*/  @!UP0 USHF.R.U32.HI UR7, URZ, UR9, UR7 ;  /* 0x00000009ff078299 */ /* 0x000fe40008011607 */
[----:B------:R-:W-:Y:S02]  /*1df0*/  UIADD3 UR9, UPT, UPT, -UR8, URZ, URZ ;  /* 0x000000ff08097290 */ /* 0x000fe4000fffe1ff */
[----:B------:R-:W-:Y:S02]  /*1e00*/  @!UP0 USEL UR7, UR5, UR7, !UP2 ;  /* 0x0000000705078287 */ /* 0x000fe4000d000000 */
[----:B------:R-:W-:-:S02]  /*1e10*/  UIMAD UR9, UR21, UR9, UR4 ;  /* 0x00000009150972a4 */ /* 0x000fc4000f8e0204 */
[----:B------:R-:W-:Y:S02]  /*1e20*/  @!UP0 UIADD3 UR8, UPT, UPT, UR8, -UR7, URZ ;  /* 0x8000000708088290 */ /* 0x000fe4000fffe0ff */
[----:B------:R-:W-:Y:S02]  /*1e30*/  @!UP0 UIMAD UR6, UR9, UR6, UR7 ;  /* 0x00000006090682a4 */ /* 0x000fe4000f8e0207 */
[----:B------:R-:W-:Y:S02]  /*1e40*/  @!UP0 UIMAD UR4, UR8, UR21, UR5 ;  /* 0x00000015080482a4 */ /* 0x000fe4000f8e0205 */
[----:B------:R-:W-:Y:S02]  /*1e50*/  UIMAD UR45, UR23, UR45, UR25 ;  /* 0x0000002d172d72a4 */ /* 0x000fe4000f8e0219 */
[----:B------:R-:W-:Y:S01]  /*1e60*/  UIMAD UR46, UR4, UR18, UR46 ;  /* 0x00000012042e72a4 */ /* 0x000fe2000f8e022e */
[----:B------:R-:W-:Y:S02]  /*1e70*/  @!UP0 UMOV UR5, UR6 ;  /* 0x0000000600058c82 */ /* 0x000fe40008000000 */
[----:B------:R-:W-:-:S12]  /*1e80*/  UIMAD UR45, UR5, UR23, UR45 ;  /* 0x00000017052d72a4 */ /* 0x000fd8000f8e022d */
.L_x_19:
[----:B------:R-:W-:Y:S02]  /*1e90*/  UISETP.NE.AND UP2, UPT, UR29, 0x1, UPT ;  /* 0x000000011d00788c */ /* 0x000fe4000bf45270 */
[----:B------:R-:W-:Y:S02]  /*1ea0*/  UISETP.NE.AND UP0, UPT, UR20, 0x2, UPT ;  /* 0x000000021400788c */ /* 0x000fe4000bf05270 */
[----:B------:R-:W-:Y:S02]  /*1eb0*/  ULOP3.LUT UR24, UR24, 0x300, URZ, 0xc0, !UPT ;  /* 0x0000030018187892 */ /* 0x000fe4000f8ec0ff */
[----:B------:R-:W-:-:S03]  /*1ec0*/  USHF.L.U32 UR21, UR30, UR22, URZ ;  /* 0x000000161e157299 */ /* 0x000fc600080006ff */
[----:B------:R-:W-:Y:S09]  /*1ed0*/  BRA.U UP2, `(.L_x_20) ;  /* 0x0000000102407547 */ /* 0x000ff2000b800000 */
[----:B------:R-:W2:Y:S01]  /*1ee0*/  LDCU.128 UR8, c[0x0][0xb10] ;  /* 0x00016200ff0877ac */ /* 0x000ea20008000c00 */
[----:B------:R-:W3:Y:S01]  /*1ef0*/  LDCU UR12, c[0x0][0xb0c] ;  /* 0x00016180ff0c77ac */ /* 0x000ee20008000800 */
[----:B------:R-:W4:Y:S01]  /*1f00*/  LDCU UR13, c[0x0][0xb20] ;  /* 0x00016400ff0d77ac */ /* 0x000f220008000800 */
[----:B--2---:R-:W-:Y:S02]  /*1f10*/  UIMAD.WIDE.U32 UR4, UR45, UR8, URZ ;  /* 0x000000082d0472a5 */ /* 0x004fe4000f8e00ff */
[----:B------:R-:W-:Y:S02]  /*1f20*/  UIMAD.WIDE.U32 UR6, UR46, UR11, URZ ;  /* 0x0000000b2e0672a5 */ /* 0x000fe4000f8e00ff */
[----:B---3--:R-:W-:Y:S02]  /*1f30*/  UISETP.NE.AND UP2, UPT, UR12, 0x1, UPT ;  /* 0x000000010c00788c */ /* 0x008fe4000bf45270 */
[----:B------:R-:W-:-:S03]  /*1f40*/  USHF.R.U32.HI UR5, URZ, UR9, UR5 ;  /* 0x00000009ff057299 */ /* 0x000fc60008011605 */
[----:B------:R-:W-:Y:S01]  /*1f50*/  UMOV UR4, UR7 ;  /* 0x0000000700047c82 */ /* 0x000fe20008000000 */
[----:B------:R-:W-:Y:S02]  /*1f60*/  USEL UR5, UR45, UR5, !UP2 ;  /* 0x000000052d057287 */ /* 0x000fe4000d000000 */
[----:B------:R-:W-:Y:S02]  /*1f70*/  UISETP.NE.AND UP2, UPT, UR10, 0x1, UPT ;  /* 0x000000010a00788c */ /* 0x000fe4000bf45270 */
[----:B----4-:R-:W-:-:S04]  /*1f80*/  USHF.R.U32.HI UR4, URZ, UR13, UR4 ;  /* 0x0000000dff047299 */ /* 0x010fc80008011604 */
[----:B------:R-:W-:-:S04]  /*1f90*/  USEL UR4, UR46, UR4, !UP2 ;  /* 0x000000042e047287 */ /* 0x000fc8000d000000 */
[----:B------:R-:W-:Y:S02]  /*1fa0*/  UIADD3 UR6, UPT, UPT, -UR4, UR5, URZ ;  /* 0x0000000504067290 */ /* 0x000fe4000fffe1ff */
[----:B------:R-:W-:Y:S02]  /*1fb0*/  UIADD3 UR4, UPT, UPT, UR4, -UR5, URZ ;  /* 0x8000000504047290 */ /* 0x000fe4000fffe0ff */
[----:B------:R-:W-:Y:S02]  /*1fc0*/  UIMAD UR46, UR6, UR10, UR46 ;  /* 0x0000000a062e72a4 */ /* 0x000fe4000f8e022e */
[----:B------:R-:W-:-:S12]  /*1fd0*/  UIMAD UR45, UR4, UR12, UR45 ;  /* 0x0000000c042d72a4 */ /* 0x000fd8000f8e022d */
.L_x_20:
[----:B------:R-:W-:Y:S05]  /*1fe0*/  BRA.U !UP6, `(.L_x_21) ;  /* 0x000000010e0c7547 */ /* 0x000fea000b800000 */
[----:B------:R-:W-:Y:S01]  /*1ff0*/  UCGABAR_WAIT ;  /* 0x0000000000007dc7 */ /* 0x000fe20008000000 */
[----:B------:R-:W-:Y:S01]  /*2000*/  CCTL.IVALL ;  /* 0x00000000ff00798f */ /* 0x000fe20002000000 */
[----:B------:R-:W-:Y:S05]  /*2010*/  BRA `(.L_x_22) ;  /* 0x0000000000047947 */ /* 0x000fea0003800000 */
.L_x_21:
[----:B------:R-:W-:Y:S06]  /*2020*/  BAR.SYNC.DEFER_BLOCKING 0x0 ;  /* 0x0000000000007b1d */ /* 0x000fec0000010000 */
.L_x_22:
[----:B------:R-:W-:Y:S05]  /*2030*/  BRA.U UP0, `(.L_x_23) ;  /* 0x0000003900747547 */ /* 0x000fea000b800000 */
[----:B------:R-:W2:Y:S01]  /*2040*/  LDCU UR6, c[0x0][0x38c] ;  /* 0x00007180ff0677ac */ /* 0x000ea20008000800 */
[----:B------:R-:W-:Y:S01]  /*2050*/  PLOP3.LUT P1, PT, PT, PT, UP4, 0x80, 0x8 ;  /* 0x000000000008781c */ /* 0x000fe20003f2f048 */
[----:B------:R-:W-:Y:S01]  /*2060*/  IMAD.MOV.U32 R12, RZ, RZ, 0x1 ;  /* 0x00000001ff0c7424 */ /* 0x000fe200078e00ff */
[----:B------:R-:W-:Y:S01]  /*2070*/  ISETP.NE.AND P2, PT, R0, RZ, P3 ;  /* 0x000000ff0000720c */ /* 0x000fe20001f45270 */
[----:B------:R-:W-:Y:S01]  /*2080*/  UISETP.NE.AND UP1, UPT, UR20, URZ, UPT ;  /* 0x000000ff1400728c */ /* 0x000fe2000bf25270 */
[----:B------:R-:W-:Y:S02]  /*2090*/  PLOP3.LUT P1, PT, P1, PT, PT, 0x8, 0x80 ;  /* 0x000000000080781c */ /* 0x000fe40000f2e170 */
[----:B------:R-:W-:Y:S01]  /*20a0*/  CS2R R10, SRZ ;  /* 0x00000000000a7805 */ /* 0x000fe2000001ff00 */
[----:B------:R-:W-:Y:S01]  /*20b0*/  IMAD.MOV.U32 R9, RZ, RZ, RZ ;  /* 0x000000ffff097224 */ /* 0x000fe200078e00ff */
[----:B------:R-:W3:Y:S01]  /*20c0*/  LDCU UR39, c[0x0][0x370] ;  /* 0x00006e00ff2777ac */ /* 0x000ee20008000800 */
[----:B------:R-:W-:Y:S01]  /*20d0*/  IMAD.MOV.U32 R8, RZ, RZ, 0x1 ;  /* 0x00000001ff087424 */ /* 0x000fe200078e00ff */
[----:B------:R-:W-:Y:S01]  /*20e0*/  USHF.L.U32 UR49, UR25, 0x6, URZ ;  /* 0x0000000619317899 */ /* 0x000fe200080006ff */
[----:B------:R-:W4:Y:S01]  /*20f0*/  LDCU.64 UR26, c[0x0][0x348] ;  /* 0x00006900ff1a77ac */ /* 0x000f220008000a00 */
[----:B--2---:R-:W-:-:S02]  /*2100*/  UIADD3 UR5, UPT, UPT, UR6, 0x1f, URZ ;  /* 0x0000001f06057890 */ /* 0x004fc4000fffe0ff */
[----:B------:R-:W-:Y:S02]  /*2110*/  UIADD3 UR48, UPT, UPT, UR6, 0x3e, URZ ;  /* 0x0000003e06307890 */ /* 0x000fe4000fffe0ff */
[----:B------:R-:W-:Y:S01]  /*2120*/  USHF.R.S32.HI UR4, URZ, 0x1f, UR5 ;  /* 0x0000001fff047899 */ /* 0x000fe20008011405 */
[----:B------:R-:W2:Y:S03]  /*2130*/  LDCU UR38, c[0x0][0x374] ;  /* 0x00006e80ff2677ac */ /* 0x000ea60008000800 */
[----:B------:R-:W-:Y:S02]  /*2140*/  ULEA.HI UR4, UR4, UR5, URZ, 0x5 ;  /* 0x0000000504047291 */ /* 0x000fe4000f8f28ff */
[----:B------:R-:W-:Y:S02]  /*2150*/  USHF.L.U32 UR5, UR25, 0x5, URZ ;  /* 0x0000000519057899 */ /* 0x000fe400080006ff */
[----:B------:R-:W-:-:S02]  /*2160*/  USHF.R.S32.HI UR41, URZ, 0x5, UR4 ;  /* 0x00000005ff297899 */ /* 0x000fc40008011404 */
[----:B------:R-:W-:Y:S02]  /*2170*/  UIADD3 UR4, UPT, UPT, UR6, -0x1, URZ ;  /* 0xffffffff06047890 */ /* 0x000fe4000fffe0ff */
[----:B------:R-:W-:Y:S02]  /*2180*/  UISETP.LT.U32.AND UP0, UPT, UR41, 0x48, UPT ;  /* 0x000000482900788c */ /* 0x000fe4000bf01070 */
[----:B------:R-:W-:Y:S02]  /*2190*/  UISETP.GE.U32.AND UP2, UPT, UR4, -0x3f, UPT ;  /* 0xffffffc10400788c */ /* 0x000fe4000bf46070 */
[----:B------:R-:W-:Y:S02]  /*21a0*/  USEL UR40, UR41, 0x48, UP0 ;  /* 0x0000004829287887 */ /* 0x000fe40008000000 */
[----:B------:R-:W-:Y:S02]  /*21b0*/  ULOP3.LUT UR5, UR5, 0x20, URZ, 0xc0, !UPT ;  /* 0x0000002005057892 */ /* 0x000fe4000f8ec0ff */
[----:B------:R-:W-:-:S02]  /*21c0*/  UIADD3 UR4, UPT, UPT, UR40, -0x1, URZ ;  /* 0xffffffff28047890 */ /* 0x000fc4000fffe0ff */
[----:B------:R-:W-:Y:S02]  /*21d0*/  ULEA.HI UR44, UR24, UR5, URZ, 0x1b ;  /* 0x00000005182c7291 */ /* 0x000fe4000f8fd8ff */
[----:B------:R-:W-:Y:S02]  /*21e0*/  USEL UR25, UR37, 0x2, UP1 ;  /* 0x0000000225197887 */ /* 0x000fe40008800000 */
[----:B------:R-:W-:Y:S02]  /*21f0*/  @UP2 UIADD3 UR4, UPT, UPT, UR40, URZ, URZ ;  /* 0x000000ff28042290 */ /* 0x000fe4000fffe0ff */
[----:B------:R-:W-:Y:S02]  /*2200*/  UIADD3 UR47, UPT, UPT, UR41, -UR40, URZ ;  /* 0x80000028292f7290 */ /* 0x000fe4000fffe0ff */
[----:B------:R-:W-:Y:S02]  /*2210*/  UIADD3 UR28, UPT, UPT, UR4, 0x1, URZ ;  /* 0x00000001041c7890 */ /* 0x000fe4000fffe0ff */
[----:B------:R-:W-:Y:S01]  /*2220*/  UIADD3 UR43, UPT, UPT, -UR4, URZ, URZ ;  /* 0x000000ff042b7290 */ /* 0x000fe2000fffe1ff */
[----:B--234-:R-:W-:-:S11]  /*2230*/  UMOV UR5, URZ ;  /* 0x000000ff00057c82 */ /* 0x01cfd60008000000 */
.L_x_43:
[----:B------:R-:W-:Y:S01]  /*2240*/  UISETP.NE.AND UP0, UPT, UR55, URZ, UPT ;  /* 0x000000ff3700728c */ /* 0x000fe2000bf05270 */
[----:B------:R-:W2:Y:S08]  /*2250*/  S2UR UR55, SR_CgaCtaId ;  /* 0x00000000003779c3 */ /* 0x000eb00000008800 */
[----:B------:R-:W-:Y:S05]  /*2260*/  BRA.U UP0, `(.L_x_24) ;  /* 0x0000000100347547 */ /* 0x000fea000b800000 */
[----:B------:R-:W3:Y:S01]  /*2270*/  S2R R0, SR_CgaCtaId ;  /* 0x0000000000007919 */ /* 0x000ee20000008800 */
[----:B------:R-:W-:-:S04]  /*2280*/  MOV R2, 0x400 ;  /* 0x0000040000027802 */ /* 0x000fc80000000f00 */
[----:B---3--:R-:W-:Y:S02]  /*2290*/  LEA R0, R0, R2, 0x18 ;  /* 0x0000000200007211 */ /* 0x008fe400078ec0ff */
[----:B------:R-:W-:-:S03]  /*22a0*/  SHF.L.U32 R2, R8, 0x1f, RZ ;  /* 0x0000001f08027819 */ /* 0x000fc600000006ff */
[----:B------:R-:W-:-:S04]  /*22b0*/  IMAD R0, R9, 0x8, R0 ;  /* 0x0000000809007824 */ /* 0x000fc800078e0200 */
[----:B------:R-:W3:Y:S02]  /*22c0*/  SYNCS.PHASECHK.TRANS64.TRYWAIT P0, [R0+URZ+0x510], R2 ;  /* 0x00051002000075a7 */ /* 0x000ee400080011ff */
[----:B---3--:R-:W-:Y:S05]  /*22d0*/  @!P0 BRA `(.L_x_25) ;  /* 0x0000007800688947 */ /* 0x008fea0003800000 */
.L_x_182:
[----:B------:R-:W-:Y:S01]  /*22e0*/  VIADD R9, R9, 0x1 ;  /* 0x0000000109097836 */ /* 0x000fe20000000000 */
[----:B------:R3:W-:Y:S04]  /*22f0*/  SYNCS.ARRIVE.TRANS64.A1T0 RZ, [R0+URZ+0x500], RZ ;  /* 0x000500ff00ff79a7 */ /* 0x0007e800081000ff */
[----:B------:R-:W-:-:S04]  /*2300*/  ISETP.NE.AND P0, PT, R9, 0x2, PT ;  /* 0x000000020900780c */ /* 0x000fc80003f05270 */
[----:B------:R-:W-:Y:S02]  /*2310*/  SEL R9, R9, RZ, P0 ;  /* 0x000000ff09097207 */ /* 0x000fe40000000000 */
[----:B---3--:R-:W-:-:S04]  /*2320*/  SEL R0, RZ, 0x1, P0 ;  /* 0x00000001ff007807 */ /* 0x008fc80000000000 */
[----:B------:R-:W-:-:S07]  /*2330*/  LOP3.LUT R8, R8, R0, RZ, 0x3c, !PT ;  /* 0x0000000008087212 */ /* 0x000fce00078e3cff */
.L_x_24:
[----:B------:R-:W-:Y:S01]  /*2340*/  UMOV UR6, 0x400 ;  /* 0x0000040000067882 */ /* 0x000fe20000000000 */
[----:B------:R-:W-:Y:S01]  /*2350*/  SHF.L.U32 R0, R12, 0x1f, RZ ;  /* 0x0000001f0c007819 */ /* 0x000fe200000006ff */
[----:B--2---:R-:W-:Y:S02]  /*2360*/  ULEA UR6, UR55, UR6, 0x18 ;  /* 0x0000000637067291 */ /* 0x004fe4000f8ec0ff */
[----:B------:R-:W-:Y:S02]  /*2370*/  UISETP.GE.U32.AND UP0, UPT, UR48, 0x3f, UPT ;  /* 0x0000003f3000788c */ /* 0x000fe4000bf06070 */
[----:B------:R-:W-:Y:S02]  /*2380*/  ULEA UR4, UR5, UR6, 0x3 ;  /* 0x0000000605047291 */ /* 0x000fe4000f8e18ff */
[----:B------:R-:W-:Y:S01]  /*2390*/  ULEA UR11, UR46, UR44, 0x6 ;  /* 0x0000002c2e0b7291 */ /* 0x000fe2000f8e30ff */
[----:B------:R-:W-:-:S06]  /*23a0*/  UMOV UR7, URZ ;  /* 0x000000ff00077c82 */ /* 0x000fcc0008000000 */
[----:B------:R2:W3:Y:S01]  /*23b0*/  SYNCS.PHASECHK.TRANS64.TRYWAIT P0, [UR4+0x240], R0 ;  /* 0x00024000ff0075a7 */ /* 0x0004e20008001104 */
[----:B------:R-:W-:-:S04]  /*23c0*/  ULEA.HI UR4, UR45, UR45, URZ, 0x1 ;  /* 0x0000002d2d047291 */ /* 0x000fc8000f8f08ff */
[----:B------:R-:W-:-:S04]  /*23d0*/  USHF.L.U32 UR4, UR4, 0x6, URZ ;  /* 0x0000000604047899 */ /* 0x000fc800080006ff */
[----:B------:R-:W-:-:S04]  /*23e0*/  ULOP3.LUT UR35, UR4, 0xffffff80, URZ, 0xc0, !UPT ;  /* 0xffffff8004237892 */ /* 0x000fc8000f8ec0ff */
[----:B------:R-:W-:Y:S01]  /*23f0*/  ULOP3.LUT UR35, UR35, 0x40, UR49, 0xf8, !UPT ;  /* 0x0000004023237892 */ /* 0x000fe2000f8ef831 */
[----:B------:R-:W-:Y:S11]  /*2400*/  BRA.U !UP0, `(.L_x_26) ;  /* 0x0000000108c47547 */ /* 0x000ff6000b800000 */
[----:B------:R-:W-:Y:S01]  /*2410*/  UMOV UR13, UR43 ;  /* 0x0000002b000d7c82 */ /* 0x000fe20008000000 */
[----:B------:R-:W-:Y:S01]  /*2420*/  UMOV UR4, UR5 ;  /* 0x0000000500047c82 */ /* 0x000fe20008000000 */
[----:B------:R-:W-:-:S05]  /*2430*/  UMOV UR34, URZ ;  /* 0x000000ff00227c82 */ /* 0x000fca0008000000 */
.L_x_32:
[----:B------:R-:W-:Y:S01]  /*2440*/  ULEA UR33, UR4, UR6, 0x3 ;  /* 0x0000000604217291 */ /* 0x000fe2000f8e18ff */
[----:B------:R-:W-:Y:S01]  /*2450*/  @P3 MOV R2, 0x1800 ;  /* 0x0000180000023802 */ /* 0x000fe20000000f00 */
[----:B-1-34-:R-:W-:Y:S10]  /*2460*/  @P0 BRA `(.L_x_27) ;  /* 0x00000000000c0947 */ /* 0x01aff40003800000 */
[----:B------:R-:W-:-:S04]  /*2470*/  SHF.L.U32 R3, R12, 0x1f, RZ ;  /* 0x0000001f0c037819 */ /* 0x000fc800000006ff */
[----:B------:R-:W3:Y:S02]  /*2480*/  SYNCS.PHASECHK.TRANS64.TRYWAIT P0, [UR33+0x240], R3 ;  /* 0x00024003ff0075a7 */ /* 0x000ee40008001121 */
[----:B---3--:R-:W-:Y:S05]  /*2490*/  @!P0 BRA `(.L_x_28) ;  /* 0x00000078000c8947 */ /* 0x008fea0003800000 */
.L_x_27:
[----:B------:R3:W-:Y:S01]  /*24a0*/  @P3 SYNCS.ARRIVE.TRANS64 RZ, [UR33], R2 ;  /* 0x00000002ffff39a7 */ /* 0x0007e20008000021 */
[----:B------:R-:W-:Y:S02]  /*24b0*/  ULOP3.LUT UR5, UR25, 0x2, URZ, 0xfc, !UPT ;  /* 0x0000000219057892 */ /* 0x000fe4000f8efcff */
[----:B------:R-:W-:Y:S02]  /*24c0*/  UIADD3 UR13, UPT, UPT, UR13, 0x1, URZ ;  /* 0x000000010d0d7890 */ /* 0x000fe4000fffe0ff */
[----:B------:R-:W-:Y:S02]  /*24d0*/  UISETP.NE.AND UP0, UPT, UR5, 0x2, UPT ;  /* 0x000000020500788c */ /* 0x000fe4000bf05270 */
[----:B------:R-:W-:-:S07]  /*24e0*/  UISETP.NE.AND UP2, UPT, UR13, 0x1, UPT ;  /* 0x000000010d00788c */ /* 0x000fce000bf45270 */
[----:B------:R-:W-:Y:S05]  /*24f0*/  BRA.U UP0, `(.L_x_29) ;  /* 0x0000000100047547 */ /* 0x000fea000b800000 */
[----:B-1----:R-:W-:Y:S05]  /*2500*/  BPT.TRAP 0x1 ;  /* 0x000000040000795c */ /* 0x002fea0000300000 */
.L_x_29:
[----:B------:R-:W-:Y:S04]  /*2510*/  BSSY.RECONVERGENT B0, `(.L_x_30) ;  /* 0x0000003000007945 */ /* 0x000fe80003800200 */
[----:B------:R-:W-:Y:S05]  /*2520*/  @!P2 BRA `(.L_x_31) ;  /* 0x000000000004a947 */ /* 0x000fea0003800000 */
[----:B-1----:R-:W-:Y:S05]  /*2530*/  BPT.TRAP 0x1 ;  /* 0x000000040000795c */ /* 0x002fea0000300000 */
.L_x_31:
[----:B-1----:R-:W-:Y:S05]  /*2540*/  BSYNC.RECONVERGENT B0 ;  /* 0x0000000000007941 */ /* 0x002fea0003800200 */
.L_x_30:
[----:B------:R-:W-:Y:S02]  /*2550*/  UIADD3 UR5, UPT, UPT, UR4, 0x1, URZ ;  /* 0x0000000104057890 */ /* 0x000fe4000fffe0ff */
[----:B------:R-:W-:Y:S02]  /*2560*/  ULEA UR32, UR4, UR6, 0xb ;  /* 0x0000000604207291 */ /* 0x000fe4000f8e58ff */
[----:B------:R-:W-:Y:S02]  /*2570*/  UISETP.NE.AND UP0, UPT, UR5, 0x48, UPT ;  /* 0x000000480500788c */ /* 0x000fe4000bf05270 */
[----:B------:R-:W-:Y:S02]  /*2580*/  UIADD3 UR16, UP1, UPT, UR26, 0x80, URZ ;  /* 0x000000801a107890 */ /* 0x000fe4000ff3e0ff */
[----:B------:R-:W-:Y:S02]  /*2590*/  USEL UR8, URZ, 0x1, UP0 ;  /* 0x00000001ff087887 */ /* 0x000fe40008000000 */
[----:B------:R-:W-:-:S02]  /*25a0*/  USEL UR5, UR5, URZ, UP0 ;  /* 0x000000ff05057287 */ /* 0x000fc40008000000 */
[----:B------:R-:W-:Y:S02]  /*25b0*/  UIADD3 UR14, UP0, UPT, UR26, 0x180, URZ ;  /* 0x000001801a0e7890 */ /* 0x000fe4000ff1e0ff */
[----:B------:R-:W-:Y:S01]  /*25c0*/  LOP3.LUT R12, R12, UR8, RZ, 0x3c, !PT ;  /* 0x000000080c0c7c12 */ /* 0x000fe2000f8e3cff */
[----:B------:R-:W-:Y:S02]  /*25d0*/  ULEA UR8, UR4, UR24, 0xa ;  /* 0x0000001804087291 */ /* 0x000fe4000f8e50ff */
[----:B------:R-:W-:Y:S01]  /*25e0*/  ULEA UR7, UR5, UR6, 0x3 ;  /* 0x0000000605077291 */ /* 0x000fe2000f8e18ff */
[----:B--2---:R-:W-:Y:S01]  /*25f0*/  SHF.L.U32 R0, R12, 0x1f, RZ ;  /* 0x0000001f0c007819 */ /* 0x004fe200000006ff */
[----:B------:R-:W-:Y:S02]  /*2600*/  ULOP3.LUT UR33, UR33, 0xfefffff8, URZ, 0xc0, !UPT ;  /* 0xfefffff821217892 */ /* 0x000fe4000f8ec0ff */
[----:B------:R-:W-:Y:S02]  /*2610*/  UIADD3.X UR17, UPT, UPT, URZ, UR27, URZ, UP1, !UPT ;  /* 0x0000001bff117290 */ /* 0x000fe40008ffe4ff */
[----:B------:R-:W-:-:S02]  /*2620*/  UIADD3 UR32, UPT, UPT, UR32, 0x2800, URZ ;  /* 0x0000280020207890 */ /* 0x000fc4000fffe0ff */
[----:B------:R-:W-:Y:S01]  /*2630*/  UIADD3 UR8, UPT, UPT, UR6, 0x26800, UR8 ;  /* 0x0002680006087890 */ /* 0x000fe2000fffe008 */
[----:B------:R4:W1:Y:S01]  /*2640*/  SYNCS.PHASECHK.TRANS64.TRYWAIT P0, [UR7+0x240], R0 ;  /* 0x00024000ff0075a7 */ /* 0x0008620008001107 */
[----:B------:R-:W-:Y:S02]  /*2650*/  UIADD3.X UR15, UPT, UPT, URZ, UR27, URZ, UP0, !UPT ;  /* 0x0000001bff0f7290 */ /* 0x000fe400087fe4ff */
[----:B------:R-:W-:Y:S01]  /*2660*/  UPRMT UR4, URZ, 0x5410, UR21 ;  /* 0x00005410ff047896 */ /* 0x000fe20008000015 */
[----:B------:R-:W-:Y:S01]  /*2670*/  UMOV UR18, 0x0 ;  /* 0x0000000000127882 */ /* 0x000fe20000000000 */
[----:B------:R-:W-:Y:S01]  /*2680*/  UMOV UR19, 0x10000000 ;  /* 0x1000000000137882 */ /* 0x000fe20000000000 */
[----:B------:R-:W-:Y:S01]  /*2690*/  UMOV UR10, UR34 ;  /* 0x00000022000a7c82 */ /* 0x000fe20008000000 */
[----:B------:R-:W-:Y:S01]  /*26a0*/  UMOV UR12, UR36 ;  /* 0x00000024000c7c82 */ /* 0x000fe20008000000 */
[----:B------:R-:W-:Y:S01]  /*26b0*/  UMOV UR9, UR33 ;  /* 0x0000002100097c82 */ /* 0x000fe20008000000 */
[----:B------:R2:W-:Y:S01]  /*26c0*/  UTMALDG.3D.2CTA [UR32], [UR16], desc[UR18] ;  /* 0x00001220100075b4 */ /* 0x0005e20008211000 */
[----:B------:R-:W-:-:S02]  /*26d0*/  UMOV UR7, UR28 ;  /* 0x0000001c00077c82 */ /* 0x000fc40008000000 */
[----:B------:R3:W-:Y:S01]  /*26e0*/  UTMALDG.3D.MULTICAST.2CTA [UR8], [UR14], UR4, desc[UR18] ;  /* 0x000012080e0073b4 */ /* 0x0007e20008211804 */
[----:B--2---:R-:W-:Y:S01]  /*26f0*/  UIADD3 UR34, UPT, UPT, UR34, 0x20, URZ ;  /* 0x0000002022227890 */ /* 0x004fe2000fffe0ff */
[----:B---3--:R-:W-:Y:S01]  /*2700*/  UMOV UR4, UR5 ;  /* 0x0000000500047c82 */ /* 0x008fe20008000000 */
[----:B------:R-:W-:Y:S10]  /*2710*/  BRA.U UP2, `(.L_x_32) ;  /* 0xfffffffd02487547 */ /* 0x000ff4000b83ffff */
.L_x_26:
[----:B------:R-:W-:Y:S01]  /*2720*/  ULEA UR4, UR5, UR6, 0x3 ;  /* 0x0000000605047291 */ /* 0x000fe2000f8e18ff */
[----:B--2-4-:R-:W-:Y:S01]  /*2730*/  SHF.L.U32 R0, R12, 0x1f, RZ ;  /* 0x0000001f0c007819 */ /* 0x014fe200000006ff */
[----:B------:R-:W-:Y:S01]  /*2740*/  @!P1 SYNCS.ARRIVE.TRANS64.A1T0 RZ, [UR6+0x498], RZ ;  /* 0x000498ffffff99a7 */ /* 0x000fe20008100006 */
[----:B------:R-:W-:-:S06]  /*2750*/  UISETP.GT.AND UP0, UPT, UR41, UR40, UPT ;  /* 0x000000282900728c */ /* 0x000fcc000bf04270 */
[----:B-1-3--:R1:W2:Y:S03]  /*2760*/  SYNCS.PHASECHK.TRANS64.TRYWAIT P0, [UR4+0x240], R0 ;  /* 0x00024000ff0075a7 */ /* 0x00a2a60008001104 */
[----:B------:R-:W-:Y:S05]  /*2770*/  BRA.U !UP0, `(.L_x_33) ;  /* 0x0000000108c47547 */ /* 0x000fea000b800000 */
[----:B------:R-:W-:Y:S01]  /*2780*/  UIADD3 UR13, UPT, UPT, UR47, UR7, URZ ;  /* 0x000000072f0d7290 */ /* 0x000fe2000fffe0ff */
[----:B------:R-:W-:-:S11]  /*2790*/  UMOV UR4, UR5 ;  /* 0x0000000500047c82 */ /* 0x000fd60008000000 */
.L_x_39:
[----:B------:R-:W-:Y:S01]  /*27a0*/  ULEA UR17, UR4, UR6, 0x3 ;  /* 0x0000000604117291 */ /* 0x000fe2000f8e18ff */
[----:B--2---:R-:W-:Y:S01]  /*27b0*/  @P3 MOV R2, 0x1800 ;  /* 0x0000180000023802 */ /* 0x004fe20000000f00 */
[----:B--2-4-:R-:W-:Y:S10]  /*27c0*/  @P0 BRA `(.L_x_34) ;  /* 0x00000000000c0947 */ /* 0x014ff40003800000 */
[----:B------:R-:W-:-:S04]  /*27d0*/  SHF.L.U32 R3, R12, 0x1f, RZ ;  /* 0x0000001f0c037819 */ /* 0x000fc800000006ff */
[----:B------:R-:W2:Y:S02]  /*27e0*/  SYNCS.PHASECHK.TRANS64.TRYWAIT P0, [UR17+0x240], R3 ;  /* 0x00024003ff0075a7 */ /* 0x000ea40008001111 */
[----:B--2---:R-:W-:Y:S05]  /*27f0*/  @!P0 BRA `(.L_x_35) ;  /* 0x00000074004c8947 */ /* 0x004fea0003800000 */
.L_x_34:
[----:B------:R2:W-:Y:S01]  /*2800*/  @P3 SYNCS.ARRIVE.TRANS64 RZ, [UR17], R2 ;  /* 0x00000002ffff39a7 */ /* 0x0005e20008000011 */
[----:B------:R-:W-:-:S04]  /*2810*/  ULOP3.LUT UR5, UR25, 0x2, URZ, 0xfc, !UPT ;  /* 0x0000000219057892 */ /* 0x000fc8000f8efcff */
[----:B------:R-:W-:-:S09]  /*2820*/  UISETP.NE.AND UP0, UPT, UR5, 0x2, UPT ;  /* 0x000000020500788c */ /* 0x000fd2000bf05270 */
[----:B------:R-:W-:Y:S05]  /*2830*/  BRA.U UP0, `(.L_x_36) ;  /* 0x0000000100047547 */ /* 0x000fea000b800000 */
[----:B------:R-:W-:Y:S05]  /*2840*/  BPT.TRAP 0x1 ;  /* 0x000000040000795c */ /* 0x000fea0000300000 */
.L_x_36:
[----:B------:R-:W-:Y:S04]  /*2850*/  BSSY.RECONVERGENT B0, `(.L_x_37) ;  /* 0x0000003000007945 */ /* 0x000fe80003800200 */
[----:B------:R-:W-:Y:S05]  /*2860*/  @!P2 BRA `(.L_x_38) ;  /* 0x000000000004a947 */ /* 0x000fea0003800000 */
[----:B------:R-:W-:Y:S05]  /*2870*/  BPT.TRAP 0x1 ;  /* 0x000000040000795c */ /* 0x000fea0000300000 */
.L_x_38:
[----:B------:R-:W-:Y:S05]  /*2880*/  BSYNC.RECONVERGENT B0 ;  /* 0x0000000000007941 */ /* 0x000fea0003800200 */
.L_x_37:
[----:B------:R-:W-:Y:S02]  /*2890*/  UIADD3 UR5, UPT, UPT, UR4, 0x1, URZ ;  /* 0x0000000104057890 */ /* 0x000fe4000fffe0ff */
[----:B------:R-:W-:Y:S02]  /*28a0*/  USHF.L.U32 UR18, UR7, 0x5, URZ ;  /* 0x0000000507127899 */ /* 0x000fe400080006ff */
[----:B------:R-:W-:Y:S02]  /*28b0*/  UISETP.NE.AND UP0, UPT, UR5, 0x48, UPT ;  /* 0x000000480500788c */ /* 0x000fe4000bf05270 */
[----:B------:R-:W-:Y:S02]  /*28c0*/  UIADD3 UR7, UPT, UPT, UR7, 0x1, URZ ;  /* 0x0000000107077890 */ /* 0x000fe4000fffe0ff */
[----:B------:R-:W-:Y:S02]  /*28d0*/  USEL UR9, URZ, 0x1, UP0 ;  /* 0x00000001ff097887 */ /* 0x000fe40008000000 */
[----:B------:R-:W-:-:S02]  /*28e0*/  USEL UR5, UR5, URZ, UP0 ;  /* 0x000000ff05057287 */ /* 0x000fc40008000000 */
[----:B------:R-:W-:Y:S02]  /*28f0*/  UIADD3 UR14, UP0, UPT, UR26, 0x180, URZ ;  /* 0x000001801a0e7890 */ /* 0x000fe4000ff1e0ff */
[----:B------:R-:W-:Y:S01]  /*2900*/  ULEA UR8, UR5, UR6, 0x3 ;  /* 0x0000000605087291 */ /* 0x000fe2000f8e18ff */
[----:B------:R-:W-:Y:S01]  /*2910*/  LOP3.LUT R12, R12, UR9, RZ, 0x3c, !PT ;  /* 0x000000090c0c7c12 */ /* 0x000fe2000f8e3cff */
[----:B------:R-:W-:Y:S02]  /*2920*/  ULEA UR16, UR4, UR6, 0xb ;  /* 0x0000000604107291 */ /* 0x000fe4000f8e58ff */
[----:B------:R-:W-:Y:S01]  /*2930*/  UIADD3 UR22, UP1, UPT, UR26, 0x80, URZ ;  /* 0x000000801a167890 */ /* 0x000fe2000ff3e0ff */
[----:B-1----:R-:W-:Y:S01]  /*2940*/  SHF.L.U32 R0, R12, 0x1f, RZ ;  /* 0x0000001f0c007819 */ /* 0x002fe200000006ff */
[----:B------:R-:W-:Y:S02]  /*2950*/  UIADD3.X UR15, UPT, UPT, URZ, UR27, URZ, UP0, !UPT ;  /* 0x0000001bff0f7290 */ /* 0x000fe400087fe4ff */
[----:B------:R-:W-:Y:S01]  /*2960*/  UISETP.NE.AND UP0, UPT, UR7, UR13, UPT ;  /* 0x0000000d0700728c */ /* 0x000fe2000bf05270 */
[----:B------:R3:W4:Y:S01]  /*2970*/  SYNCS.PHASECHK.TRANS64.TRYWAIT P0, [UR8+0x240], R0 ;  /* 0x00024000ff0075a7 */ /* 0x0007220008001108 */
[----:B------:R-:W-:-:S02]  /*2980*/  ULEA UR8, UR4, UR24, 0xa ;  /* 0x0000001804087291 */ /* 0x000fc4000f8e50ff */
[----:B------:R-:W-:Y:S02]  /*2990*/  ULOP3.LUT UR17, UR17, 0xfefffff8, URZ, 0xc0, !UPT ;  /* 0xfefffff811117892 */ /* 0x000fe4000f8ec0ff */
[----:B------:R-:W-:Y:S02]  /*29a0*/  UIADD3 UR16, UPT, UPT, UR16, 0x2800, URZ ;  /* 0x0000280010107890 */ /* 0x000fe4000fffe0ff */
[----:B------:R-:W-:Y:S02]  /*29b0*/  UIADD3.X UR23, UPT, UPT, URZ, UR27, URZ, UP1, !UPT ;  /* 0x0000001bff177290 */ /* 0x000fe40008ffe4ff */
[----:B------:R-:W-:Y:S02]  /*29c0*/  UIADD3 UR8, UPT, UPT, UR6, 0x26800, UR8 ;  /* 0x0002680006087890 */ /* 0x000fe4000fffe008 */
[----:B------:R-:W-:Y:S01]  /*29d0*/  UPRMT UR4, URZ, 0x5410, UR21 ;  /* 0x00005410ff047896 */ /* 0x000fe20008000015 */
[----:B------:R-:W-:Y:S01]  /*29e0*/  UMOV UR30, 0x0 ;  /* 0x00000000001e7882 */ /* 0x000fe20000000000 */
[----:B------:R-:W-:Y:S01]  /*29f0*/  UMOV UR31, 0x10000000 ;  /* 0x10000000001f7882 */ /* 0x000fe20000000000 */
[----:B------:R-:W-:Y:S01]  /*2a00*/  UMOV UR19, UR35 ;  /* 0x0000002300137c82 */ /* 0x000fe20008000000 */
[----:B------:R-:W-:Y:S01]  /*2a10*/  UMOV UR20, UR36 ;  /* 0x0000002400147c82 */ /* 0x000fe20008000000 */
[----:B------:R-:W-:Y:S01]  /*2a20*/  UMOV UR12, UR36 ;  /* 0x00000024000c7c82 */ /* 0x000fe20008000000 */
[----:B------:R-:W-:Y:S01]  /*2a30*/  UMOV UR9, UR17 ;  /* 0x0000001100097c82 */ /* 0x000fe20008000000 */
[----:B------:R-:W-:Y:S01]  /*2a40*/  UMOV UR10, UR18 ;  /* 0x00000012000a7c82 */ /* 0x000fe20008000000 */
[----:B------:R-:W-:Y:S01]  /*2a50*/  UTMALDG.3D.2CTA [UR16], [UR22], desc[UR30] ;  /* 0x00001e10160075b4 */ /* 0x000fe20008211000 */
[----:B------:R1:W-:Y:S02]  /*2a60*/  UTMALDG.3D.MULTICAST.2CTA [UR8], [UR14], UR4, desc[UR30] ;  /* 0x00001e080e0073b4 */ /* 0x0003e40008211804 */
[----:B-1----:R-:W-:Y:S01]  /*2a70*/  UMOV UR4, UR5 ;  /* 0x0000000500047c82 */ /* 0x002fe20008000000 */
[----:B---3--:R-:W-:Y:S05]  /*2a80*/  BRA.U UP0, `(.L_x_39) ;  /* 0xfffffffd00447547 */ /* 0x008fea000b83ffff */
.L_x_33:
[C---:B------:R-:W-:Y:S01]  /*2a90*/  LEA R3, R11.reuse, UR6, 0x3 ;  /* 0x000000060b037c11 */ /* 0x040fe2000f8e18ff */
[----:B------:R-:W-:Y:S01]  /*2aa0*/  NOP ;  /* 0x0000000000007918 */ /* 0x000fe20000000000 */
[----:B-1----:R-:W-:Y:S02]  /*2ab0*/  SHF.L.U32 R0, R10, 0x1f, RZ ;  /* 0x0000001f0a007819 */ /* 0x002fe400000006ff */
[----:B------:R-:W-:Y:S02]  /*2ac0*/  LEA R4, R11, UR6, 0x4 ;  /* 0x000000060b047c11 */ /* 0x000fe4000f8e20ff */
[----:B--2-4-:R-:W1:Y:S02]  /*2ad0*/  SYNCS.PHASECHK.TRANS64.TRYWAIT P0, [R3+URZ+0x4a0], R0 ;  /* 0x0004a000030075a7 */ /* 0x014e6400080011ff */
[----:B-1----:R-:W-:Y:S05]  /*2ae0*/  @!P0 BRA `(.L_x_40) ;  /* 0x0000007000a88947 */ /* 0x002fea0003800000 */
.L_x_185:
[----:B------:R-:W2:Y:S01]  /*2af0*/  LDS.128 R4, [R4+0x530] ;  /* 0x0005300004047984 */ /* 0x000ea20000000c00 */
[----:B------:R-:W-:Y:S01]  /*2b00*/  UISETP.GE.AND UP0, UPT, UR42, 0x1, UPT ;  /* 0x000000012a00788c */ /* 0x000fe2000bf06270 */
[----:B------:R-:W-:Y:S01]  /*2b10*/  @!PT LDS RZ, [RZ] ;  /* 0x00000000fffff984 */ /* 0x000fe20000000800 */
[----:B------:R-:W-:Y:S01]  /*2b20*/  @!PT LDS RZ, [RZ] ;  /* 0x00000000fffff984 */ /* 0x000fe20000000800 */
[----:B------:R-:W-:Y:S01]  /*2b30*/  @!PT LDS RZ, [RZ] ;  /* 0x00000000fffff984 */ /* 0x000fe20000000800 */
[----:B------:R-:W-:Y:S01]  /*2b40*/  @!PT LDS RZ, [RZ] ;  /* 0x00000000fffff984 */ /* 0x000fe20000000800 */
[----:B------:R3:W-:Y:S06]  /*2b50*/  MEMBAR.ALL.CTA ;  /* 0x0000000000007992 */ /* 0x0007ec0000008000 */
[----:B---3--:R-:W3:Y:S01]  /*2b60*/  FENCE.VIEW.ASYNC.S ;  /* 0x00000000000073c6 */ /* 0x008ee20000000000 */
[----:B--2---:R-:W-:-:S13]  /*2b70*/  LOP3.LUT P0, RZ, R6, 0x1, RZ, 0xc0, !PT ;  /* 0x0000000106ff7812 */ /* 0x004fda000780c0ff */
[----:B---3--:R-:W-:Y:S01]  /*2b80*/  VOTEU.ANY UP1, P0 ;  /* 0x0000000000ff7886 */ /* 0x008fe20000020100 */
[----:B------:R-:W-:-:S13]  /*2b90*/  PLOP3.LUT P0, PT, PT, PT, UP1, 0x80, 0x8 ;  /* 0x000000000008781c */ /* 0x000fda0003f0f018 */
[----:B-1----:R-:W-:Y:S02]  /*2ba0*/  @P0 LOP3.LUT R0, R5, 0xffff, RZ, 0xc0, !PT ;  /* 0x0000ffff05000812 */ /* 0x002fe400078ec0ff */
[----:B------:R-:W-:Y:S02]  /*2bb0*/  @P0 MOV R2, R4 ;  /* 0x0000000400020202 */ /* 0x000fe40000000f00 */
[----:B------:R-:W-:Y:S01]  /*2bc0*/  @P0 R2UR UR7, R0 ;  /* 0x00000000000702ca */ /* 0x000fe200000e0000 */
[----:B------:R-:W-:Y:S01]  /*2bd0*/  VIADD R0, R3, 0x4b0 ;  /* 0x000004b003007836 */ /* 0x000fe20000000000 */
[----:B------:R-:W-:Y:S02]  /*2be0*/  @P0 SHF.R.U32.HI R4, RZ, 0x10, R5 ;  /* 0x00000010ff040819 */ /* 0x000fe40000011605 */
[----:B------:R-:W-:Y:S02]  /*2bf0*/  @P0 R2UR UR8, R2 ;  /* 0x00000000020802ca */ /* 0x000fe400000e0000 */
[----:B------:R-:W-:-:S02]  /*2c00*/  PRMT R0, RZ, 0x654, R0 ;  /* 0x00000654ff007816 */ /* 0x000fc40000000000 */
[----:B------:R-:W-:Y:S02]  /*2c10*/  @P0 R2UR UR4, R4 ;  /* 0x00000000040402ca */ /* 0x000fe400000e0000 */
[----:B------:R1:W-:Y:S03]  /*2c20*/  SYNCS.ARRIVE.TRANS64.RED.A1T0 RZ, [R0+URZ], RZ ;  /* 0x000000ff00ff79a7 */ /* 0x0003e600081004ff */
[----:B------:R-:W-:-:S04]  /*2c30*/  @UP1 UMOV UR29, UR7 ;  /* 0x00000007001d1c82 */ /* 0x000fc80008000000 */
[----:B------:R-:W-:-:S04]  /*2c40*/  @UP1 UMOV UR37, UR8 ;  /* 0x0000000800251c82 */ /* 0x000fc80008000000 */
[----:B------:R-:W-:Y:S01]  /*2c50*/  @UP1 UMOV UR36, UR4 ;  /* 0x0000000400241c82 */ /* 0x000fe20008000000 */
[----:B------:R-:W-:Y:S05]  /*2c60*/  BRA.U !UP0, `(.L_x_41) ;  /* 0x0000000108d47547 */ /* 0x000fea000b800000 */
[----:B------:R-:W2:Y:S01]  /*2c70*/  LDCU.128 UR12, c[0x0][0xb10] ;  /* 0x00016200ff0c77ac */ /* 0x000ea20008000c00 */
[----:B------:R-:W3:Y:S01]  /*2c80*/  LDCU UR30, c[0x0][0xb20] ;  /* 0x00016400ff1e77ac */ /* 0x000ee20008000800 */
[----:B------:R-:W4:Y:S01]  /*2c90*/  LDCU UR20, c[0x0][0xb0c] ;  /* 0x00016180ff1477ac */ /* 0x000f220008000800 */
[----:B------:R-:W1:Y:S01]  /*2ca0*/  LDCU.64 UR10, c[0x0][0xb28] ;  /* 0x00016500ff0a77ac */ /* 0x000e620008000a00 */
[----:B------:R-:W-:Y:S02]  /*2cb0*/  UISETP.NE.AND UP3, UPT, UR42, 0x1, UPT ;  /* 0x000000012a00788c */ /* 0x000fe4000bf65270 */
[----:B--2---:R-:W-:Y:S02]  /*2cc0*/  UIMAD.WIDE.U32 UR16, UR38, UR15, URZ ;  /* 0x0000000f261072a5 */ /* 0x004fe4000f8e00ff */
[----:B------:R-:W-:Y:S02]  /*2cd0*/  UIMAD.WIDE.U32 UR8, UR39, UR12, URZ ;  /* 0x0000000c270872a5 */ /* 0x000fe4000f8e00ff */
[----:B------:R-:W-:-:S02]  /*2ce0*/  UISETP.NE.AND UP0, UPT, UR14, 0x1, UPT ;  /* 0x000000010e00788c */ /* 0x000fc4000bf05270 */
[----:B------:R-:W-:Y:S01]  /*2cf0*/  UIMAD.WIDE.U32 UR22, UR29, UR15, URZ ;  /* 0x0000000f1d1672a5 */ /* 0x000fe2000f8e00ff */
[----:B------:R-:W-:Y:S02]  /*2d00*/  UMOV UR16, UR17 ;  /* 0x0000001100107c82 */ /* 0x000fe40008000000 */
[----:B------:R-:W-:Y:S01]  /*2d10*/  UMOV UR8, UR9 ;  /* 0x0000000900087c82 */ /* 0x000fe20008000000 */
[----:B---3--:R-:W-:Y:S02]  /*2d20*/  USHF.R.U32.HI UR16, URZ, UR30, UR16 ;  /* 0x0000001eff107299 */ /* 0x008fe40008011610 */
[----:B----4-:R-:W-:Y:S02]  /*2d30*/  UISETP.NE.AND UP2, UPT, UR20, 0x1, UPT ;  /* 0x000000011400788c */ /* 0x010fe4000bf45270 */
[----:B------:R-:W-:Y:S02]  /*2d40*/  USHF.R.U32.HI UR8, URZ, UR13, UR8 ;  /* 0x0000000dff087299 */ /* 0x000fe40008011608 */
[----:B------:R-:W-:-:S02]  /*2d50*/  USEL UR7, UR38, UR16, !UP0 ;  /* 0x0000001026077287 */ /* 0x000fc4000c000000 */
[----:B------:R-:W-:Y:S02]  /*2d60*/  USEL UR8, UR39, UR8, !UP2 ;  /* 0x0000000827087287 */ /* 0x000fe4000d000000 */
[----:B-1----:R-:W-:Y:S01]  /*2d70*/  UIMAD.WIDE.U32 UR16, UR7, UR10, URZ ;  /* 0x0000000a071072a5 */ /* 0x002fe2000f8e00ff */
[----:B------:R-:W-:Y:S01]  /*2d80*/  UMOV UR4, UR23 ;  /* 0x0000001700047c82 */ /* 0x000fe20008000000 */
[----:B------:R-:W-:Y:S02]  /*2d90*/  UIMAD.WIDE.U32 UR18, UR37, UR12, URZ ;  /* 0x0000000c251272a5 */ /* 0x000fe4000f8e00ff */
[----:B------:R-:W-:-:S03]  /*2da0*/  UIMAD.WIDE.U32 UR22, UR8, UR10, URZ ;  /* 0x0000000a081672a5 */ /* 0x000fc6000f8e00ff */
[----:B------:R-:W-:Y:S01]  /*2db0*/  UMOV UR16, UR17 ;  /* 0x0000001100107c82 */ /* 0x000fe20008000000 */
[----:B------:R-:W-:Y:S02]  /*2dc0*/  USHF.R.U32.HI UR4, URZ, UR30, UR4 ;  /* 0x0000001eff047299 */ /* 0x000fe40008011604 */
[----:B------:R-:W-:Y:S01]  /*2dd0*/  @UP3 USHF.R.U32.HI UR7, URZ, UR11, UR16 ;  /* 0x0000000bff073299 */ /* 0x000fe20008011610 */
[----:B------:R-:W-:Y:S01]  /*2de0*/  UMOV UR18, UR19 ;  /* 0x0000001300127c82 */ /* 0x000fe20008000000 */
[----:B------:R-:W-:Y:S01]  /*2df0*/  UMOV UR22, UR23 ;  /* 0x0000001700167c82 */ /* 0x000fe20008000000 */
[----:B------:R-:W-:Y:S02]  /*2e00*/  USHF.R.U32.HI UR13, URZ, UR13, UR18 ;  /* 0x0000000dff0d7299 */ /* 0x000fe40008011612 */
[----:B------:R-:W-:Y:S02]  /*2e10*/  USEL UR4, UR29, UR4, !UP0 ;  /* 0x000000041d047287 */ /* 0x000fe4000c000000 */
[----:B------:R-:W-:-:S02]  /*2e20*/  @UP3 USHF.R.U32.HI UR8, URZ, UR11, UR22 ;  /* 0x0000000bff083299 */ /* 0x000fc40008011616 */
[----:B------:R-:W-:Y:S02]  /*2e30*/  UIMAD UR9, UR42, UR7, URZ ;  /* 0x000000072a0972a4 */ /* 0x000fe4000f8e02ff */
[----:B------:R-:W-:Y:S02]  /*2e40*/  USEL UR7, UR37, UR13, !UP2 ;  /* 0x0000000d25077287 */ /* 0x000fe4000d000000 */
[----:B------:R-:W-:Y:S02]  /*2e50*/  UIMAD UR12, UR42, UR8, URZ ;  /* 0x000000082a0c72a4 */ /* 0x000fe4000f8e02ff */
[----:B------:R-:W-:Y:S02]  /*2e60*/  UISETP.GE.AND UP0, UPT, UR4, UR9, UPT ;  /* 0x000000090400728c */ /* 0x000fe4000bf06270 */
[----:B------:R-:W-:Y:S02]  /*2e70*/  UIMAD.WIDE.U32 UR16, UR4, UR10, URZ ;  /* 0x0000000a041072a5 */ /* 0x000fe4000f8e00ff */
[----:B------:R-:W-:-:S02]  /*2e80*/  UISETP.GE.OR UP0, UPT, UR7, UR12, UP0 ;  /* 0x0000000c0700728c */ /* 0x000fc40008706670 */
[----:B------:R-:W-:Y:S02]  /*2e90*/  UIMAD.WIDE.U32 UR12, UR7, UR10, URZ ;  /* 0x0000000a070c72a5 */ /* 0x000fe4000f8e00ff */
[----:B------:R-:W-:Y:S01]  /*2ea0*/  UIADD3 UR15, UPT, UPT, -UR4, URZ, URZ ;  /* 0x000000ff040f7290 */ /* 0x000fe2000fffe1ff */
[----:B------:R-:W-:Y:S01]  /*2eb0*/  UMOV UR10, UR17 ;  /* 0x00000011000a7c82 */ /* 0x000fe20008000000 */
[----:B------:R-:W-:Y:S02]  /*2ec0*/  UIADD3 UR12, UPT, UPT, -UR7, URZ, URZ ;  /* 0x000000ff070c7290 */ /* 0x000fe4000fffe1ff */
        /* <DEDUP_REMOVED lines=15> */
.L_x_41:
[----:B------:R-:W2:Y:S02]  /*2fc0*/  LDCU UR4, c[0x0][0xb30] ;  /* 0x00016600ff0477ac */ /* 0x000ea40008000800 */
[----:B--2---:R-:W-:-:S09]  /*2fd0*/  UISETP.NE.AND UP0, UPT, UR4, 0x1, UPT ;  /* 0x000000010400788c */ /* 0x004fd2000bf05270 */
[----:B------:R-:W-:Y:S05]  /*2fe0*/  BRA.U UP0, `(.L_x_42) ;  /* 0x0000000100447547 */ /* 0x000fea000b800000 */
[----:B------:R-:W2:Y:S01]  /*2ff0*/  LDCU.128 UR12, c[0x0][0xb10] ;  /* 0x00016200ff0c77ac */ /* 0x000ea20008000c00 */
[----:B------:R-:W3:Y:S01]  /*3000*/  LDCU UR16, c[0x0][0xb0c] ;  /* 0x00016180ff1077ac */ /* 0x000ee20008000800 */
[----:B------:R-:W4:Y:S01]  /*3010*/  LDCU UR17, c[0x0][0xb20] ;  /* 0x00016400ff1177ac */ /* 0x000f220008000800 */
[----:B--2---:R-:W-:Y:S02]  /*3020*/  UIMAD.WIDE.U32 UR10, UR37, UR12, URZ ;  /* 0x0000000c250a72a5 */ /* 0x004fe4000f8e00ff */
[----:B------:R-:W-:Y:S02]  /*3030*/  UIMAD.WIDE.U32 UR8, UR29, UR15, URZ ;  /* 0x0000000f1d0872a5 */ /* 0x000fe4000f8e00ff */
[----:B---3--:R-:W-:Y:S02]  /*3040*/  UISETP.NE.AND UP2, UPT, UR16, 0x1, UPT ;  /* 0x000000011000788c */ /* 0x008fe4000bf45270 */
[----:B------:R-:W-:Y:S01]  /*3050*/  UISETP.NE.AND UP0, UPT, UR14, 0x1, UPT ;  /* 0x000000010e00788c */ /* 0x000fe2000bf05270 */
[----:B------:R-:W-:-:S02]  /*3060*/  UMOV UR7, UR11 ;  /* 0x0000000b00077c82 */ /* 0x000fc40008000000 */
[----:B------:R-:W-:Y:S01]  /*3070*/  UMOV UR4, UR9 ;  /* 0x0000000900047c82 */ /* 0x000fe20008000000 */
[----:B------:R-:W-:Y:S02]  /*3080*/  USHF.R.U32.HI UR7, URZ, UR13, UR7 ;  /* 0x0000000dff077299 */ /* 0x000fe40008011607 */
[----:B----4-:R-:W-:Y:S02]  /*3090*/  USHF.R.U32.HI UR4, URZ, UR17, UR4 ;  /* 0x00000011ff047299 */ /* 0x010fe40008011604 */
[----:B------:R-:W-:Y:S02]  /*30a0*/  USEL UR7, UR37, UR7, !UP2 ;  /* 0x0000000725077287 */ /* 0x000fe4000d000000 */
[----:B------:R-:W-:-:S04]  /*30b0*/  USEL UR4, UR29, UR4, !UP0 ;  /* 0x000000041d047287 */ /* 0x000fc8000c000000 */
[----:B------:R-:W-:Y:S02]  /*30c0*/  UIADD3 UR8, UPT, UPT, UR7, -UR4, URZ ;  /* 0x8000000407087290 */ /* 0x000fe4000fffe0ff */
[----:B------:R-:W-:Y:S02]  /*30d0*/  UIADD3 UR4, UPT, UPT, -UR7, UR4, URZ ;  /* 0x0000000407047290 */ /* 0x000fe4000fffe1ff */
[----:B------:R-:W-:Y:S02]  /*30e0*/  UIMAD UR29, UR8, UR14, UR29 ;  /* 0x0000000e081d72a4 */ /* 0x000fe4000f8e021d */
[----:B------:R-:W-:-:S12]  /*30f0*/  UIMAD UR37, UR4, UR16, UR37 ;  /* 0x00000010042572a4 */ /* 0x000fd8000f8e0225 */
.L_x_42:
[----:B------:R-:W-:Y:S01]  /*3100*/  VIADD R11, R11, 0x1 ;  /* 0x000000010b0b7836 */ /* 0x000fe20000000000 */
[----:B------:R-:W-:Y:S01]  /*3110*/  PLOP3.LUT P1, PT, PT, PT, PT, 0x80, 0x8 ;  /* 0x000000000008781c */ /* 0x000fe20003f2f070 */
[----:B------:R-:W-:Y:S02]  /*3120*/  UIADD3 UR45, UPT, UPT, UR37, UR57, URZ ;  /* 0x00000039252d7290 */ /* 0x000fe4000fffe0ff */
[----:B------:R-:W-:Y:S01]  /*3130*/  UIADD3 UR46, UPT, UPT, UR29, UR60, URZ ;  /* 0x0000003c1d2e7290 */ /* 0x000fe2000fffe0ff */
[----:B------:R-:W-:-:S04]  /*3140*/  ISETP.NE.AND P0, PT, R11, 0x2, PT ;  /* 0x000000020b00780c */ /* 0x000fc80003f05270 */
[----:B-1----:R-:W-:Y:S02]  /*3150*/  SEL R0, RZ, 0x1, P0 ;  /* 0x00000001ff007807 */ /* 0x002fe40000000000 */
[----:B------:R-:W-:Y:S02]  /*3160*/  SEL R11, R11, RZ, P0 ;  /* 0x000000ff0b0b7207 */ /* 0x000fe40000000000 */
[----:B------:R-:W-:Y:S01]  /*3170*/  LOP3.LUT R10, R10, R0, RZ, 0x3c, !PT ;  /* 0x000000000a0a7212 */ /* 0x000fe200078e3cff */
[----:B------:R-:W-:Y:S06]  /*3180*/  BRA.U UP1, `(.L_x_43) ;  /* 0xfffffff1012c7547 */ /* 0x000fec000b83ffff */
[----:B------:R-:W-:Y:S01]  /*3190*/  UIADD3 UR7, UPT, UPT, UR6, 0x240, URZ ;  /* 0x0000024006077890 */ /* 0x000fe2000fffe0ff */
[----:B------:R-:W-:-:S03]  /*31a0*/  SHF.L.U32 R2, R12, 0x1f, RZ ;  /* 0x0000001f0c027819 */ /* 0x000fc600000006ff */
[----:B------:R-:W-:-:S09]  /*31b0*/  ULEA UR4, UR5, UR7, 0x3 ;  /* 0x0000000705047291 */ /* 0x000fd2000f8e18ff */
[----:B------:R-:W1:Y:S02]  /*31c0*/  SYNCS.PHASECHK.TRANS64.TRYWAIT P0, [UR4], R2 ;  /* 0x00000002ff0075a7 */ /* 0x000e640008001104 */
[----:B-1----:R-:W-:Y:S05]  /*31d0*/  @!P0 BRA `(.L_x_44) ;  /* 0x0000006c00008947 */ /* 0x002fea0003800000 */
.L_x_187:
[----:B------:R-:W-:-:S04]  /*31e0*/  UIADD3 UR4, UPT, UPT, UR5, 0x1, URZ ;  /* 0x0000000105047890 */ /* 0x000fc8000fffe0ff */
[----:B------:R-:W-:-:S04]  /*31f0*/  UISETP.NE.AND UP0, UPT, UR4, 0x48, UPT ;  /* 0x000000480400788c */ /* 0x000fc8000bf05270 */
[----:B------:R-:W-:Y:S02]  /*3200*/  USEL UR6, URZ, 0x1, UP0 ;  /* 0x00000001ff067887 */ /* 0x000fe40008000000 */
[----:B------:R-:W-:-:S04]  /*3210*/  USEL UR4, UR4, URZ, UP0 ;  /* 0x000000ff04047287 */ /* 0x000fc80008000000 */
[----:B------:R-:W-:Y:S01]  /*3220*/  ULEA UR5, UR4, UR7, 0x3 ;  /* 0x0000000704057291 */ /* 0x000fe2000f8e18ff */
[----:B-1----:R-:W-:-:S04]  /*3230*/  LOP3.LUT R2, R12, UR6, RZ, 0x3c, !PT ;  /* 0x000000060c027c12 */ /* 0x002fc8000f8e3cff */
[----:B------:R-:W-:-:S04]  /*3240*/  SHF.L.U32 R3, R2, 0x1f, RZ ;  /* 0x0000001f02037819 */ /* 0x000fc800000006ff */
[----:B------:R-:W1:Y:S02]  /*3250*/  SYNCS.PHASECHK.TRANS64.TRYWAIT P0, [UR5], R3 ;  /* 0x00000003ff0075a7 */ /* 0x000e640008001105 */
[----:B-1----:R-:W-:Y:S05]  /*3260*/  @!P0 BRA `(.L_x_45) ;  /* 0x0000006800f48947 */ /* 0x002fea0003800000 */
.L_x_189:
[----:B------:R-:W-:-:S04]  /*3270*/  UIADD3 UR4, UPT, UPT, UR4, 0x1, URZ ;  /* 0x0000000104047890 */ /* 0x000fc8000fffe0ff */
[----:B------:R-:W-:-:S04]  /*3280*/  UISETP.NE.AND UP0, UPT, UR4, 0x48, UPT ;  /* 0x000000480400788c */ /* 0x000fc8000bf05270 */
[----:B------:R-:W-:Y:S02]  /*3290*/  USEL UR6, URZ, 0x1, UP0 ;  /* 0x00000001ff067887 */ /* 0x000fe40008000000 */
[----:B------:R-:W-:-:S04]  /*32a0*/  USEL UR4, UR4, URZ, UP0 ;  /* 0x000000ff04047287 */ /* 0x000fc80008000000 */
[----:B------:R-:W-:Y:S01]  /*32b0*/  ULEA UR5, UR4, UR7, 0x3 ;  /* 0x0000000704057291 */ /* 0x000fe2000f8e18ff */
[----:B------:R-:W-:-:S04]  /*32c0*/  LOP3.LUT R2, R2, UR6, RZ, 0x3c, !PT ;  /* 0x0000000602027c12 */ /* 0x000fc8000f8e3cff */
[----:B-1----:R-:W-:-:S04]  /*32d0*/  SHF.L.U32 R3, R2, 0x1f, RZ ;  /* 0x0000001f02037819 */ /* 0x002fc800000006ff */
[----:B------:R-:W1:Y:S02]  /*32e0*/  SYNCS.PHASECHK.TRANS64.TRYWAIT P0, [UR5], R3 ;  /* 0x00000003ff0075a7 */ /* 0x000e640008001105 */
[----:B-1----:R-:W-:Y:S05]  /*32f0*/  @!P0 BRA `(.L_x_46) ;  /* 0x0000006800e88947 */ /* 0x002fea0003800000 */
.L_x_191:
        /* <DEDUP_REMOVED lines=9> */
.L_x_193:
        /* <DEDUP_REMOVED lines=9> */
.L_x_195:
        /* <DEDUP_REMOVED lines=9> */
.L_x_197:
        /* <DEDUP_REMOVED lines=9> */
.L_x_199:
        /* <DEDUP_REMOVED lines=9> */
.L_x_201:
        /* <DEDUP_REMOVED lines=9> */
.L_x_203:
        /* <DEDUP_REMOVED lines=9> */
.L_x_205:
        /* <DEDUP_REMOVED lines=9> */
.L_x_207:
        /* <DEDUP_REMOVED lines=9> */
.L_x_209:
        /* <DEDUP_REMOVED lines=9> */
.L_x_211:
        /* <DEDUP_REMOVED lines=9> */
.L_x_213:
        /* <DEDUP_REMOVED lines=9> */
.L_x_215:
        /* <DEDUP_REMOVED lines=9> */
.L_x_217:
        /* <DEDUP_REMOVED lines=9> */
.L_x_219:
        /* <DEDUP_REMOVED lines=9> */
.L_x_221:
        /* <DEDUP_REMOVED lines=9> */
.L_x_223:
        /* <DEDUP_REMOVED lines=9> */
.L_x_225:
        /* <DEDUP_REMOVED lines=9> */
.L_x_227:
        /* <DEDUP_REMOVED lines=9> */
.L_x_229:
        /* <DEDUP_REMOVED lines=9> */
.L_x_231:
        /* <DEDUP_REMOVED lines=9> */
.L_x_233:
        /* <DEDUP_REMOVED lines=9> */
.L_x_235:
        /* <DEDUP_REMOVED lines=9> */
.L_x_237:
        /* <DEDUP_REMOVED lines=9> */
.L_x_239:
        /* <DEDUP_REMOVED lines=9> */
.L_x_241:
        /* <DEDUP_REMOVED lines=9> */
.L_x_243:
        /* <DEDUP_REMOVED lines=9> */
.L_x_245:
        /* <DEDUP_REMOVED lines=9> */
.L_x_247:
        /* <DEDUP_REMOVED lines=9> */
.L_x_249:
        /* <DEDUP_REMOVED lines=9> */
.L_x_251:
        /* <DEDUP_REMOVED lines=9> */
.L_x_253:
        /* <DEDUP_REMOVED lines=9> */
.L_x_255:
        /* <DEDUP_REMOVED lines=9> */
.L_x_257:
        /* <DEDUP_REMOVED lines=9> */
.L_x_259:
        /* <DEDUP_REMOVED lines=9> */
.L_x_261:
        /* <DEDUP_REMOVED lines=9> */
.L_x_263:
        /* <DEDUP_REMOVED lines=9> */
.L_x_265:
        /* <DEDUP_REMOVED lines=9> */
.L_x_267:
        /* <DEDUP_REMOVED lines=9> */
.L_x_269:
        /* <DEDUP_REMOVED lines=9> */
.L_x_271:
        /* <DEDUP_REMOVED lines=9> */
.L_x_273:
        /* <DEDUP_REMOVED lines=9> */
.L_x_275:
        /* <DEDUP_REMOVED lines=9> */
.L_x_277:
        /* <DEDUP_REMOVED lines=9> */
.L_x_279:
        /* <DEDUP_REMOVED lines=9> */
.L_x_281:
        /* <DEDUP_REMOVED lines=9> */
.L_x_283:
        /* <DEDUP_REMOVED lines=9> */
.L_x_285:
        /* <DEDUP_REMOVED lines=9> */
.L_x_287:
        /* <DEDUP_REMOVED lines=9> */
.L_x_289:
        /* <DEDUP_REMOVED lines=9> */
.L_x_291:
        /* <DEDUP_REMOVED lines=9> */
.L_x_293:
        /* <DEDUP_REMOVED lines=9> */
.L_x_295:
        /* <DEDUP_REMOVED lines=9> */
.L_x_297:
        /* <DEDUP_REMOVED lines=9> */
.L_x_299:
        /* <DEDUP_REMOVED lines=9> */
.L_x_301:
        /* <DEDUP_REMOVED lines=9> */
.L_x_303:
        /* <DEDUP_REMOVED lines=9> */
.L_x_305:
        /* <DEDUP_REMOVED lines=9> */
.L_x_307:
        /* <DEDUP_REMOVED lines=9> */
.L_x_309:
        /* <DEDUP_REMOVED lines=9> */
.L_x_311:
        /* <DEDUP_REMOVED lines=9> */
.L_x_313:
        /* <DEDUP_REMOVED lines=9> */
.L_x_315:
        /* <DEDUP_REMOVED lines=9> */
.L_x_317:
        /* <DEDUP_REMOVED lines=9> */
.L_x_319:
        /* <DEDUP_REMOVED lines=9> */
.L_x_321:
        /* <DEDUP_REMOVED lines=9> */
.L_x_323:
        /* <DEDUP_REMOVED lines=9> */
.L_x_325:
        /* <DEDUP_REMOVED lines=9> */
.L_x_327:
[----:B------:R-:W-:-:S04]  /*5940*/  UIADD3 UR4, UPT, UPT, UR4, 0x1, URZ ;  /* 0x0000000104047890 */ /* 0x000fc8000fffe0ff */
[----:B------:R-:W-:-:S04]  /*5950*/  UISETP.NE.AND UP0, UPT, UR4, 0x48, UPT ;  /* 0x000000480400788c */ /* 0x000fc8000bf05270 */
[----:B------:R-:W-:Y:S02]  /*5960*/  USEL UR5, URZ, 0x1, UP0 ;  /* 0x00000001ff057887 */ /* 0x000fe40008000000 */
[----:B------:R-:W-:-:S04]  /*5970*/  USEL UR4, UR4, URZ, UP0 ;  /* 0x000000ff04047287 */ /* 0x000fc80008000000 */
[----:B------:R-:W-:Y:S01]  /*5980*/  ULEA UR4, UR4, UR7, 0x3 ;  /* 0x0000000704047291 */ /* 0x000fe2000f8e18ff */
[----:B------:R-:W-:-:S04]  /*5990*/  LOP3.LUT R2, R2, UR5, RZ, 0x3c, !PT ;  /* 0x0000000502027c12 */ /* 0x000fc8000f8e3cff */
[----:B------:R-:W-:Y:S01]  /*59a0*/  SHF.L.U32 R2, R2, 0x1f, RZ ;  /* 0x0000001f02027819 */ /* 0x000fe200000006ff */
[----:B-1----:R-:W-:-:S07]  /*59b0*/  IMAD.U32 R0, RZ, RZ, UR4 ;  /* 0x00000004ff007e24 */ /* 0x002fce000f8e00ff */
.L_x_115:
[----:B-1----:R1:W2:Y:S02]  /*59c0*/  SYNCS.PHASECHK.TRANS64.TRYWAIT P0, [R0+URZ], R2 ;  /* 0x00000002000075a7 */ /* 0x0022a400080011ff */
[----:B--2---:R-:W-:Y:S05]  /*59d0*/  @!P0 NANOSLEEP.SYNCS 0x989680 ;  /* 0x009896800000895d */ /* 0x004fea0003900000 */
[----:B------:R-:W2:Y:S02]  /*59e0*/  @!P0 SYNCS.PHASECHK.TRANS64 P0, [R0+URZ], R2 ;  /* 0x00000002000085a7 */ /* 0x000ea400080010ff */
[----:B--2---:R-:W-:Y:S05]  /*59f0*/  @P0 EXIT ;  /* 0x000000000000094d */ /* 0x004fea0003800000 */
[----:B------:R-:W-:Y:S05]  /*5a00*/  BRA `(.L_x_115) ;  /* 0xfffffffc00ec7947 */ /* 0x000fea000383ffff */
.L_x_23:
[----:B------:R-:W-:-:S04]  /*5a10*/  UISETP.NE.AND UP0, UPT, UR55, URZ, UPT ;  /* 0x000000ff3700728c */ /* 0x000fc8000bf05270 */
[----:B------:R-:W-:-:S09]  /*5a20*/  UISETP.NE.OR UP0, UPT, UR20, 0x1, UP0 ;  /* 0x000000011400788c */ /* 0x000fd20008705670 */
[----:B------:R-:W-:Y:S05]  /*5a30*/  BRA.U UP0, `(.L_x_116) ;  /* 0x0000000500487547 */ /* 0x000fea000b800000 */
[----:B------:R-:W-:Y:S01]  /*5a40*/  ISETP.GE.U32.AND P2, PT, R0, 0x8, PT ;  /* 0x000000080000780c */ /* 0x000fe20003f46070 */
[----:B------:R-:W-:Y:S01]  /*5a50*/  IMAD.MOV.U32 R12, RZ, RZ, 0x1 ;  /* 0x00000001ff0c7424 */ /* 0x000fe200078e00ff */
[----:B------:R-:W-:Y:S02]  /*5a60*/  CS2R R10, SRZ ;  /* 0x00000000000a7805 */ /* 0x000fe4000001ff00 */
[----:B------:R-:W-:Y:S01]  /*5a70*/  CS2R R8, SRZ ;  /* 0x0000000000087805 */ /* 0x000fe2000001ff00 */
[----:B------:R-:W-:Y:S01]  /*5a80*/  UMOV UR6, 0x400 ;  /* 0x0000040000067882 */ /* 0x000fe20000000000 */
[----:B------:R-:W-:Y:S01]  /*5a90*/  UMOV UR5, URZ ;  /* 0x000000ff00057c82 */ /* 0x000fe20008000000 */
[----:B------:R-:W-:-:S12]  /*5aa0*/  ULEA UR6, UR55, UR6, 0x18 ;  /* 0x0000000637067291 */ /* 0x000fd8000f8ec0ff */
.L_x_120:
[----:B------:R-:W-:Y:S02]  /*5ab0*/  LEA R2, R8, UR6, 0x3 ;  /* 0x0000000608027c11 */ /* 0x000fe4000f8e18ff */
[----:B------:R-:W-:-:S03]  /*5ac0*/  SHF.L.U32 R4, R9, 0x1f, RZ ;  /* 0x0000001f09047819 */ /* 0x000fc600000006ff */
[----:B------:R-:W-:Y:S01]  /*5ad0*/  VIADD R5, R2, 0x510 ;  /* 0x0000051002057836 */ /* 0x000fe20000000000 */
[----:B------:R-:W2:Y:S02]  /*5ae0*/  SYNCS.PHASECHK.TRANS64.TRYWAIT P0, [R2+URZ+0x500], R4 ;  /* 0x00050004020075a7 */ /* 0x000ea400080011ff */
[----:B--2---:R-:W-:Y:S05]  /*5af0*/  @!P0 BRA `(.L_x_117) ;  /* 0x0000005c00608947 */ /* 0x004fea0003800000 */
.L_x_328:
[----:B------:R-:W-:Y:S01]  /*5b00*/  ULEA UR4, UR5, UR6, 0x3 ;  /* 0x0000000605047291 */ /* 0x000fe2000f8e18ff */
[----:B--2---:R-:W-:Y:S01]  /*5b10*/  PRMT R2, RZ, 0x654, R5 ;  /* 0x00000654ff027816 */ /* 0x004fe20000000005 */
[----:B------:R-:W-:Y:S01]  /*5b20*/  @!P2 IMAD.MOV.U32 R4, RZ, RZ, 0x10 ;  /* 0x00000010ff04a424 */ /* 0x000fe200078e00ff */
[----:B------:R-:W-:Y:S01]  /*5b30*/  SHF.L.U32 R5, R12, 0x1f, RZ ;  /* 0x0000001f0c057819 */ /* 0x000fe200000006ff */
[----:B------:R-:W-:Y:S01]  /*5b40*/  UIADD3 UR7, UPT, UPT, UR4, 0x4a0, URZ ;  /* 0x000004a004077890 */ /* 0x000fe2000fffe0ff */
[----:B------:R2:W-:Y:S05]  /*5b50*/  SYNCS.ARRIVE.TRANS64.RED.A1T0 RZ, [R2+URZ], RZ ;  /* 0x000000ff02ff79a7 */ /* 0x0005ea00081004ff */
[----:B------:R-:W-:Y:S01]  /*5b60*/  IMAD.U32 R6, RZ, RZ, UR7 ;  /* 0x00000007ff067e24 */ /* 0x000fe2000f8e00ff */
[----:B------:R-:W3:Y:S04]  /*5b70*/  SYNCS.PHASECHK.TRANS64.TRYWAIT P0, [UR4+0x4b0], R5 ;  /* 0x0004b005ff0075a7 */ /* 0x000ee80008001104 */
[----:B------:R-:W-:Y:S01]  /*5b80*/  PRMT R6, R0, 0x654, R6 ;  /* 0x0000065400067816 */ /* 0x000fe20000000006 */
[----:B--23--:R-:W-:Y:S06]  /*5b90*/  @!P0 BRA `(.L_x_118) ;  /* 0x0000005c004c8947 */ /* 0x00cfec0003800000 */
.L_x_330:
[----:B------:R-:W-:Y:S01]  /*5ba0*/  ULEA UR8, UR5, UR6, 0x4 ;  /* 0x0000000605087291 */ /* 0x000fe2000f8e20ff */
[----:B------:R-:W-:Y:S01]  /*5bb0*/  SEL R3, R6, R3, !P2 ;  /* 0x0000000306037207 */ /* 0x000fe20005000000 */
[----:B------:R-:W-:Y:S01]  /*5bc0*/  UIADD3 UR9, UPT, UPT, UR4, 0x4a0, URZ ;  /* 0x000004a004097890 */ /* 0x000fe2000fffe0ff */
[----:B--2---:R-:W-:Y:S01]  /*5bd0*/  LEA R2, R11, UR6, 0x3 ;  /* 0x000000060b027c11 */ /* 0x004fe2000f8e18ff */
[----:B------:R-:W-:Y:S01]  /*5be0*/  UIADD3 UR8, UPT, UPT, UR8, 0x530, URZ ;  /* 0x0000053008087890 */ /* 0x000fe2000fffe0ff */
[----:B------:R2:W-:Y:S01]  /*5bf0*/  @!P2 SYNCS.ARRIVE.TRANS64.RED RZ, [R3+URZ], R4 ;  /* 0x0000000403ffa9a7 */ /* 0x0005e200080004ff */
[----:B------:R-:W-:Y:S01]  /*5c00*/  UIADD3 UR4, UPT, UPT, UR5, 0x1, URZ ;  /* 0x0000000105047890 */ /* 0x000fe2000fffe0ff */
[----:B------:R-:W-:-:S03]  /*5c10*/  VIADD R8, R8, 0x1 ;  /* 0x0000000108087836 */ /* 0x000fc60000000000 */
[----:B------:R-:W-:Y:S02]  /*5c20*/  UISETP.NE.AND UP0, UPT, UR4, 0x2, UPT ;  /* 0x000000020400788c */ /* 0x000fe4000bf05270 */
[----:B------:R-:W-:Y:S01]  /*5c30*/  ISETP.NE.AND P0, PT, R8, 0x2, PT ;  /* 0x000000020800780c */ /* 0x000fe20003f05270 */
[----:B------:R-:W-:Y:S06]  /*5c40*/  UGETNEXTWORKID.BROADCAST [UR8], [UR9] ;  /* 0x00000000080073ca */ /* 0x000fec0008000100 */
[----:B------:R-:W-:Y:S02]  /*5c50*/  USEL UR7, URZ, 0x1, UP0 ;  /* 0x00000001ff077887 */ /* 0x000fe40008000000 */
[----:B------:R-:W-:-:S04]  /*5c60*/  USEL UR5, UR4, URZ, UP0 ;  /* 0x000000ff04057287 */ /* 0x000fc80008000000 */
[----:B------:R-:W-:Y:S02]  /*5c70*/  LOP3.LUT R12, R12, UR7, RZ, 0x3c, !PT ;  /* 0x000000070c0c7c12 */ /* 0x000fe4000f8e3cff */
[----:B--2---:R-:W-:-:S04]  /*5c80*/  SHF.L.U32 R4, R10, 0x1f, RZ ;  /* 0x0000001f0a047819 */ /* 0x004fc800000006ff */
[----:B------:R-:W2:Y:S02]  /*5c90*/  SYNCS.PHASECHK.TRANS64.TRYWAIT P1, [R2+URZ+0x4a0], R4 ;  /* 0x0004a004020075a7 */ /* 0x000ea400080211ff */
[----:B--2---:R-:W-:Y:S05]  /*5ca0*/  @!P1 BRA `(.L_x_119) ;  /* 0x0000005c00209947 */ /* 0x004fea0003800000 */
.L_x_331:
[C---:B--2---:R-:W-:Y:S01]  /*5cb0*/  LEA R4, R11.reuse, UR6, 0x4 ;  /* 0x000000060b047c11 */ /* 0x044fe2000f8e20ff */
[----:B------:R-:W-:Y:S01]  /*5cc0*/  VIADD R2, R2, 0x4b0 ;  /* 0x000004b002027836 */ /* 0x000fe20000000000 */
[----:B------:R-:W-:Y:S01]  /*5cd0*/  SEL R8, R8, RZ, P0 ;  /* 0x000000ff08087207 */ /* 0x000fe20000000000 */
[----:B------:R-:W-:-:S03]  /*5ce0*/  VIADD R11, R11, 0x1 ;  /* 0x000000010b0b7836 */ /* 0x000fc60000000000 */
[----:B------:R-:W2:Y:S01]  /*5cf0*/  LDS.128 R4, [R4+0x530] ;  /* 0x0005300004047984 */ /* 0x000ea20000000c00 */
[----:B------:R-:W-:Y:S02]  /*5d00*/  PRMT R2, RZ, 0x654, R2 ;  /* 0x00000654ff027816 */ /* 0x000fe40000000002 */
[C---:B------:R-:W-:Y:S01]  /*5d10*/  ISETP.NE.AND P1, PT, R11.reuse, 0x2, PT ;  /* 0x000000020b00780c */ /* 0x040fe20003f25270 */
[----:B------:R-:W-:Y:S01]  /*5d20*/  @!PT LDS RZ, [RZ] ;  /* 0x00000000fffff984 */ /* 0x000fe20000000800 */
[----:B------:R-:W-:Y:S01]  /*5d30*/  @!PT LDS RZ, [RZ] ;  /* 0x00000000fffff984 */ /* 0x000fe20000000800 */
[----:B------:R-:W-:Y:S01]  /*5d40*/  @!PT LDS RZ, [RZ] ;  /* 0x00000000fffff984 */ /* 0x000fe20000000800 */
[----:B------:R-:W-:Y:S01]  /*5d50*/  @!PT LDS RZ, [RZ] ;  /* 0x00000000fffff984 */ /* 0x000fe20000000800 */
[----:B------:R3:W-:Y:S06]  /*5d60*/  MEMBAR.ALL.CTA ;  /* 0x0000000000007992 */ /* 0x0007ec0000008000 */
[----:B---3--:R-:W3:Y:S01]  /*5d70*/  FENCE.VIEW.ASYNC.S ;  /* 0x00000000000073c6 */ /* 0x008ee20000000000 */
[----:B------:R-:W-:Y:S01]  /*5d80*/  SEL R11, R11, RZ, P1 ;  /* 0x000000ff0b0b7207 */ /* 0x000fe20000800000 */
[----:B---3--:R3:W-:Y:S01]  /*5d90*/  SYNCS.ARRIVE.TRANS64.RED.A1T0 RZ, [R2+URZ], RZ ;  /* 0x000000ff02ff79a7 */ /* 0x0087e200081004ff */
[----:B--2---:R-:W-:-:S02]  /*5da0*/  LOP3.LUT P3, RZ, R6, 0x1, RZ, 0xc0, !PT ;  /* 0x0000000106ff7812 */ /* 0x004fc4000786c0ff */
[----:B------:R-:W-:-:S04]  /*5db0*/  SEL R4, RZ, 0x1, P1 ;  /* 0x00000001ff047807 */ /* 0x000fc80000800000 */
[----:B------:R-:W-:Y:S02]  /*5dc0*/  LOP3.LUT R10, R10, R4, RZ, 0x3c, !PT ;  /* 0x000000040a0a7212 */ /* 0x000fe400078e3cff */
[----:B---3--:R-:W-:-:S04]  /*5dd0*/  SEL R2, RZ, 0x1, P0 ;  /* 0x00000001ff027807 */ /* 0x008fc80000000000 */
[----:B------:R-:W-:Y:S01]  /*5de0*/  LOP3.LUT R9, R9, R2, RZ, 0x3c, !PT ;  /* 0x0000000209097212 */ /* 0x000fe200078e3cff */
[----:B------:R-:W-:Y:S06]  /*5df0*/  @P3 BRA `(.L_x_120) ;  /* 0xfffffffc002c3947 */ /* 0x000fec000383ffff */
[----:B------:R-:W-:Y:S01]  /*5e00*/  ULEA UR4, UR5, UR6, 0x3 ;  /* 0x0000000605047291 */ /* 0x000fe2000f8e18ff */
[----:B------:R-:W-:-:S08]  /*5e10*/  SHF.L.U32 R2, R12, 0x1f, RZ ;  /* 0x0000001f0c027819 */ /* 0x000fd000000006ff */
[----:B------:R-:W2:Y:S02]  /*5e20*/  SYNCS.PHASECHK.TRANS64 P0, [UR4+0x4b0], R2 ;  /* 0x0004b002ff0075a7 */ /* 0x000ea40008001004 */
[----:B--2---:R-:W-:Y:S05]  /*5e30*/  @P0 BRA `(.L_x_121) ;  /* 0x0000000000080947 */ /* 0x004fea0003800000 */
[----:B------:R-:W2:Y:S02]  /*5e40*/  SYNCS.PHASECHK.TRANS64.TRYWAIT P0, [UR4+0x4b0], R2 ;  /* 0x0004b002ff0075a7 */ /* 0x000ea40008001104 */
[----:B--2---:R-:W-:Y:S05]  /*5e50*/  @!P0 BRA `(.L_x_122) ;  /* 0x0000005800c88947 */ /* 0x004fea0003800000 */
.L_x_121:
[----:B------:R-:W-:-:S04]  /*5e60*/  UIADD3 UR7, UPT, UPT, UR5, 0x1, URZ ;  /* 0x0000000105077890 */ /* 0x000fc8000fffe0ff */
[----:B------:R-:W-:-:S04]  /*5e70*/  UISETP.NE.AND UP0, UPT, UR7, 0x2, UPT ;  /* 0x000000020700788c */ /* 0x000fc8000bf05270 */
[----:B------:R-:W-:Y:S02]  /*5e80*/  USEL UR8, URZ, 0x1, UP0 ;  /* 0x00000001ff087887 */ /* 0x000fe40008000000 */
[----:B------:R-:W-:-:S04]  /*5e90*/  USEL UR7, UR7, URZ, UP0 ;  /* 0x000000ff07077287 */ /* 0x000fc80008000000 */
[----:B------:R-:W-:Y:S01]  /*5ea0*/  ULEA UR7, UR7, UR6, 0x3 ;  /* 0x0000000607077291 */ /* 0x000fe2000f8e18ff */
[----:B--2---:R-:W-:-:S04]  /*5eb0*/  LOP3.LUT R2, R12, UR8, RZ, 0x3c, !PT ;  /* 0x000000080c027c12 */ /* 0x004fc8000f8e3cff */
[----:B------:R-:W-:-:S04]  /*5ec0*/  SHF.L.U32 R0, R2, 0x1f, RZ ;  /* 0x0000001f02007819 */ /* 0x000fc800000006ff */
[----:B------:R-:W2:Y:S02]  /*5ed0*/  SYNCS.PHASECHK.TRANS64 P0, [UR7+0x4b0], R0 ;  /* 0x0004b000ff0075a7 */ /* 0x000ea40008001007 */
[----:B-12---:R-:W-:Y:S05]  /*5ee0*/  @P0 EXIT ;  /* 0x000000000000094d */ /* 0x006fea0003800000 */
[----:B------:R-:W-:Y:S02]  /*5ef0*/  SHF.L.U32 R2, R2, 0x1f, RZ ;  /* 0x0000001f02027819 */ /* 0x000fe400000006ff */
[----:B------:R-:W-:-:S07]  /*5f00*/  MOV R0, UR7 ;  /* 0x0000000700007c02 */ /* 0x000fce0008000f00 */
.L_x_123:
[----:B-1----:R1:W2:Y:S02]  /*5f10*/  SYNCS.PHASECHK.TRANS64.TRYWAIT P0, [R0+URZ+0x4b0], R2 ;  /* 0x0004b002000075a7 */ /* 0x0022a400080011ff */
[----:B--2---:R-:W-:Y:S05]  /*5f20*/  @!P0 NANOSLEEP.SYNCS 0x989680 ;  /* 0x009896800000895d */ /* 0x004fea0003900000 */
[----:B------:R-:W2:Y:S02]  /*5f30*/  @!P0 SYNCS.PHASECHK.TRANS64 P0, [R0+URZ+0x4b0], R2 ;  /* 0x0004b002000085a7 */ /* 0x000ea400080010ff */
[----:B--2---:R-:W-:Y:S05]  /*5f40*/  @P0 EXIT ;  /* 0x000000000000094d */ /* 0x004fea0003800000 */
[----:B------:R-:W-:Y:S05]  /*5f50*/  BRA `(.L_x_123) ;  /* 0xfffffffc00ec7947 */ /* 0x000fea000383ffff */
.L_x_116:
[----:B------:R-:W-:Y:S05]  /*5f60*/  BRA.U UP5, `(.L_x_124) ;  /* 0x0000001105847547 */ /* 0x000fea000b800000 */
[----:B------:R-:W-:Y:S01]  /*5f70*/  UMOV UR4, 0x40 ;  /* 0x0000004000047882 */ /* 0x000fe20000000000 */
[----:B------:R-:W-:Y:S01]  /*5f80*/  NOP ;  /* 0x0000000000007918 */ /* 0x000fe20000000000 */
[----:B------:R-:W-:Y:S01]  /*5f90*/  ULEA UR5, UR55, UR4, 0x18 ;  /* 0x0000000437057291 */ /* 0x000fe2000f8ec0ff */
[----:B------:R-:W-:Y:S02]  /*5fa0*/  UMOV UR6, 0x400 ;  /* 0x0000040000067882 */ /* 0x000fe40000000000 */
[----:B------:R-:W-:-:S06]  /*5fb0*/  ULEA UR6, UR55, UR6, 0x18 ;  /* 0x0000000637067291 */ /* 0x000fcc000f8ec0ff */
[----:B------:R-:W2:Y:S02]  /*5fc0*/  LDS.U8 R0, [UR5+0x1c] ;  /* 0x00001c05ff007984 */ /* 0x000ea40008000000 */
[----:B--2---:R-:W-:-:S13]  /*5fd0*/  ISETP.NE.AND P0, PT, R0, RZ, PT ;  /* 0x000000ff0000720c */ /* 0x004fda0003f05270 */
[----:B------:R-:W-:Y:S05]  /*5fe0*/  @P0 BRA `(.L_x_125) ;  /* 0x0000000400080947 */ /* 0x000fea0003800000 */
[----:B------:R-:W-:Y:S02]  /*5ff0*/  UISETP.NE.U32.AND UP1, UPT, UR27, 0x1, UPT ;  /* 0x000000011b00788c */ /* 0x000fe4000bf25070 */
[----:B------:R-:W-:-:S07]  /*6000*/  UIADD3 UR7, UPT, UPT, UR5, 0x8, URZ ;  /* 0x0000000805077890 */ /* 0x000fce000fffe0ff */
[----:B------:R-:W-:Y:S05]  /*6010*/  BRA.U !UP1, `(.L_x_126) ;  /* 0x00000001099c7547 */ /* 0x000fea000b800000 */
[----:B------:R-:W-:Y:S01]  /*6020*/  ELECT P0, URZ, PT ;  /* 0x0000000000ff782f */ /* 0x000fe20003800000 */
[----:B------:R-:W-:-:S12]  /*6030*/  BSSY B0, `(.L_x_126) ;  /* 0x0000025000007945 */ /* 0x000fd80003800000 */
[----:B------:R-:W-:Y:S05]  /*6040*/  @!P0 BRA `(.L_x_127) ;  /* 0x00000000008c8947 */ /* 0x000fea0003800000 */
[----:B------:R-:W-:-:S05]  /*6050*/  UMOV UR4, 0x10 ;  /* 0x0000001000047882 */ /* 0x000fca0000000000 */
[----:B------:R-:W-:Y:S04]  /*6060*/  DEPBAR.LE SB2, 0x36 ;  /* 0x0000ad800000791a */ /* 0x000fe80000000000 */
[----:B------:R-:W2:Y:S02]  /*6070*/  UTCATOMSWS.2CTA.FIND_AND_SET.ALIGN UP0, UR4, UR4 ;  /* 0x00000004000475e3 */ /* 0x000ea40008200800 */
[----:B--2---:R-:W-:Y:S01]  /*6080*/  MOV R10, UR4 ;  /* 0x00000004000a7c02 */ /* 0x004fe20008000f00 */
[----:B------:R-:W-:Y:S06]  /*6090*/  BRA.U UP0, `(.L_x_128) ;  /* 0x0000000100187547 */ /* 0x000fec000b800000 */
.L_x_129:
[----:B------:R-:W-:Y:S05]  /*60a0*/  NANOSLEEP 0x64 ;  /* 0x000000640000795d */ /* 0x000fea0003800000 */
[----:B------:R-:W-:-:S05]  /*60b0*/  UMOV UR4, 0x10 ;  /* 0x0000001000047882 */ /* 0x000fca0000000000 */
[----:B------:R-:W-:Y:S04]  /*60c0*/  DEPBAR.LE SB2, 0x36 ;  /* 0x0000ad800000791a */ /* 0x000fe80000000000 */
[----:B------:R-:W2:Y:S02]  /*60d0*/  UTCATOMSWS.2CTA.FIND_AND_SET.ALIGN UP0, UR4, UR4 ;  /* 0x00000004000475e3 */ /* 0x000ea40008200800 */
[----:B--2---:R-:W-:Y:S01]  /*60e0*/  MOV R10, UR4 ;  /* 0x00000004000a7c02 */ /* 0x004fe20008000f00 */
[----:B------:R-:W-:Y:S05]  /*60f0*/  BRA.U !UP0, `(.L_x_129) ;  /* 0xfffffffd08e87547 */ /* 0x000fea000b83ffff */
.L_x_128:
[----:B------:R-:W2:Y:S01]  /*6100*/  LDS R6, [UR5+0x10] ;  /* 0x00001005ff067984 */ /* 0x000ea20008000800 */
[----:B------:R-:W-:Y:S01]  /*6110*/  IMAD.U32 R0, RZ, RZ, UR6 ;  /* 0x00000006ff007e24 */ /* 0x000fe2000f8e00ff */
[----:B------:R-:W-:-:S03]  /*6120*/  MOV R4, UR28 ;  /* 0x0000001c00047c02 */ /* 0x000fc60008000f00 */
[----:B------:R-:W-:Y:S01]  /*6130*/  VIADD R0, R0, 0x550 ;  /* 0x0000055000007836 */ /* 0x000fe20000000000 */
[----:B--2---:R-:W-:-:S04]  /*6140*/  SHF.L.U32 R6, R6, 0x1f, RZ ;  /* 0x0000001f06067819 */ /* 0x004fc800000006ff */
[----:B------:R-:W2:Y:S02]  /*6150*/  SYNCS.PHASECHK.TRANS64.TRYWAIT P0, [UR5+0x8], R6 ;  /* 0x00000806ff0075a7 */ /* 0x000ea40008001105 */
[----:B--2---:R-:W-:Y:S05]  /*6160*/  @P0 BRA `(.L_x_130) ;  /* 0x0000000000080947 */ /* 0x004fea0003800000 */
[----:B------:R-:W2:Y:S02]  /*6170*/  SYNCS.PHASECHK.TRANS64.TRYWAIT P0, [UR5+0x8], R6 ;  /* 0x00000806ff0075a7 */ /* 0x000ea40008001105 */
[----:B--2---:R-:W-:Y:S05]  /*6180*/  @!P0 BRA `(.L_x_131) ;  /* 0x0000005800148947 */ /* 0x004fea0003800000 */
.L_x_130:
[----:B------:R-:W-:Y:S01]  /*6190*/  PRMT R4, R4, 0x654, R0 ;  /* 0x0000065404047816 */ /* 0x000fe20000000000 */
[----:B------:R-:W-:Y:S01]  /*61a0*/  HFMA2 R0, -RZ, RZ, 0, 5.9604644775390625e-08 ;  /* 0x00000001ff007431 */ /* 0x000fe200000001ff */
[----:B------:R-:W-:Y:S01]  /*61b0*/  UPRMT UR4, UR28, 0x654, UR7 ;  /* 0x000006541c047896 */ /* 0x000fe20008000007 */
[----:B------:R-:W-:Y:S02]  /*61c0*/  IMAD.MOV.U32 R8, RZ, RZ, 0xffff ;  /* 0x0000ffffff087424 */ /* 0x000fe400078e00ff */
[----:B--2---:R-:W-:Y:S02]  /*61d0*/  IMAD.MOV.U32 R6, RZ, RZ, 0x4 ;  /* 0x00000004ff067424 */ /* 0x004fe400078e00ff */
[----:B------:R-:W-:Y:S01]  /*61e0*/  IMAD.SHL.U32 R9, R10, 0x20, RZ ;  /* 0x000000200a097824 */ /* 0x000fe200078e00ff */
[----:B------:R-:W-:Y:S02]  /*61f0*/  MOV R5, UR4 ;  /* 0x0000000400057c02 */ /* 0x000fe40008000f00 */
[-C--:B------:R-:W-:Y:S01]  /*6200*/  SHF.L.U32 R8, R8, R10.reuse, RZ ;  /* 0x0000000a08087219 */ /* 0x080fe200000006ff */
[----:B------:R2:W-:Y:S01]  /*6210*/  SYNCS.ARRIVE.TRANS64.RED RZ, [UR4], R6 ;  /* 0x00000006ffff79a7 */ /* 0x0005e20008000404 */
[----:B------:R-:W-:Y:S01]  /*6220*/  SHF.L.U32 R7, R0, R10, RZ ;  /* 0x0000000a00077219 */ /* 0x000fe200000006ff */
[----:B------:R2:W-:Y:S04]  /*6230*/  STS [UR6+0x550], R9 ;  /* 0x00055009ff007988 */ /* 0x0005e80008000806 */
[----:B------:R2:W-:Y:S04]  /*6240*/  STAS [R4.64], R10 ;  /* 0x0000000a04007dbd */ /* 0x0005e8000c0008ff */
[----:B------:R2:W-:Y:S04]  /*6250*/  ATOMS.OR RZ, [UR5+0x14], R8 ;  /* 0x00001408ffff798c */ /* 0x0005e8000b000005 */
[----:B------:R2:W-:Y:S04]  /*6260*/  ATOMS.OR RZ, [UR5+0x18], R7 ;  /* 0x00001807ffff798c */ /* 0x0005e8000b000005 */
[----:B------:R2:W-:Y:S02]  /*6270*/  ATOMS.XOR RZ, [UR5+0x10], R0 ;  /* 0x00001000ffff798c */ /* 0x0005e4000b800005 */
.L_x_127:
[----:B-1----:R-:W-:Y:S05]  /*6280*/  BSYNC B0 ;  /* 0x0000000000007941 */ /* 0x002fea0003800000 */
.L_x_126:
[----:B------:R-:W-:Y:S05]  /*6290*/  BRA.U UP1, `(.L_x_132) ;  /* 0x00000001016c7547 */ /* 0x000fea000b800000 */
[----:B------:R-:W-:-:S03]  /*62a0*/  UMOV UR4, 0xffffffff ;  /* 0xffffffff00047882 */ /* 0x000fc60000000000 */
[----:B------:R-:W-:Y:S05]  /*62b0*/  BRA.DIV UR4, `(.L_x_133) ;  /* 0x0000005604e07947 */ /* 0x000fea000b800000 */
[----:B------:R-:W-:-:S13]  /*62c0*/  ELECT P0, URZ, PT ;  /* 0x0000000000ff782f */ /* 0x000fda0003800000 */
.L_x_335:
[----:B------:R-:W-:Y:S05]  /*62d0*/  @!P0 BRA `(.L_x_132) ;  /* 0x00000000005c8947 */ /* 0x000fea0003800000 */
[----:B--2---:R-:W2:Y:S02]  /*62e0*/  LDS R4, [UR5+0x10] ;  /* 0x00001005ff047984 */ /* 0x004ea40008000800 */
[----:B--2---:R-:W-:-:S04]  /*62f0*/  SHF.L.U32 R4, R4, 0x1f, RZ ;  /* 0x0000001f04047819 */ /* 0x004fc800000006ff */
[----:B------:R-:W2:Y:S02]  /*6300*/  SYNCS.PHASECHK.TRANS64.TRYWAIT P0, [UR5+0x8], R4 ;  /* 0x00000804ff0075a7 */ /* 0x000ea40008001105 */
[----:B--2---:R-:W-:Y:S05]  /*6310*/  @P0 BRA `(.L_x_134) ;  /* 0x0000000000080947 */ /* 0x004fea0003800000 */
[----:B------:R-:W2:Y:S02]  /*6320*/  SYNCS.PHASECHK.TRANS64.TRYWAIT P0, [UR5+0x8], R4 ;  /* 0x00000804ff0075a7 */ /* 0x000ea40008001105 */
[----:B--2---:R-:W-:Y:S05]  /*6330*/  @!P0 BRA `(.L_x_135) ;  /* 0x0000005400e48947 */ /* 0x004fea0003800000 */
.L_x_134:
[----:B------:R-:W3:Y:S01]  /*6340*/  LDS R6, [UR6+0x550] ;  /* 0x00055006ff067984 */ /* 0x000ee20008000800 */
[----:B--2---:R-:W-:Y:S02]  /*6350*/  HFMA2 R0, -RZ, RZ, 0, 5.9604644775390625e-08 ;  /* 0x00000001ff007431 */ /* 0x004fe400000001ff */
[----:B------:R-:W-:Y:S01]  /*6360*/  IMAD.MOV.U32 R4, RZ, RZ, 0xffff ;  /* 0x0000ffffff047424 */ /* 0x000fe200078e00ff */
[----:B------:R-:W-:Y:S01]  /*6370*/  UPRMT UR4, UR28, 0x654, UR7 ;  /* 0x000006541c047896 */ /* 0x000fe20008000007 */
[----:B---3--:R-:W-:-:S03]  /*6380*/  IMAD.SHL.U32 R5, R6, 0x20, RZ ;  /* 0x0000002006057824 */ /* 0x008fc600078e00ff */
[-C--:B------:R-:W-:Y:S02]  /*6390*/  SHF.L.U32 R4, R4, R6.reuse, RZ ;  /* 0x0000000604047219 */ /* 0x080fe400000006ff */
[----:B------:R-:W-:Y:S01]  /*63a0*/  SHF.L.U32 R6, R0, R6, RZ ;  /* 0x0000000600067219 */ /* 0x000fe200000006ff */
[----:B------:R3:W-:Y:S04]  /*63b0*/  STS [UR6+0x550], R5 ;  /* 0x00055005ff007988 */ /* 0x0007e80008000806 */
[----:B------:R3:W-:Y:S04]  /*63c0*/  ATOMS.OR RZ, [UR5+0x14], R4 ;  /* 0x00001404ffff798c */ /* 0x0007e8000b000005 */
[----:B------:R3:W-:Y:S01]  /*63d0*/  ATOMS.OR RZ, [UR5+0x18], R6 ;  /* 0x00001806ffff798c */ /* 0x0007e2000b000005 */
[----:B------:R-:W-:Y:S03]  /*63e0*/  SYNCS.ARRIVE.TRANS64.RED.A1T0 RZ, [UR4], RZ ;  /* 0x000000ffffff79a7 */ /* 0x000fe60008100404 */
[----:B------:R3:W-:Y:S01]  /*63f0*/  ATOMS.XOR RZ, [UR5+0x10], R0 ;  /* 0x00001000ffff798c */ /* 0x0007e2000b800005 */
[----:B------:R-:W-:Y:S05]  /*6400*/  BRA `(.L_x_132) ;  /* 0x0000000000107947 */ /* 0x000fea0003800000 */
.L_x_125:
[----:B------:R-:W-:Y:S02]  /*6410*/  MOV R0, 0xffffffff ;  /* 0xffffffff00007802 */ /* 0x000fe40000000f00 */
[----:B------:R-:W-:-:S03]  /*6420*/  MOV R4, 0x6450 ;  /* 0x0000645000047802 */ /* 0x000fc60000000f00 */
[----:B------:R2:W-:Y:S04]  /*6430*/  STS [UR6+0x550], R0 ;  /* 0x00055000ff007988 */ /* 0x0005e80008000806 */
[----:B-12--5:R-:W-:Y:S05]  /*6440*/  CALL.REL.NOINC `($__internal_1_$__cuda_sm10x_tcgen05_guardrail_trap_phase_invalid_during_alloc) ;  /* 0x0000005800ec7944 */ /* 0x026fea0003c00000 */
.L_x_132:
[----:B------:R-:W-:Y:S05]  /*6450*/  WARPSYNC.ALL ;  /* 0x0000000000007948 */ /* 0x000fea0003800000 */
[----:B------:R-:W4:Y:S01]  /*6460*/  S2UR UR4, SR_CgaCtaId ;  /* 0x00000000000479c3 */ /* 0x000f220000008800 */
[----:B------:R-:W-:Y:S01]  /*6470*/  UMOV UR13, 0x400 ;  /* 0x00000400000d7882 */ /* 0x000fe20000000000 */
[----:B------:R-:W-:-:S06]  /*6480*/  NOP ;  /* 0x0000000000007918 */ /* 0x000fcc0000000000 */
[----:B------:R-:W-:Y:S06]  /*6490*/  BAR.ARV 0x6, 0xa0 ;  /* 0x0182800000007b1d */ /* 0x000fec0000002000 */
[----:B------:R-:W1:Y:S01]  /*64a0*/  LDCU UR6, c[0x0][0x38c] ;  /* 0x00007180ff0677ac */ /* 0x000e620008000800 */
[----:B------:R-:W-:Y:S01]  /*64b0*/  LOP3.LUT R3, R3, 0xffff, RZ, 0xc0, !PT ;  /* 0x0000ffff03037812 */ /* 0x000fe200078ec0ff */
[----:B--2---:R-:W-:Y:S01]  /*64c0*/  IMAD.MOV.U32 R9, RZ, RZ, 0x1 ;  /* 0x00000001ff097424 */ /* 0x004fe200078e00ff */
[----:B------:R-:W-:Y:S01]  /*64d0*/  LOP3.LUT R2, R2, 0xffff, RZ, 0xc0, !PT ;  /* 0x0000ffff02027812 */ /* 0x000fe200078ec0ff */
[----:B------:R-:W-:Y:S01]  /*64e0*/  IMAD.MOV.U32 R8, RZ, RZ, RZ ;  /* 0x000000ffff087224 */ /* 0x000fe200078e00ff */
[----:B------:R-:W-:Y:S01]  /*64f0*/  R2UR UR16, R3 ;  /* 0x00000000031072ca */ /* 0x000fe200000e0000 */
[----:B------:R-:W-:Y:S01]  /*6500*/  UMOV UR20, URZ ;  /* 0x000000ff00147c82 */ /* 0x000fe20008000000 */
[----:B------:R-:W-:-:S02]  /*6510*/  R2UR UR24, R2 ;  /* 0x00000000021872ca */ /* 0x000fc400000e0000 */
[----:B------:R-:W-:Y:S01]  /*6520*/  CS2R R2, SRZ ;  /* 0x0000000000027805 */ /* 0x000fe2000001ff00 */
[----:B------:R-:W-:Y:S01]  /*6530*/  UMOV UR10, URZ ;  /* 0x000000ff000a7c82 */ /* 0x000fe20008000000 */
[----:B----4-:R-:W-:Y:S02]  /*6540*/  ULEA UR13, UR4, UR13, 0x18 ;  /* 0x0000000d040d7291 */ /* 0x010fe4000f8ec0ff */
[----:B------:R-:W-:Y:S02]  /*6550*/  UISETP.NE.AND UP3, UPT, UR27, URZ, UPT ;  /* 0x000000ff1b00728c */ /* 0x000fe4000bf65270 */
[----:B------:R-:W-:Y:S02]  /*6560*/  UIADD3 UR5, UPT, UPT, UR13, 0x2800, URZ ;  /* 0x000028000d057890 */ /* 0x000fe4000fffe0ff */
[----:B------:R-:W-:Y:S02]  /*6570*/  UIADD3 UR4, UPT, UPT, UR13, 0x26800, URZ ;  /* 0x000268000d047890 */ /* 0x000fe4000fffe0ff */
[----:B-1----:R-:W-:Y:S01]  /*6580*/  UIADD3 UR6, UPT, UPT, UR6, 0x1f, URZ ;  /* 0x0000001f06067890 */ /* 0x002fe2000fffe0ff */
[----:B---3--:R-:W1:Y:S01]  /*6590*/  LDS R0, [UR13+0x550] ;  /* 0x0005500dff007984 */ /* 0x008e620008000800 */
[----:B------:R-:W-:-:S02]  /*65a0*/  USHF.R.U32.HI UR5, URZ, 0x4, UR5 ;  /* 0x00000004ff057899 */ /* 0x000fc40008011605 */
[----:B------:R-:W-:Y:S02]  /*65b0*/  USHF.R.S32.HI UR21, URZ, 0x1f, UR6 ;  /* 0x0000001fff157899 */ /* 0x000fe40008011406 */
[----:B------:R-:W-:Y:S02]  /*65c0*/  USHF.R.U32.HI UR4, URZ, 0x4, UR4 ;  /* 0x00000004ff047899 */ /* 0x000fe40008011604 */
[----:B------:R-:W-:Y:S02]  /*65d0*/  ULEA.HI UR21, UR21, UR6, URZ, 0x5 ;  /* 0x0000000615157291 */ /* 0x000fe4000f8f28ff */
[----:B------:R-:W-:Y:S02]  /*65e0*/  ULOP3.LUT UR5, UR5, 0x3fff, URZ, 0xc0, !UPT ;  /* 0x00003fff05057892 */ /* 0x000fe4000f8ec0ff */
[----:B------:R-:W-:Y:S02]  /*65f0*/  USHF.R.S32.HI UR21, URZ, 0x5, UR21 ;  /* 0x00000005ff157899 */ /* 0x000fe40008011415 */
[----:B------:R-:W-:-:S02]  /*6600*/  ULOP3.LUT UR18, UR4, 0x3fff, URZ, 0xc0, !UPT ;  /* 0x00003fff04127892 */ /* 0x000fc4000f8ec0ff */
[----:B------:R-:W-:Y:S02]  /*6610*/  UISETP.LT.AND UP0, UPT, UR21, 0x1, UPT ;  /* 0x000000011500788c */ /* 0x000fe4000bf01270 */
[----:B------:R-:W-:Y:S02]  /*6620*/  ULOP3.LUT UR17, UR5, 0x10000, URZ, 0xfc, !UPT ;  /* 0x0001000005117892 */ /* 0x000fe4000f8efcff */
[----:B------:R-:W-:Y:S02]  /*6630*/  ULOP3.LUT UR18, UR18, 0x10000, URZ, 0xfc, !UPT ;  /* 0x0001000012127892 */ /* 0x000fe4000f8efcff */
[----:B------:R-:W-:Y:S01]  /*6640*/  USEL UR25, UR21, 0x1, !UP0 ;  /* 0x0000000115197887 */ /* 0x000fe2000c000000 */
[----:B------:R-:W-:Y:S01]  /*6650*/  UMOV UR11, URZ ;  /* 0x000000ff000b7c82 */ /* 0x000fe20008000000 */
[----:B------:R-:W-:Y:S01]  /*6660*/  UMOV UR22, 0x0 ;  /* 0x0000000000167882 */ /* 0x000fe20000000000 */
[----:B------:R-:W-:Y:S01]  /*6670*/  UMOV UR23, 0x81004a0 ;  /* 0x081004a000177882 */ /* 0x000fe20000000000 */
[----:B-1----:R-:W-:-:S15]  /*6680*/  R2UR UR26, R0 ;  /* 0x00000000001a72ca */ /* 0x002fde00000e0000 */
.L_x_143:
[C---:B------:R-:W-:Y:S02]  /*6690*/  LEA R0, R8.reuse, UR13, 0x3 ;  /* 0x0000000d08007c11 */ /* 0x040fe4000f8e18ff */
[----:B------:R-:W-:Y:S02]  /*66a0*/  SHF.L.U32 R4, R3, 0x1f, RZ ;  /* 0x0000001f03047819 */ /* 0x000fe400000006ff */
[----:B------:R-:W-:Y:S02]  /*66b0*/  LEA R5, R8, UR13, 0x4 ;  /* 0x0000000d08057c11 */ /* 0x000fe4000f8e20ff */
[----:B------:R-:W1:Y:S02]  /*66c0*/  SYNCS.PHASECHK.TRANS64.TRYWAIT P0, [R0+URZ+0x4a0], R4 ;  /* 0x0004a004000075a7 */ /* 0x000e6400080011ff */
[----:B-1-3--:R-:W-:Y:S05]  /*66d0*/  @!P0 BRA `(.L_x_136) ;  /* 0x0000005400148947 */ /* 0x00afea0003800000 */
.L_x_336:
[----:B-1----:R-:W1:Y:S01]  /*66e0*/  LDS.128 R4, [R5+0x530] ;  /* 0x0005300005047984 */ /* 0x002e620000000c00 */
[----:B------:R-:W-:Y:S02]  /*66f0*/  VIADD R0, R0, 0x4b0 ;  /* 0x000004b000007836 */ /* 0x000fe40000000000 */
[----:B------:R-:W-:Y:S01]  /*6700*/  VIADD R8, R8, 0x1 ;  /* 0x0000000108087836 */ /* 0x000fe20000000000 */
[----:B------:R-:W-:Y:S01]  /*6710*/  @!PT LDS RZ, [RZ] ;  /* 0x00000000fffff984 */ /* 0x000fe20000000800 */
[----:B------:R-:W-:Y:S01]  /*6720*/  @!PT LDS RZ, [RZ] ;  /* 0x00000000fffff984 */ /* 0x000fe20000000800 */
[----:B------:R-:W-:Y:S01]  /*6730*/  @!PT LDS RZ, [RZ] ;  /* 0x00000000fffff984 */ /* 0x000fe20000000800 */
[----:B------:R-:W-:Y:S01]  /*6740*/  @!PT LDS RZ, [RZ] ;  /* 0x00000000fffff984 */ /* 0x000fe20000000800 */
[----:B------:R2:W-:Y:S06]  /*6750*/  MEMBAR.ALL.CTA ;  /* 0x0000000000007992 */ /* 0x0005ec0000008000 */
[----:B--2---:R-:W2:Y:S01]  /*6760*/  FENCE.VIEW.ASYNC.S ;  /* 0x00000000000073c6 */ /* 0x004ea20000000000 */
[----:B------:R-:W-:-:S04]  /*6770*/  PRMT R0, RZ, 0x654, R0 ;  /* 0x00000654ff007816 */ /* 0x000fc80000000000 */
[----:B--2---:R2:W-:Y:S01]  /*6780*/  SYNCS.ARRIVE.TRANS64.RED.A1T0 RZ, [R0+URZ], RZ ;  /* 0x000000ff00ff79a7 */ /* 0x0045e200081004ff */
[----:B-1----:R-:W-:Y:S01]  /*6790*/  LOP3.LUT P1, RZ, R6, 0x1, RZ, 0xc0, !PT ;  /* 0x0000000106ff7812 */ /* 0x002fe2000782c0ff */
[----:B--2---:R-:W-:-:S12]  /*67a0*/  BRA.U UP3, `(.L_x_137) ;  /* 0x0000000103cc7547 */ /* 0x004fd8000b800000 */
[----:B------:R-:W1:Y:S01]  /*67b0*/  LDCU UR4, c[0x0][0x38c] ;  /* 0x00007180ff0477ac */ /* 0x000e620008000800 */
[----:B------:R-:W-:Y:S02]  /*67c0*/  PLOP3.LUT P2, PT, PT, PT, PT, 0x80, 0x8 ;  /* 0x000000000008781c */ /* 0x000fe40003f4f070 */
[----:B------:R-:W-:Y:S01]  /*67d0*/  SHF.L.U32 R4, R9, 0x1f, RZ ;  /* 0x0000001f09047819 */ /* 0x000fe200000006ff */
[----:B------:R-:W-:Y:S02]  /*67e0*/  ULEA UR19, UR20, UR13, 0x3 ;  /* 0x0000000d14137291 */ /* 0x000fe4000f8e18ff */
[----:B-1----:R-:W-:-:S06]  /*67f0*/  UISETP.GE.AND UP0, UPT, UR4, 0x1, UPT ;  /* 0x000000010400788c */ /* 0x002fcc000bf06270 */
[----:B------:R-:W-:-:S05]  /*6800*/  PLOP3.LUT P0, PT, PT, PT, UP0, 0x80, 0x8 ;  /* 0x000000000008781c */ /* 0x000fca0003f0f008 */
[----:B------:R-:W-:-:S08]  /*6810*/  @UP0 ULEA UR4, UR10, UR13, 0x3 ;  /* 0x0000000d0a040291 */ /* 0x000fd0000f8e18ff */
[----:B------:R-:W-:-:S04]  /*6820*/  @P0 SHF.L.U32 R0, R2, 0x1f, RZ ;  /* 0x0000001f02000819 */ /* 0x000fc800000006ff */
[----:B------:R1:W2:Y:S01]  /*6830*/  @P0 SYNCS.PHASECHK.TRANS64.TRYWAIT P2, [UR4], R0 ;  /* 0x00000000ff0005a7 */ /* 0x0002a20008041104 */
[----:B------:R-:W3:Y:S02]  /*6840*/  SYNCS.PHASECHK.TRANS64.TRYWAIT P0, [UR19+0x4e0], R4 ;  /* 0x0004e004ff0075a7 */ /* 0x000ee40008001113 */
[----:B-123--:R-:W-:Y:S05]  /*6850*/  @!P0 BRA `(.L_x_138) ;  /* 0x0000005000c88947 */ /* 0x00efea0003800000 */
.L_x_338:
[----:B------:R-:W-:Y:S01]  /*6860*/  UMOV UR14, UR11 ;  /* 0x0000000b000e7c82 */ /* 0x000fe20008000000 */
[----:B------:R-:W-:Y:S05]  /*6870*/  BRA.U !UP0, `(.L_x_139) ;  /* 0x0000000108887547 */ /* 0x000fea000b800000 */
[----:B------:R-:W-:Y:S02]  /*6880*/  UIADD3 UR14, UPT, UPT, UR25, UR11, URZ ;  /* 0x0000000b190e7290 */ /* 0x000fe4000fffe0ff */
[----:B------:R-:W-:Y:S02]  /*6890*/  ULEA UR15, UR20, UR26, 0x5 ;  /* 0x0000001a140f7291 */ /* 0x000fe4000f8e28ff */
[----:B------:R-:W-:Y:S01]  /*68a0*/  UPLOP3.LUT UP2, UPT, UPT, UPT, UPT, 0x40, 0x4 ;  /* 0x000000000004789c */ /* 0x000fe20003f4e870 */
[----:B------:R-:W-:Y:S01]  /*68b0*/  UMOV UR12, UR21 ;  /* 0x00000015000c7c82 */ /* 0x000fe20008000000 */
[----:B------:R-:W-:-:S09]  /*68c0*/  UMOV UR5, UR10 ;  /* 0x0000000a00057c82 */ /* 0x000fd20008000000 */
.L_x_142:
[----:B--2---:R-:W-:Y:S01]  /*68d0*/  ULEA UR6, UR5, UR13, 0x3 ;  /* 0x0000000d05067291 */ /* 0x004fe2000f8e18ff */
[----:B---3--:R-:W-:Y:S11]  /*68e0*/  @P2 BRA `(.L_x_140) ;  /* 0x00000000000c2947 */ /* 0x008ff60003800000 */
[----:B-1----:R-:W-:Y:S04]  /*68f0*/  SHF.L.U32 R4, R2, 0x1f, RZ ;  /* 0x0000001f02047819 */ /* 0x002fe800000006ff */
[----:B------:R-:W1:Y:S02]  /*6900*/  SYNCS.PHASECHK.TRANS64.TRYWAIT P0, [UR6], R4 ;  /* 0x00000004ff0075a7 */ /* 0x000e640008001106 */
[----:B-1----:R-:W-:Y:S05]  /*6910*/  @!P0 BRA `(.L_x_141) ;  /* 0x0000005000b08947 */ /* 0x002fea0003800000 */
.L_x_140:
[----:B------:R-:W-:Y:S01]  /*6920*/  UISETP.NE.AND UP0, UPT, UR12, 0x1, UPT ;  /* 0x000000010c00788c */ /* 0x000fe2000bf05270 */
[----:B------:R-:W-:Y:S01]  /*6930*/  PLOP3.LUT P2, PT, PT, PT, PT, 0x80, 0x8 ;  /* 0x000000000008781c */ /* 0x000fe20003f4f070 */
[----:B------:R-:W-:Y:S02]  /*6940*/  UIADD3 UR4, UPT, UPT, UR5, 0x1, URZ ;  /* 0x0000000105047890 */ /* 0x000fe4000fffe0ff */
[----:B------:R-:W-:Y:S02]  /*6950*/  ULEA UR8, UR5, UR18, 0x6 ;  /* 0x0000001205087291 */ /* 0x000fe4000f8e30ff */
[----:B------:R-:W-:Y:S01]  /*6960*/  UISETP.NE.AND UP1, UPT, UR4, 0x48, UPT ;  /* 0x000000480400788c */ /* 0x000fe2000bf25270 */
[----:B------:R-:W-:Y:S01]  /*6970*/  PLOP3.LUT P0, PT, PT, PT, UP0, 0x80, 0x8 ;  /* 0x000000000008781c */ /* 0x000fe20003f0f008 */
[----:B------:R-:W-:Y:S02]  /*6980*/  UIADD3 UR11, UPT, UPT, UR11, 0x1, URZ ;  /* 0x000000010b0b7890 */ /* 0x000fe4000fffe0ff */
[----:B------:R-:W-:Y:S02]  /*6990*/  USEL UR7, URZ, 0x1, UP1 ;  /* 0x00000001ff077887 */ /* 0x000fe40008800000 */
[----:B------:R-:W-:Y:S01]  /*69a0*/  USEL UR10, UR4, URZ, UP1 ;  /* 0x000000ff040a7287 */ /* 0x000fe20008800000 */
[----:B------:R-:W-:Y:S01]  /*69b0*/  UMOV UR9, 0xc0004010 ;  /* 0xc000401000097882 */ /* 0x000fe20000000000 */
[----:B------:R-:W-:Y:S02]  /*69c0*/  UIADD3 UR12, UPT, UPT, UR12, -0x1, URZ ;  /* 0xffffffff0c0c7890 */ /* 0x000fe4000fffe0ff */
[----:B------:R-:W-:Y:S01]  /*69d0*/  LOP3.LUT R2, R2, UR7, RZ, 0x3c, !PT ;  /* 0x0000000702027c12 */ /* 0x000fe2000f8e3cff */
[----:B------:R-:W-:Y:S01]  /*69e0*/  @UP0 ULEA UR4, UR10, UR13, 0x3 ;  /* 0x0000000d0a040291 */ /* 0x000fe2000f8e18ff */
[----:B------:R-:W-:Y:S02]  /*69f0*/  UMOV UR7, 0xc0004010 ;  /* 0xc000401000077882 */ /* 0x000fe40000000000 */
[----:B-1----:R-:W-:Y:S01]  /*6a00*/  @P0 SHF.L.U32 R0, R2, 0x1f, RZ ;  /* 0x0000001f02000819 */ /* 0x002fe200000006ff */
[----:B------:R-:W-:Y:S05]  /*6a10*/  UISETP.NE.AND UP0, UPT, UR11, UR14, UPT ;  /* 0x0000000e0b00728c */ /* 0x000fea000bf05270 */
[----:B------:R2:W3:Y:S01]  /*6a20*/  @P0 SYNCS.PHASECHK.TRANS64.TRYWAIT P2, [UR4], R0 ;  /* 0x00000000ff0005a7 */ /* 0x0004e20008041104 */
[----:B------:R-:W-:Y:S02]  /*6a30*/  UIADD3 UR4, UPT, UPT, UR6, 0x240, URZ ;  /* 0x0000024006047890 */ /* 0x000fe4000fffe0ff */
[----:B------:R-:W-:Y:S03]  /*6a40*/  ULEA UR6, UR5, UR17, 0x7 ;  /* 0x0000001105067291 */ /* 0x000fe6000f8e38ff */
[----:B------:R-:W-:Y:S06]  /*6a50*/  UMOV UR5, UR10 ;  /* 0x0000000a00057c82 */ /* 0x000fec0008000000 */
[----:B------:R2:W-:Y:S01]  /*6a60*/  UTCIMMA.2CTA gdesc[UR6], gdesc[UR8], tmem[UR15], tmem[UR22], idesc[UR23], UP2 ;  /* 0x00ff1608060075ea */ /* 0x0005e2000920010f */
[----:B------:R-:W-:Y:S01]  /*6a70*/  UPLOP3.LUT UP2, UPT, UPT, UPT, UPT, 0x80, 0x8 ;  /* 0x000000000008789c */ /* 0x000fe20003f4f070 */
[----:B------:R2:W-:Y:S01]  /*6a80*/  UTCBAR.2CTA.MULTICAST [UR4], URZ, UR16 ;  /* 0x000000ff040073e9 */ /* 0x0005e20008200810 */
[----:B------:R-:W-:Y:S09]  /*6a90*/  BRA.U UP0, `(.L_x_142) ;  /* 0xfffffffd008c7547 */ /* 0x000ff2000b83ffff */
.L_x_139:
[----:B--2---:R-:W-:Y:S01]  /*6aa0*/  UIADD3 UR4, UPT, UPT, UR19, 0x4c0, URZ ;  /* 0x000004c013047890 */ /* 0x004fe2000fffe0ff */
[----:B------:R-:W-:-:S08]  /*6ab0*/  UMOV UR11, UR14 ;  /* 0x0000000e000b7c82 */ /* 0x000fd00008000000 */
[----:B------:R2:W-:Y:S01]  /*6ac0*/  UTCBAR.2CTA.MULTICAST [UR4], URZ, UR24 ;  /* 0x000000ff040073e9 */ /* 0x0005e20008200818 */
[----:B------:R-:W-:Y:S02]  /*6ad0*/  NOP ;  /* 0x0000000000007918 */ /* 0x000fe40000000000 */
.L_x_137:
[----:B--2---:R-:W-:Y:S01]  /*6ae0*/  UIADD3 UR4, UPT, UPT, UR20, 0x1, URZ ;  /* 0x0000000114047890 */ /* 0x004fe2000fffe0ff */
[----:B------:R-:W-:-:S03]  /*6af0*/  ISETP.NE.AND P0, PT, R8, 0x2, PT ;  /* 0x000000020800780c */ /* 0x000fc60003f05270 */
[----:B------:R-:W-:Y:S01]  /*6b00*/  UISETP.NE.AND UP0, UPT, UR4, 0x4, UPT ;  /* 0x000000040400788c */ /* 0x000fe2000bf05270 */
[----:B-1----:R-:W-:Y:S02]  /*6b10*/  SEL R0, RZ, 0x1, P0 ;  /* 0x00000001ff007807 */ /* 0x002fe40000000000 */
[----:B------:R-:W-:Y:S01]  /*6b20*/  SEL R8, R8, RZ, P0 ;  /* 0x000000ff08087207 */ /* 0x000fe20000000000 */
[----:B------:R-:W-:Y:S01]  /*6b30*/  USEL UR5, URZ, 0x1, UP0 ;  /* 0x00000001ff057887 */ /* 0x000fe20008000000 */
[----:B------:R-:W-:Y:S01]  /*6b40*/  LOP3.LUT R3, R3, R0, RZ, 0x3c, !PT ;  /* 0x0000000003037212 */ /* 0x000fe200078e3cff */
[----:B------:R-:W-:-:S04]  /*6b50*/  USEL UR20, UR4, URZ, UP0 ;  /* 0x000000ff04147287 */ /* 0x000fc80008000000 */
[----:B------:R-:W-:Y:S01]  /*6b60*/  LOP3.LUT R9, R9, UR5, RZ, 0x3c, !PT ;  /* 0x0000000509097c12 */ /* 0x000fe2000f8e3cff */
[----:B------:R-:W-:Y:S07]  /*6b70*/  @P1 BRA `(.L_x_143) ;  /* 0xfffffff800c41947 */ /* 0x000fee000383ffff */
[----:B------:R-:W1:Y:S01]  /*6b80*/  S2UR UR8, SR_CgaCtaId ;  /* 0x00000000000879c3 */ /* 0x000e620000008800 */
[----:B------:R-:W-:Y:S01]  /*6b90*/  ELECT P0, URZ, PT ;  /* 0x0000000000ff782f */ /* 0x000fe20003800000 */
[----:B------:R-:W-:Y:S01]  /*6ba0*/  HFMA2 R0, -RZ, RZ, 0, 5.9604644775390625e-08 ;  /* 0x00000001ff007431 */ /* 0x000fe200000001ff */
[----:B------:R-:W-:-:S05]  /*6bb0*/  UMOV UR4, 0x40 ;  /* 0x0000004000047882 */ /* 0x000fca0000000000 */
[----:B------:R-:W-:Y:S01]  /*6bc0*/  UVIRTCOUNT.DEALLOC.SMPOOL 0x80 ;  /* 0x000000800000784c */ /* 0x000fe20000000000 */
[----:B------:R-:W-:Y:S02]  /*6bd0*/  UISETP.NE.AND UP1, UPT, UR27, URZ, UPT ;  /* 0x000000ff1b00728c */ /* 0x000fe4000bf25270 */
[----:B-1----:R-:W-:-:S09]  /*6be0*/  ULEA UR8, UR8, UR4, 0x18 ;  /* 0x0000000408087291 */ /* 0x002fd2000f8ec0ff */
[----:B------:R1:W-:Y:S01]  /*6bf0*/  @P0 STS.U8 [UR8+0x1c], R0 ;  /* 0x00001c00ff000988 */ /* 0x0003e20008000008 */
[----:B------:R-:W-:Y:S05]  /*6c00*/  BRA.U UP1, `(.L_x_144) ;  /* 0x0000000101a07547 */ /* 0x000fea000b800000 */
[----:B------:R-:W-:Y:S01]  /*6c10*/  UIADD3 UR7, UPT, UPT, UR13, 0x4e0, URZ ;  /* 0x000004e00d077890 */ /* 0x000fe2000fffe0ff */
[----:B------:R-:W-:-:S03]  /*6c20*/  SHF.L.U32 R2, R9, 0x1f, RZ ;  /* 0x0000001f09027819 */ /* 0x000fc600000006ff */
[----:B------:R-:W-:-:S09]  /*6c30*/  ULEA UR4, UR20, UR7, 0x3 ;  /* 0x0000000714047291 */ /* 0x000fd2000f8e18ff */
[----:B------:R-:W2:Y:S02]  /*6c40*/  SYNCS.PHASECHK.TRANS64.TRYWAIT P0, [UR4], R2 ;  /* 0x00000002ff0075a7 */ /* 0x000ea40008001104 */
[----:B--2---:R-:W-:Y:S05]  /*6c50*/  @!P0 BRA `(.L_x_145) ;  /* 0x0000004c00f88947 */ /* 0x004fea0003800000 */
.L_x_341:
        /* <DEDUP_REMOVED lines=9> */
.L_x_343:
        /* <DEDUP_REMOVED lines=9> */
.L_x_345:
[----:B------:R-:W-:-:S04]  /*6d80*/  UIADD3 UR4, UPT, UPT, UR4, 0x1, URZ ;  /* 0x0000000104047890 */ /* 0x000fc8000fffe0ff */
[----:B------:R-:W-:-:S04]  /*6d90*/  UISETP.NE.AND UP0, UPT, UR4, 0x4, UPT ;  /* 0x000000040400788c */ /* 0x000fc8000bf05270 */
[----:B------:R-:W-:Y:S02]  /*6da0*/  USEL UR5, URZ, 0x1, UP0 ;  /* 0x00000001ff057887 */ /* 0x000fe40008000000 */
[----:B------:R-:W-:-:S04]  /*6db0*/  USEL UR4, UR4, URZ, UP0 ;  /* 0x000000ff04047287 */ /* 0x000fc80008000000 */
[----:B------:R-:W-:Y:S01]  /*6dc0*/  ULEA UR4, UR4, UR7, 0x3 ;  /* 0x0000000704047291 */ /* 0x000fe2000f8e18ff */
[----:B------:R-:W-:-:S04]  /*6dd0*/  LOP3.LUT R2, R2, UR5, RZ, 0x3c, !PT ;  /* 0x0000000502027c12 */ /* 0x000fc8000f8e3cff */
[----:B------:R-:W-:Y:S01]  /*6de0*/  SHF.L.U32 R2, R2, 0x1f, RZ ;  /* 0x0000001f02027819 */ /* 0x000fe200000006ff */
[----:B-1----:R-:W-:-:S04]  /*6df0*/  IMAD.U32 R0, RZ, RZ, UR4 ;  /* 0x00000004ff007e24 */ /* 0x002fc8000f8e00ff */
[----:B------:R1:W2:Y:S03]  /*6e00*/  SYNCS.PHASECHK.TRANS64.TRYWAIT P0, [R0+URZ], R2 ;  /* 0x00000002000075a7 */ /* 0x0002a600080011ff */
[----:B--2---:R-:W-:Y:S05]  /*6e10*/  @!P0 NANOSLEEP.SYNCS 0x989680 ;  /* 0x009896800000895d */ /* 0x004fea0003900000 */
[----:B------:R-:W2:Y:S02]  /*6e20*/  @!P0 SYNCS.PHASECHK.TRANS64 P0, [R0+URZ], R2 ;  /* 0x00000002000085a7 */ /* 0x000ea400080010ff */
[----:B--2---:R-:W-:Y:S05]  /*6e30*/  @P0 BRA `(.L_x_148) ;  /* 0x0000000000200947 */ /* 0x004fea0003800000 */
.L_x_149:
[----:B--2---:R2:W4:Y:S02]  /*6e40*/  SYNCS.PHASECHK.TRANS64.TRYWAIT P0, [R0+URZ], R2 ;  /* 0x00000002000075a7 */ /* 0x00452400080011ff */
[----:B----4-:R-:W-:Y:S05]  /*6e50*/  @!P0 NANOSLEEP.SYNCS 0x989680 ;  /* 0x009896800000895d */ /* 0x010fea0003900000 */
[----:B------:R-:W4:Y:S02]  /*6e60*/  @!P0 SYNCS.PHASECHK.TRANS64 P0, [R0+URZ], R2 ;  /* 0x00000002000085a7 */ /* 0x000f2400080010ff */
[----:B----4-:R-:W-:Y:S05]  /*6e70*/  @!P0 BRA `(.L_x_149) ;  /* 0xfffffffc00f08947 */ /* 0x010fea000383ffff */
[----:B------:R-:W-:Y:S05]  /*6e80*/  BRA `(.L_x_148) ;  /* 0x00000000000c7947 */ /* 0x000fea0003800000 */
.L_x_144:
[----:B------:R-:W-:-:S04]  /*6e90*/  UIADD3 UR4, UPT, UPT, UR13, 0x520, URZ ;  /* 0x000005200d047890 */ /* 0x000fc8000fffe0ff */
[----:B------:R-:W-:-:S09]  /*6ea0*/  UPRMT UR4, UR28, 0x654, UR4 ;  /* 0x000006541c047896 */ /* 0x000fd20008000004 */
[----:B------:R-:W-:Y:S03]  /*6eb0*/  SYNCS.ARRIVE.TRANS64.RED.A1T0 RZ, [UR4], RZ ;  /* 0x000000ffffff79a7 */ /* 0x000fe60008100404 */
.L_x_148:
[----:B-12---:R-:W-:Y:S01]  /*6ec0*/  SHF.L.U32 R2, RZ, 0x1f, RZ ;  /* 0x0000001fff027819 */ /* 0x006fe200000006ff */
[----:B------:R-:W-:Y:S01]  /*6ed0*/  UIADD3 UR4, UPT, UPT, UR13, 0x520, URZ ;  /* 0x000005200d047890 */ /* 0x000fe2000fffe0ff */
[----:B------:R-:W-:Y:S02]  /*6ee0*/  PLOP3.LUT P0, PT, PT, PT, UP1, 0x80, 0x8 ;  /* 0x000000000008781c */ /* 0x000fe40003f0f018 */
[----:B------:R-:W1:Y:S02]  /*6ef0*/  SYNCS.PHASECHK.TRANS64.TRYWAIT P1, [UR13+0x520], R2 ;  /* 0x00052002ff0075a7 */ /* 0x000e64000802110d */
[----:B-1----:R-:W-:Y:S09]  /*6f00*/  @!P1 BRA `(.L_x_150) ;  /* 0x0000004c00949947 */ /* 0x002ff20003800000 */
.L_x_347:
[----:B------:R-:W-:Y:S01]  /*6f10*/  @!UP1 UPRMT UR4, UR28, 0x654, UR4 ;  /* 0x000006541c049896 */ /* 0x000fe20008000004 */
[----:B------:R-:W-:Y:S01]  /*6f20*/  UMOV UR5, 0xffff ;  /* 0x0000ffff00057882 */ /* 0x000fe20000000000 */
[----:B------:R-:W-:-:S07]  /*6f30*/  UMOV UR6, 0x1 ;  /* 0x0000000100067882 */ /* 0x000fce0000000000 */
[----:B------:R-:W-:Y:S01]  /*6f40*/  @!P0 SYNCS.ARRIVE.TRANS64.RED.A1T0 RZ, [UR4], RZ ;  /* 0x000000ffffff89a7 */ /* 0x000fe20008100404 */
[----:B------:R-:W-:Y:S01]  /*6f50*/  NOP ;  /* 0x0000000000007918 */ /* 0x000fe20000000000 */
[----:B-1----:R-:W1:Y:S01]  /*6f60*/  LDS R0, [UR8+0x14] ;  /* 0x00001408ff007984 */ /* 0x002e620008000800 */
[----:B------:R-:W-:-:S04]  /*6f70*/  ULOP3.LUT UR4, UR26, 0xffff, URZ, 0xc0, !UPT ;  /* 0x0000ffff1a047892 */ /* 0x000fc8000f8ec0ff */
[----:B------:R-:W-:-:S04]  /*6f80*/  USHF.R.U32.HI UR4, URZ, 0x5, UR4 ;  /* 0x00000005ff047899 */ /* 0x000fc80008011604 */
[----:B------:R-:W-:Y:S02]  /*6f90*/  USHF.L.U32 UR5, UR5, UR4, URZ ;  /* 0x0000000405057299 */ /* 0x000fe400080006ff */
[----:B------:R-:W-:-:S04]  /*6fa0*/  USHF.L.U32 UR4, UR6, UR4, URZ ;  /* 0x0000000406047299 */ /* 0x000fc800080006ff */
[----:B-1----:R-:W-:-:S04]  /*6fb0*/  LOP3.LUT R0, R0, UR5, RZ, 0xc0, !PT ;  /* 0x0000000500007c12 */ /* 0x002fc8000f8ec0ff */
[----:B------:R-:W-:-:S13]  /*6fc0*/  ISETP.NE.AND P0, PT, R0, UR5, PT ;  /* 0x0000000500007c0c */ /* 0x000fda000bf05270 */
[----:B------:R-:W-:Y:S05]  /*6fd0*/  @P0 BRA `(.L_x_151) ;  /* 0x0000000000580947 */ /* 0x000fea0003800000 */
[----:B------:R-:W1:Y:S02]  /*6fe0*/  LDS R0, [UR8+0x18] ;  /* 0x00001808ff007984 */ /* 0x000e640008000800 */
[----:B-1----:R-:W-:-:S04]  /*6ff0*/  LOP3.LUT R0, R0, UR4, RZ, 0xc0, !PT ;  /* 0x0000000400007c12 */ /* 0x002fc8000f8ec0ff */
[----:B------:R-:W-:-:S13]  /*7000*/  ISETP.NE.AND P0, PT, R0, UR4, PT ;  /* 0x0000000400007c0c */ /* 0x000fda000bf05270 */
[----:B------:R-:W-:Y:S05]  /*7010*/  @P0 BRA `(.L_x_152) ;  /* 0x00000000003c0947 */ /* 0x000fea0003800000 */
[----:B------:R-:W1:Y:S01]  /*7020*/  S2R R2, SR_LANEID ;  /* 0x0000000000027919 */ /* 0x000e620000000000 */
[----:B------:R-:W-:-:S06]  /*7030*/  ULOP3.LUT UR5, URZ, UR5, URZ, 0x33, !UPT ;  /* 0x00000005ff057292 */ /* 0x000fcc000f8e33ff */
[----:B------:R-:W-:-:S04]  /*7040*/  IMAD.U32 R0, RZ, RZ, UR5 ;  /* 0x00000005ff007e24 */ /* 0x000fc8000f8e00ff */
[----:B------:R2:W4:Y:S02]  /*7050*/  REDUX UR7, R0 ;  /* 0x00000000000773c4 */ /* 0x0005240000000000 */
[----:B------:R1:W-:Y:S01]  /*7060*/  UTCATOMSWS.AND URZ, UR5 ;  /* 0x0000000500ff79e3 */ /* 0x0003e20008000000 */
[----:B--2---:R-:W-:Y:S01]  /*7070*/  LOP3.LUT R0, RZ, UR4, RZ, 0x33, !PT ;  /* 0x00000004ff007c12 */ /* 0x004fe2000f8e33ff */
[----:B------:R-:W-:Y:S02]  /*7080*/  VOTEU.ANY UR4, UPT, PT ;  /* 0x0000000000047886 */ /* 0x000fe400038e0100 */
[----:B------:R-:W-:Y:S02]  /*7090*/  UFLO.U32 UR4, UR4 ;  /* 0x00000004000472bd */ /* 0x000fe400080e0000 */
[----:B------:R-:W2:Y:S04]  /*70a0*/  REDUX UR6, R0 ;  /* 0x00000000000673c4 */ /* 0x000ea80000000000 */
[----:B-1----:R-:W-:-:S02]  /*70b0*/  ISETP.EQ.U32.AND P0, PT, R2, UR4, PT ;  /* 0x0000000402007c0c */ /* 0x002fc4000bf02070 */
[----:B----4-:R-:W-:-:S11]  /*70c0*/  MOV R2, UR7 ;  /* 0x0000000700027c02 */ /* 0x010fd60008000f00 */
[----:B------:R1:W-:Y:S01]  /*70d0*/  @P0 ATOMS.AND RZ, [UR8+0x14], R2 ;  /* 0x00001402ffff098c */ /* 0x0003e2000a800008 */
[----:B--2---:R-:W-:-:S05]  /*70e0*/  IMAD.U32 R0, RZ, RZ, UR6 ;  /* 0x00000006ff007e24 */ /* 0x004fca000f8e00ff */
[----:B------:R1:W-:Y:S01]  /*70f0*/  @P0 ATOMS.AND RZ, [UR8+0x18], R0 ;  /* 0x00001800ffff098c */ /* 0x0003e2000a800008 */
[----:B------:R-:W-:Y:S05]  /*7100*/  BRA `(.L_x_153) ;  /* 0x0000000000147947 */ /* 0x000fea0003800000 */
.L_x_152:
[----:B------:R-:W-:Y:S02]  /*7110*/  MOV R2, 0x7130 ;  /* 0x0000713000027802 */ /* 0x000fe40000000f00 */
[----:B---3-5:R-:W-:Y:S05]  /*7120*/  CALL.REL.NOINC `($__internal_0_$__cuda_sm10x_tcgen05_guardrail_trap_col_being_dealloced_not_returned_by_alloc) ;  /* 0x0000004c00a87944 */ /* 0x028fea0003c00000 */
[----:B------:R-:W-:Y:S05]  /*7130*/  BRA `(.L_x_153) ;  /* 0x0000000000087947 */ /* 0x000fea0003800000 */
.L_x_151:
[----:B------:R-:W-:Y:S02]  /*7140*/  MOV R2, 0x7160 ;  /* 0x0000716000027802 */ /* 0x000fe40000000f00 */
[----:B---3-5:R-:W-:Y:S05]  /*7150*/  CALL.REL.NOINC `($__internal_2_$__cuda_sm10x_tcgen05_guardrail_trap_unallocated_columns_being_dealloced) ;  /* 0x0000004c00b47944 */ /* 0x028fea0003c00000 */
.L_x_153:
[----:B------:R-:W-:Y:S01]  /*7160*/  NOP ;  /* 0x0000000000007918 */ /* 0x000fe20000000000 */
[----:B------:R-:W-:Y:S05]  /*7170*/  EXIT ;  /* 0x000000000000794d */ /* 0x000fea0003800000 */
.L_x_124:
[----:B------:R-:W-:-:S09]  /*7180*/  UISETP.NE.OR UP0, UPT, UR20, 0x3, !UP4 ;  /* 0x000000031400788c */ /* 0x000fd2000e705670 */
[----:B------:R-:W-:Y:S05]  /*7190*/  BRA.U UP0, `(.L_x_154) ;  /* 0x0000000d00307547 */ /* 0x000fea000b800000 */
[----:B------:R-:W2:Y:S01]  /*71a0*/  LDCU.64 UR4, c[0x0][0x888] ;  /* 0x00011100ff0477ac */ /* 0x000ea20008000a00 */
[----:B------:R-:W3:Y:S01]  /*71b0*/  LDC.64 R12, c[0x0][0x348] ;  /* 0x0000d200ff0c7b82 */ /* 0x000ee20000000a00 */
[----:B------:R-:W-:Y:S02]  /*71c0*/  HFMA2 R9, -RZ, RZ, 0, 0 ;  /* 0x00000000ff097431 */ /* 0x000fe400000001ff */
[----:B------:R-:W-:Y:S01]  /*71d0*/  IMAD.MOV.U32 R11, RZ, RZ, 0x1 ;  /* 0x00000001ff0b7424 */ /* 0x000fe200078e00ff */
[----:B------:R-:W4:Y:S01]  /*71e0*/  LDCU UR33, c[0x0][0x370] ;  /* 0x00006e00ff2177ac */ /* 0x000f220008000800 */
[----:B------:R-:W-:Y:S01]  /*71f0*/  IMAD.MOV.U32 R10, RZ, RZ, RZ ;  /* 0x000000ffff0a7224 */ /* 0x000fe200078e00ff */
[----:B------:R-:W-:Y:S01]  /*7200*/  MOV R8, 0x1000 ;  /* 0x0000100000087802 */ /* 0x000fe20000000f00 */
[----:B------:R-:W4:Y:S01]  /*7210*/  LDCU.128 UR28, c[0x0][0xb10] ;  /* 0x00016200ff1c77ac */ /* 0x000f220008000c00 */
[----:B------:R-:W1:Y:S01]  /*7220*/  LDCU UR32, c[0x0][0x374] ;  /* 0x00006e80ff2077ac */ /* 0x000e620008000800 */
[----:B------:R-:W1:Y:S01]  /*7230*/  LDCU.64 UR26, c[0x0][0x890] ;  /* 0x00011200ff1a77ac */ /* 0x000e620008000a00 */
[----:B--2---:R-:W-:Y:S01]  /*7240*/  UISETP.NE.U32.AND UP0, UPT, UR4, URZ, UPT ;  /* 0x000000ff0400728c */ /* 0x004fe2000bf05070 */
[----:B------:R-:W2:Y:S01]  /*7250*/  LDCU UR16, c[0x0][0xb0c] ;  /* 0x00016180ff1077ac */ /* 0x000ea20008000800 */
[----:B------:R-:W3:Y:S01]  /*7260*/  LDCU UR38, c[0x0][0xb20] ;  /* 0x00016400ff2677ac */ /* 0x000ee20008000800 */
[----:B------:R-:W3:Y:S01]  /*7270*/  LDCU UR4, c[0x0][0xb30] ;  /* 0x00016600ff0477ac */ /* 0x000ee20008000800 */
[----:B------:R-:W-:Y:S01]  /*7280*/  UMOV UR17, 0x400 ;  /* 0x0000040000117882 */ /* 0x000fe20000000000 */
[----:B----4-:R-:W-:-:S02]  /*7290*/  UIMAD.WIDE.U32 UR6, UR33, UR28, URZ ;  /* 0x0000001c210672a5 */ /* 0x010fc4000f8e00ff */
[----:B-1----:R-:W-:Y:S02]  /*72a0*/  UIMAD.WIDE.U32 UR8, UR32, UR31, URZ ;  /* 0x0000001f200872a5 */ /* 0x002fe4000f8e00ff */
[----:B------:R-:W-:Y:S02]  /*72b0*/  ULEA UR17, UR55, UR17, 0x18 ;  /* 0x0000001137117291 */ /* 0x000fe4000f8ec0ff */
[----:B------:R-:W-:Y:S02]  /*72c0*/  UISETP.NE.AND.EX UP5, UPT, UR5, URZ, UPT, UP0 ;  /* 0x000000ff0500728c */ /* 0x000fe4000bfa5300 */
[----:B------:R-:W-:Y:S02]  /*72d0*/  UISETP.NE.U32.AND UP6, UPT, UR26, URZ, UPT ;  /* 0x000000ff1a00728c */ /* 0x000fe4000bfc5070 */
[----:B------:R-:W-:Y:S02]  /*72e0*/  UIADD3 UR5, UPT, UPT, UR17, 0x480, URZ ;  /* 0x0000048011057890 */ /* 0x000fe4000fffe0ff */
[----:B------:R-:W-:Y:S01]  /*72f0*/  UISETP.NE.AND UP0, UPT, UR42, 0x1, UPT ;  /* 0x000000012a00788c */ /* 0x000fe2000bf05270 */
[----:B------:R-:W-:Y:S01]  /*7300*/  UMOV UR35, UR7 ;  /* 0x0000000700237c82 */ /* 0x000fe20008000000 */
[----:B------:R-:W-:Y:S01]  /*7310*/  UMOV UR34, UR9 ;  /* 0x0000000900227c82 */ /* 0x000fe20008000000 */
[----:B--2---:R-:W-:-:S02]  /*7320*/  UISETP.NE.AND UP0, UPT, UR16, 0x1, UPT ;  /* 0x000000011000788c */ /* 0x004fc4000bf05270 */
[----:B------:R-:W-:Y:S02]  /*7330*/  UPLOP3.LUT UP4, UPT, UPT, UPT, UPT, 0x40, 0x4 ;  /* 0x000000000004789c */ /* 0x000fe40003f8e870 */
[----:B------:R-:W-:Y:S01]  /*7340*/  UISETP.GE.AND UP2, UPT, UR42, 0x1, UPT ;  /* 0x000000012a00788c */ /* 0x000fe2000bf46270 */
[----:B------:R-:W1:Y:S01]  /*7350*/  LDCU.64 UR14, c[0x0][0xb28] ;  /* 0x00016500ff0e77ac */ /* 0x000e620008000a00 */
[----:B------:R-:W-:Y:S02]  /*7360*/  UISETP.NE.AND.EX UP6, UPT, UR27, URZ, UPT, UP6 ;  /* 0x000000ff1b00728c */ /* 0x000fe4000bfc5360 */
[----:B------:R-:W-:Y:S02]  /*7370*/  UPRMT UR55, UR55, 0x654, UR5 ;  /* 0x0000065437377896 */ /* 0x000fe40008000005 */
[----:B------:R-:W-:Y:S02]  /*7380*/  USHF.R.U32.HI UR35, URZ, UR29, UR35 ;  /* 0x0000001dff237299 */ /* 0x000fe40008011623 */
[----:B---3--:R-:W-:-:S02]  /*7390*/  USHF.R.U32.HI UR34, URZ, UR38, UR34 ;  /* 0x00000026ff227299 */ /* 0x008fc40008011622 */
[----:B------:R-:W-:Y:S02]  /*73a0*/  UISETP.NE.AND UP0, UPT, UR30, 0x1, UPT ;  /* 0x000000011e00788c */ /* 0x000fe4000bf05270 */
[----:B------:R-:W-:-:S11]  /*73b0*/  UISETP.NE.AND UP3, UPT, UR4, 0x1, UPT ;  /* 0x000000010400788c */ /* 0x000fd6000bf65270 */
.L_x_162:
[C---:B------:R-:W-:Y:S02]  /*73c0*/  LEA R3, R10.reuse, UR17, 0x3 ;  /* 0x000000110a037c11 */ /* 0x040fe4000f8e18ff */
[----:B------:R-:W-:Y:S02]  /*73d0*/  SHF.L.U32 R0, R9, 0x1f, RZ ;  /* 0x0000001f09007819 */ /* 0x000fe400000006ff */
[----:B------:R-:W-:Y:S02]  /*73e0*/  LEA R4, R10, UR17, 0x4 ;  /* 0x000000110a047c11 */ /* 0x000fe4000f8e20ff */
[----:B--2---:R-:W2:Y:S02]  /*73f0*/  SYNCS.PHASECHK.TRANS64.TRYWAIT P0, [R3+URZ+0x4a0], R0 ;  /* 0x0004a000030075a7 */ /* 0x004ea400080011ff */
[----:B--2---:R-:W-:Y:S05]  /*7400*/  @!P0 BRA `(.L_x_155) ;  /* 0x00000048006c8947 */ /* 0x004fea0003800000 */
.L_x_348:
[----:B------:R-:W3:Y:S01]  /*7410*/  LDS.128 R4, [R4+0x530] ;  /* 0x0005300004047984 */ /* 0x000ee20000000c00 */
[----:B------:R-:W-:Y:S01]  /*7420*/  UISETP.GE.AND UP0, UPT, UR42, 0x1, UPT ;  /* 0x000000012a00788c */ /* 0x000fe2000bf06270 */
[----:B------:R-:W-:Y:S01]  /*7430*/  @!PT LDS RZ, [RZ] ;  /* 0x00000000fffff984 */ /* 0x000fe20000000800 */
[----:B------:R-:W-:Y:S01]  /*7440*/  @!PT LDS RZ, [RZ] ;  /* 0x00000000fffff984 */ /* 0x000fe20000000800 */
[----:B------:R-:W-:Y:S01]  /*7450*/  @!PT LDS RZ, [RZ] ;  /* 0x00000000fffff984 */ /* 0x000fe20000000800 */
[----:B------:R-:W-:Y:S01]  /*7460*/  @!PT LDS RZ, [RZ] ;  /* 0x00000000fffff984 */ /* 0x000fe20000000800 */
[----:B------:R4:W-:Y:S06]  /*7470*/  MEMBAR.ALL.CTA ;  /* 0x0000000000007992 */ /* 0x0009ec0000008000 */
[----:B----4-:R-:W4:Y:S01]  /*7480*/  FENCE.VIEW.ASYNC.S ;  /* 0x00000000000073c6 */ /* 0x010f220000000000 */
[----:B---3--:R-:W-:Y:S11]  /*7490*/  LOP3.LUT P0, RZ, R6, 0x1, RZ, 0xc0, !PT ;  /* 0x0000000106ff7812 */ /* 0x008ff6000780c0ff */
[----:B------:R-:W-:Y:S02]  /*74a0*/  @!UPT UIADD3 URZ, UPT, UPT, URZ, URZ, URZ ;  /* 0x000000fffffff290 */ /* 0x000fe4000fffe0ff */
[----:B----4-:R-:W-:Y:S01]  /*74b0*/  VOTEU.ANY UP2, P0 ;  /* 0x0000000000ff7886 */ /* 0x010fe20000040100 */
[----:B------:R-:W-:Y:S11]  /*74c0*/  PLOP3.LUT P0, PT, PT, PT, UP2, 0x80, 0x8 ;  /* 0x000000000008781c */ /* 0x000ff60003f0f028 */
[----:B------:R-:W-:Y:S02]  /*74d0*/  @!UPT UIADD3 URZ, UPT, UPT, URZ, URZ, URZ ;  /* 0x000000fffffff290 */ /* 0x000fe4000fffe0ff */
[----:B--2---:R-:W-:Y:S02]  /*74e0*/  @P0 SHF.R.U32.HI R0, RZ, 0x10, R5 ;  /* 0x00000010ff000819 */ /* 0x004fe40000011605 */
[----:B------:R-:W-:Y:S02]  /*74f0*/  @P0 MOV R2, R4 ;  /* 0x0000000400020202 */ /* 0x000fe40000000f00 */
[----:B------:R-:W-:Y:S01]  /*7500*/  @P0 R2UR UR4, R0 ;  /* 0x00000000000402ca */ /* 0x000fe200000e0000 */
[----:B------:R-:W-:Y:S01]  /*7510*/  VIADD R0, R3, 0x4b0 ;  /* 0x000004b003007836 */ /* 0x000fe20000000000 */
[----:B------:R-:W-:Y:S02]  /*7520*/  @P0 LOP3.LUT R4, R5, 0xffff, RZ, 0xc0, !PT ;  /* 0x0000ffff05040812 */ /* 0x000fe400078ec0ff */
[----:B------:R-:W-:Y:S02]  /*7530*/  @P0 R2UR UR6, R2 ;  /* 0x00000000020602ca */ /* 0x000fe400000e0000 */
[----:B------:R-:W-:Y:S02]  /*7540*/  PRMT R0, RZ, 0x654, R0 ;  /* 0x00000654ff007816 */ /* 0x000fe40000000000 */
[----:B------:R-:W-:Y:S02]  /*7550*/  @P0 R2UR UR5, R4 ;  /* 0x00000000040502ca */ /* 0x000fe400000e0000 */
[----:B------:R2:W-:Y:S03]  /*7560*/  SYNCS.ARRIVE.TRANS64.RED.A1T0 RZ, [R0+URZ], RZ ;  /* 0x000000ff00ff79a7 */ /* 0x0005e600081004ff */
[----:B------:R-:W-:Y:S04]  /*7570*/  @UP2 UMOV UR25, UR4 ;  /* 0x0000000400192c82 */ /* 0x000fe80008000000 */
[----:B------:R-:W-:Y:S04]  /*7580*/  @UP2 UMOV UR13, UR6 ;  /* 0x00000006000d2c82 */ /* 0x000fe80008000000 */
[----:B------:R-:W-:Y:S01]  /*7590*/  @UP2 UMOV UR7, UR5 ;  /* 0x0000000500072c82 */ /* 0x000fe20008000000 */
[----:B------:R-:W-:Y:S05]  /*75a0*/  BRA.U !UP0, `(.L_x_156) ;  /* 0x0000000108c07547 */ /* 0x000fea000b800000 */
[----:B------:R-:W-:Y:S02]  /*75b0*/  UIMAD.WIDE.U32 UR10, UR7, UR31, URZ ;  /* 0x0000001f070a72a5 */ /* 0x000fe4000f8e00ff */
[----:B------:R-:W-:Y:S02]  /*75c0*/  UP2UR UR12, UPR, URZ, 0x4 ;  /* 0x00000004ff0c7883 */ /* 0x000fe40008000000 */
[----:B------:R-:W-:Y:S02]  /*75d0*/  UISETP.NE.AND UP2, UPT, UR30, 0x1, UPT ;  /* 0x000000011e00788c */ /* 0x000fe4000bf45270 */
[----:B------:R-:W-:Y:S02]  /*75e0*/  UIMAD.WIDE.U32 UR18, UR13, UR28, URZ ;  /* 0x0000001c0d1272a5 */ /* 0x000fe4000f8e00ff */
[----:B------:R-:W-:Y:S02]  /*75f0*/  USEL UR4, UR32, UR34, !UP2 ;  /* 0x0000002220047287 */ /* 0x000fe4000d000000 */
[----:B------:R-:W-:Y:S02]  /*7600*/  UISETP.NE.AND UP0, UPT, UR16, 0x1, UPT ;  /* 0x000000011000788c */ /* 0x000fe4000bf05270 */
[----:B------:R-:W-:Y:S02]  /*7610*/  UP2UR UR24, UPR, URZ, 0x2 ;  /* 0x00000002ff187883 */ /* 0x000fe40008000000 */
[----:B------:R-:W-:Y:S02]  /*7620*/  UISETP.NE.AND UP1, UPT, UR42, 0x1, UPT ;  /* 0x000000012a00788c */ /* 0x000fe4000bf25270 */
[----:B-1----:R-:W-:Y:S02]  /*7630*/  UIMAD.WIDE.U32 UR20, UR4, UR14, URZ ;  /* 0x0000000e041472a5 */ /* 0x002fe4000f8e00ff */
[----:B------:R-:W-:Y:S01]  /*7640*/  USEL UR8, UR33, UR35, !UP0 ;  /* 0x0000002321087287 */ /* 0x000fe2000c000000 */
[----:B------:R-:W-:Y:S02]  /*7650*/  UMOV UR5, UR11 ;  /* 0x0000000b00057c82 */ /* 0x000fe40008000000 */
[----:B------:R-:W-:Y:S02]  /*7660*/  USHF.R.U32.HI UR6, URZ, UR38, UR5 ;  /* 0x00000026ff067299 */ /* 0x000fe40008011605 */
[----:B------:R-:W-:Y:S02]  /*7670*/  UIMAD.WIDE.U32 UR22, UR8, UR14, URZ ;  /* 0x0000000e081672a5 */ /* 0x000fe4000f8e00ff */
[----:B------:R-:W-:Y:S02]  /*7680*/  USEL UR6, UR7, UR6, !UP2 ;  /* 0x0000000607067287 */ /* 0x000fe4000d000000 */
[----:B------:R-:W-:Y:S02]  /*7690*/  UISETP.NE.AND UP2, UPT, UR12, URZ, UPT ;  /* 0x000000ff0c00728c */ /* 0x000fe4000bf45270 */
[----:B------:R-:W-:Y:S01]  /*76a0*/  UIMAD.WIDE.U32 UR10, UR6, UR14, URZ ;  /* 0x0000000e060a72a5 */ /* 0x000fe2000f8e00ff */
[----:B------:R-:W-:Y:S02]  /*76b0*/  UMOV UR5, UR19 ;  /* 0x0000001300057c82 */ /* 0x000fe40008000000 */
[----:B------:R-:W-:Y:S03]  /*76c0*/  USHF.R.U32.HI UR9, URZ, UR29, UR5 ;  /* 0x0000001dff097299 */ /* 0x000fe60008011605 */
[----:B------:R-:W-:Y:S02]  /*76d0*/  UMOV UR5, UR21 ;  /* 0x0000001500057c82 */ /* 0x000fe40008000000 */
[----:B------:R-:W-:Y:S03]  /*76e0*/  @UP1 USHF.R.U32.HI UR4, URZ, UR15, UR5 ;  /* 0x0000000fff041299 */ /* 0x000fe60008011605 */
[----:B------:R-:W-:Y:S01]  /*76f0*/  UMOV UR5, UR23 ;  /* 0x0000001700057c82 */ /* 0x000fe20008000000 */
[----:B------:R-:W-:Y:S02]  /*7700*/  UIMAD UR4, UR42, UR4, URZ ;  /* 0x000000042a0472a4 */ /* 0x000fe4000f8e02ff */
[----:B------:R-:W-:Y:S02]  /*7710*/  @UP1 USHF.R.U32.HI UR8, URZ, UR15, UR5 ;  /* 0x0000000fff081299 */ /* 0x000fe40008011605 */
[----:B------:R-:W-:Y:S02]  /*7720*/  USEL UR5, UR13, UR9, !UP0 ;  /* 0x000000090d057287 */ /* 0x000fe4000c000000 */
[----:B------:R-:W-:Y:S02]  /*7730*/  UIMAD UR9, UR42, UR8, URZ ;  /* 0x000000082a0972a4 */ /* 0x000fe4000f8e02ff */
[----:B------:R-:W-:Y:S03]  /*7740*/  UISETP.GE.AND UP0, UPT, UR6, UR4, UPT ;  /* 0x000000040600728c */ /* 0x000fe6000bf06270 */
[----:B------:R-:W-:Y:S01]  /*7750*/  UMOV UR4, UR11 ;  /* 0x0000000b00047c82 */ /* 0x000fe20008000000 */
[----:B------:R-:W-:Y:S02]  /*7760*/  UISETP.GE.OR UP0, UPT, UR5, UR9, UP0 ;  /* 0x000000090500728c */ /* 0x000fe40008706670 */
[----:B------:R-:W-:Y:S02]  /*7770*/  USHF.R.U32.HI UR4, URZ, UR15, UR4 ;  /* 0x0000000fff047299 */ /* 0x000fe40008011604 */
[----:B------:R-:W-:Y:S02]  /*7780*/  UIMAD.WIDE.U32 UR10, UR5, UR14, URZ ;  /* 0x0000000e050a72a5 */ /* 0x000fe4000f8e00ff */
[----:B------:R-:W-:Y:S04]  /*7790*/  USEL UR12, UR6, UR4, !UP1 ;  /* 0x00000004060c7287 */ /* 0x000fe8000c800000 */
[----:B------:R-:W-:Y:S01]  /*77a0*/  UIADD3 UR9, UPT, UPT, -UR12, URZ, URZ ;  /* 0x000000ff0c097290 */ /* 0x000fe2000fffe1ff */
[----:B------:R-:W-:Y:S02]  /*77b0*/  @!UP0 UMOV UR4, UR11 ;  /* 0x0000000b00048c82 */ /* 0x000fe40008000000 */
[----:B------:R-:W-:Y:S02]  /*77c0*/  @!UP0 USHF.R.U32.HI UR4, URZ, UR15, UR4 ;  /* 0x0000000fff048299 */ /* 0x000fe40008011604 */
[----:B------:R-:W-:Y:S02]  /*77d0*/  UIMAD UR9, UR42, UR9, UR6 ;  /* 0x000000092a0972a4 */ /* 0x000fe4000f8e0206 */
[----:B------:R-:W-:Y:S02]  /*77e0*/  @!UP0 USEL UR4, UR5, UR4, !UP1 ;  /* 0x0000000405048287 */ /* 0x000fe4000c800000 */
[----:B------:R-:W-:Y:S02]  /*77f0*/  UISETP.NE.AND UP1, UPT, UR24, URZ, UPT ;  /* 0x000000ff1800728c */ /* 0x000fe4000bf25270 */
[----:B------:R-:W-:Y:S02]  /*7800*/  @!UP0 UIMAD UR9, UR8, UR9, UR4 ;  /* 0x00000009080982a4 */ /* 0x000fe4000f8e0204 */
[----:B------:R-:W-:Y:S02]  /*7810*/  @!UP0 UIADD3 UR10, UPT, UPT, UR12, -UR4, URZ ;  /* 0x800000040c0a8290 */ /* 0x000fe4000fffe0ff */
[----:B------:R-:W-:Y:S02]  /*7820*/  UIADD3 UR4, UPT, UPT, -UR5, URZ, URZ ;  /* 0x000000ff05047290 */ /* 0x000fe4000fffe1ff */
[----:B------:R-:W-:Y:S02]  /*7830*/  UIADD3 UR8, UPT, UPT, -UR6, URZ, URZ ;  /* 0x000000ff06087290 */ /* 0x000fe4000fffe1ff */
[----:B------:R-:W-:Y:S02]  /*7840*/  @!UP0 UIMAD UR6, UR10, UR42, UR5 ;  /* 0x0000002a0a0682a4 */ /* 0x000fe4000f8e0205 */
[----:B------:R-:W-:Y:S02]  /*7850*/  UIMAD UR13, UR16, UR4, UR13 ;  /* 0x00000004100d72a4 */ /* 0x000fe4000f8e020d */
[----:B------:R-:W-:Y:S01]  /*7860*/  UIMAD UR7, UR30, UR8, UR7 ;  /* 0x000000081e0772a4 */ /* 0x000fe2000f8e0207 */
[----:B------:R-:W-:Y:S02]  /*7870*/  @!UP0 UMOV UR5, UR9 ;  /* 0x0000000900058c82 */ /* 0x000fe40008000000 */
[----:B------:R-:W-:Y:S02]  /*7880*/  UIMAD UR13, UR5, UR16, UR13 ;  /* 0x00000010050d72a4 */ /* 0x000fe4000f8e020d */
[----:B------:R-:W-:Y:S11]  /*7890*/  UIMAD UR7, UR6, UR30, UR7 ;  /* 0x0000001e060772a4 */ /* 0x000ff6000f8e0207 */
[----:B------:R-:W-:Y:S01]  /*78a0*/  @!UPT UIADD3 URZ, UPT, UPT, URZ, URZ, URZ ;  /* 0x000000fffffff290 */ /* 0x000fe2000fffe0ff */
.L_x_156:
[----:B------:R-:W3:Y:S01]  /*78b0*/  @!UP3 LDCU.128 UR20, c[0x0][0xb10] ;  /* 0x00016200ff14b7ac */ /* 0x000ee20008000c00 */
[----:B------:R-:W-:Y:S02]  /*78c0*/  ISETP.NE.U32.AND P0, PT, RZ, UR26, PT ;  /* 0x0000001aff007c0c */ /* 0x000fe4000bf05070 */
[----:B------:R-:W-:Y:S02]  /*78d0*/  SHF.L.U32 R2, R11, 0x1f, RZ ;  /* 0x0000001f0b027819 */ /* 0x000fe400000006ff */
[----:B------:R-:W-:Y:S01]  /*78e0*/  ISETP.NE.AND.EX P0, PT, RZ, UR27, PT, P0 ;  /* 0x0000001bff007c0c */ /* 0x000fe2000bf05300 */
[----:B------:R-:W4:Y:S01]  /*78f0*/  @!UP3 LDCU UR5, c[0x0][0xb0c] ;  /* 0x00016180ff05b7ac */ /* 0x000f220008000800 */
[----:B---3--:R-:W-:Y:S07]  /*7900*/  UIMAD.WIDE.U32 UR8, UR13, UR20, URZ ;  /* 0x000000140d0872a5 */ /* 0x008fee000f8e00ff */
[----:B------:R-:W-:Y:S01]  /*7910*/  @!UP3 UMOV UR4, UR9 ;  /* 0x000000090004bc82 */ /* 0x000fe20008000000 */
[----:B----4-:R-:W-:Y:S02]  /*7920*/  @!UP3 UISETP.NE.AND UP0, UPT, UR5, 0x1, UPT ;  /* 0x000000010500b88c */ /* 0x010fe4000bf05270 */
[----:B------:R-:W-:Y:S02]  /*7930*/  @!UP3 USHF.R.U32.HI UR4, URZ, UR21, UR4 ;  /* 0x00000015ff04b299 */ /* 0x000fe40008011604 */
[----:B------:R-:W-:Y:S02]  /*7940*/  UIMAD.WIDE.U32 UR8, UR7, UR23, URZ ;  /* 0x00000017070872a5 */ /* 0x000fe4000f8e00ff */
[----:B------:R-:W-:Y:S02]  /*7950*/  @!UP3 USEL UR10, UR13, UR4, !UP0 ;  /* 0x000000040d0ab287 */ /* 0x000fe4000c000000 */
[----:B------:R-:W-:Y:S03]  /*7960*/  @!UP3 UISETP.NE.AND UP0, UPT, UR22, 0x1, UPT ;  /* 0x000000011600b88c */ /* 0x000fe6000bf05270 */
[----:B------:R-:W-:Y:S02]  /*7970*/  @!UP3 UMOV UR6, UR9 ;  /* 0x000000090006bc82 */ /* 0x000fe40008000000 */
[----:B------:R-:W3:Y:S02]  /*7980*/  @!UP3 LDCU UR4, c[0x0][0xb20] ;  /* 0x00016400ff04b7ac */ /* 0x000ee40008000800 */
[----:B---3--:R-:W-:Y:S04]  /*7990*/  @!UP3 USHF.R.U32.HI UR6, URZ, UR4, UR6 ;  /* 0x00000004ff06b299 */ /* 0x008fe80008011606 */
[----:B------:R-:W-:Y:S04]  /*79a0*/  @!UP3 USEL UR6, UR7, UR6, !UP0 ;  /* 0x000000060706b287 */ /* 0x000fe8000c000000 */
[----:B------:R-:W-:Y:S02]  /*79b0*/  @!UP3 UIADD3 UR4, UPT, UPT, -UR10, UR6, URZ ;  /* 0x000000060a04b290 */ /* 0x000fe4000fffe1ff */
[----:B------:R-:W-:Y:S02]  /*79c0*/  @!UP3 UIADD3 UR6, UPT, UPT, UR10, -UR6, URZ ;  /* 0x800000060a06b290 */ /* 0x000fe4000fffe0ff */
[----:B------:R-:W-:Y:S02]  /*79d0*/  @!UP3 UIMAD UR13, UR4, UR5, UR13 ;  /* 0x00000005040db2a4 */ /* 0x000fe4000f8e020d */
[----:B------:R-:W-:Y:S01]  /*79e0*/  @!UP3 UIMAD UR7, UR6, UR22, UR7 ;  /* 0x000000160607b2a4 */ /* 0x000fe2000f8e0207 */
[----:B------:R-:W-:Y:S11]  /*79f0*/  BRA.U UP4, `(.L_x_157) ;  /* 0x0000000104107547 */ /* 0x000ff6000b800000 */
[----:B------:R-:W-:Y:S04]  /*7a00*/  MOV R3, UR37 ;  /* 0x0000002500037c02 */ /* 0x000fe80008000f00 */
[----:B------:R-:W-:Y:S04]  /*7a10*/  SHF.L.U32 R3, R3, 0x1f, RZ ;  /* 0x0000001f03037819 */ /* 0x000fe800000006ff */
[----:B------:R-:W3:Y:S02]  /*7a20*/  SYNCS.PHASECHK.TRANS64.TRYWAIT P1, [UR17+0x498], R3 ;  /* 0x00049803ff0075a7 */ /* 0x000ee40008021111 */
[----:B---3--:R-:W-:Y:S05]  /*7a30*/  @!P1 BRA `(.L_x_158) ;  /* 0x0000004000f49947 */ /* 0x008fea0003800000 */
.L_x_157:
[----:B------:R-:W-:Y:S05]  /*7a40*/  BRA.U !UP6, `(.L_x_159) ;  /* 0x000000010e387547 */ /* 0x000fea000b800000 */
[----:B------:R-:W-:Y:S01]  /*7a50*/  UPLOP3.LUT UP1, UPT, UPT, UPT, UP5, 0x80, 0x8 ;  /* 0x000000000008789c */ /* 0x000fe20003f2f050 */
[----:B--2---:R-:W-:Y:S01]  /*7a60*/  HFMA2 R0, -RZ, RZ, 0, 5.9604644775390625e-08 ;  /* 0x00000001ff007431 */ /* 0x004fe200000001ff */
[----:B------:R-:W2:Y:S01]  /*7a70*/  LDCU.64 UR8, c[0x0][0x358] ;  /* 0x00006b00ff0877ac */ /* 0x000ea20008000a00 */
[----:B------:R-:W-:Y:S03]  /*7a80*/  IMAD.MOV.U32 R81, RZ, RZ, 0x1 ;  /* 0x00000001ff517424 */ /* 0x000fe600078e00ff */
[----:B------:R-:W-:Y:S05]  /*7a90*/  PLOP3.LUT P1, PT, PT, PT, UP1, 0x80, 0x8 ;  /* 0x000000000008781c */ /* 0x000fea0003f2f018 */
[----:B------:R-:W3:Y:S01]  /*7aa0*/  @UP1 LDCU.64 UR4, c[0x0][0x888] ;  /* 0x00011100ff0417ac */ /* 0x000ee20008000a00 */
[----:B------:R-:W-:Y:S07]  /*7ab0*/  @UP1 UIMAD UR6, UR36, UR26, URZ ;  /* 0x0000001a240612a4 */ /* 0x000fee000f8e02ff */
[----:B------:R-:W-:Y:S01]  /*7ac0*/  @!P1 PRMT R81, R0, 0x7610, R81 ;  /* 0x0000761000519816 */ /* 0x000fe20000000051 */
[----:B---3--:R-:W-:Y:S06]  /*7ad0*/  @UP1 UIMAD.WIDE UR4, UR6, 0x4, UR4 ;  /* 0x00000004060418a5 */ /* 0x008fec000f8e0204 */
[----:B-----5:R-:W-:Y:S01]  /*7ae0*/  IMAD.U32 R40, RZ, RZ, UR4 ;  /* 0x00000004ff287e24 */ /* 0x020fe2000f8e00ff */
[----:B------:R-:W-:Y:S04]  /*7af0*/  MOV R41, UR5 ;  /* 0x0000000500297c02 */ /* 0x000fe80008000f00 */
[----:B------:R-:W3:Y:S01]  /*7b00*/  @!UP1 LDCU UR4, c[0x0][0x880] ;  /* 0x00011000ff0497ac */ /* 0x000ee20008000800 */
[----:B--2---:R4:W5:Y:S02]  /*7b10*/  @P1 LDG.E R40, desc[UR8][R40.64] ;  /* 0x0000000828281981 */ /* 0x004964000c1e1900 */
[----:B---34-:R-:W-:Y:S07]  /*7b20*/  @!P1 IMAD.U32 R40, RZ, RZ, UR4 ;  /* 0x00000004ff289e24 */ /* 0x018fee000f8e00ff */
.L_x_159:
[----:B-----5:R-:W-:Y:S01]  /*7b30*/  @!P0 ISETP.EQ.AND P2, PT, R40, RZ, PT ;  /* 0x000000ff2800820c */ /* 0x020fe20003f42270 */
[----:B------:R-:W-:Y:S01]  /*7b40*/  @!UPT UIADD3 URZ, UPT, UPT, URZ, URZ, URZ ;  /* 0x000000fffffff290 */ /* 0x000fe2000fffe0ff */
[----:B------:R-:W-:Y:S11]  /*7b50*/  @!P0 BRA `(.L_x_160) ;  /* 0x0000000000148947 */ /* 0x000ff60003800000 */
[----:B------:R-:W-:Y:S02]  /*7b60*/  LOP3.LUT P0, RZ, R81, 0xff, RZ, 0xc0, !PT ;  /* 0x000000ff51ff7812 */ /* 0x000fe4000780c0ff */
[----:B------:R-:W-:Y:S04]  /*7b70*/  PLOP3.LUT P2, PT, PT, PT, UP1, 0x80, 0x8 ;  /* 0x000000000008781c */ /* 0x000fe80003f4f018 */
[----:B------:R-:W-:Y:S07]  /*7b80*/  PLOP3.LUT P2, PT, P2, PT, PT, 0x8, 0x80 ;  /* 0x000000000080781c */ /* 0x000fee000174e170 */
[----:B------:R-:W-:Y:S11]  /*7b90*/  @P0 ISETP.EQ.AND P2, PT, R40, RZ, PT ;  /* 0x000000ff2800020c */ /* 0x000ff60003f42270 */
[----:B------:R-:W-:Y:S02]  /*7ba0*/  @!UPT UIADD3 URZ, UPT, UPT, URZ, URZ, URZ ;  /* 0x000000fffffff290 */ /* 0x000fe4000fffe0ff */
.L_x_160:
[----:B------:R-:W3:Y:S01]  /*7bb0*/  SYNCS.PHASECHK.TRANS64.TRYWAIT P0, [UR17+0x488], R2 ;  /* 0x00048802ff0075a7 */ /* 0x000ee20008001111 */
[----:B------:R-:W-:Y:S02]  /*7bc0*/  ELECT P1, URZ, PT ;  /* 0x0000000000ff782f */ /* 0x000fe40003820000 */
[----:B------:R-:W-:Y:S01]  /*7bd0*/  IADD3 R10, PT, PT, R10, 0x1, RZ ;  /* 0x000000010a0a7810 */ /* 0x000fe20007ffe0ff */
[----:B---3--:R-:W-:Y:S10]  /*7be0*/  @!P0 BRA `(.L_x_161) ;  /* 0x0000004000a08947 */ /* 0x008ff40003800000 */
.L_x_351:
[----:B------:R-:W-:Y:S01]  /*7bf0*/  PLOP3.LUT P1, PT, P2, P1, PT, 0xf2, 0x2f ;  /* 0x00000000002f781c */ /* 0x000fe20001723e72 */
[----:B------:R-:W-:Y:S01]  /*7c00*/  UMOV UR18, 0x0 ;  /* 0x0000000000127882 */ /* 0x000fe20000000000 */
[----:B------:R-:W-:Y:S01]  /*7c10*/  UMOV UR19, 0x10000000 ;  /* 0x1000000000137882 */ /* 0x000fe20000000000 */
[----:B------:R-:W-:Y:S01]  /*7c20*/  UMOV UR12, UR36 ;  /* 0x00000024000c7c82 */ /* 0x000fe20008000000 */
[----:B------:R-:W-:Y:S01]  /*7c30*/  LOP3.LUT R11, R11, 0x1, RZ, 0x3c, !PT ;  /* 0x000000010b0b7812 */ /* 0x000fe200078e3cff */
[----:B------:R-:W-:Y:S01]  /*7c40*/  UMOV UR36, UR25 ;  /* 0x0000001900247c82 */ /* 0x000fe20008000000 */
[----:B------:R-:W-:Y:S07]  /*7c50*/  UPLOP3.LUT UP4, UPT, UPT, UPT, UPT, 0x80, 0x8 ;  /* 0x000000000008789c */ /* 0x000fee0003f8f070 */
[----:B--2---:R-:W-:Y:S01]  /*7c60*/  @!P1 IADD3 R2, P0, PT, R12, 0x580, RZ ;  /* 0x000005800c029810 */ /* 0x004fe20007f1e0ff */
[----:B------:R-:W-:Y:S03]  /*7c70*/  VOTEU.ALL UP0, P1 ;  /* 0x0000000000ff7886 */ /* 0x000fe60000800000 */
[----:B------:R-:W-:Y:S01]  /*7c80*/  @!P1 R2UR UR5, R2 ;  /* 0x00000000020592ca */ /* 0x000fe200000e0000 */
[----:B------:R-:W-:Y:S01]  /*7c90*/  @!P1 IMAD.X R0, RZ, RZ, R13, P0 ;  /* 0x000000ffff009224 */ /* 0x000fe200000e060d */
[----:B------:R-:W-:Y:S01]  /*7ca0*/  @!UP0 USHF.L.U32 UR10, UR46, 0x6, URZ ;  /* 0x000000062e0a8899 */ /* 0x000fe200080006ff */
[----:B------:R-:W-:Y:S01]  /*7cb0*/  ISETP.NE.AND P0, PT, R10, 0x2, PT ;  /* 0x000000020a00780c */ /* 0x000fe20003f05270 */
[----:B------:R-:W-:Y:S02]  /*7cc0*/  @!UP0 USHF.L.U32 UR11, UR45, 0x6, URZ ;  /* 0x000000062d0b8899 */ /* 0x000fe400080006ff */
[----:B------:R-:W-:Y:S01]  /*7cd0*/  @!P1 R2UR UR4, R0 ;  /* 0x00000000000492ca */ /* 0x000fe200000e0000 */
[----:B------:R-:W-:Y:S01]  /*7ce0*/  @!UP0 UIADD3 UR8, UPT, UPT, UR17, 0x600, URZ ;  /* 0x0000060011088890 */ /* 0x000fe2000fffe0ff */
[----:B------:R-:W-:Y:S01]  /*7cf0*/  SEL R0, RZ, 0x1, P0 ;  /* 0x00000001ff007807 */ /* 0x000fe20000000000 */
[----:B------:R-:W-:Y:S01]  /*7d00*/  @!UP0 UIADD3 UR9, UPT, UPT, UR17, 0x480, URZ ;  /* 0x0000048011098890 */ /* 0x000fe2000fffe0ff */
[----:B------:R-:W-:Y:S01]  /*7d10*/  SEL R10, R10, RZ, P0 ;  /* 0x000000ff0a0a7207 */ /* 0x000fe20000000000 */
[----:B------:R-:W-:Y:S01]  /*7d20*/  VOTEU.ALL UP0, P1 ;  /* 0x0000000000ff7886 */ /* 0x000fe20000800000 */
[----:B------:R-:W-:Y:S01]  /*7d30*/  LOP3.LUT R9, R9, R0, RZ, 0x3c, !PT ;  /* 0x0000000009097212 */ /* 0x000fe200078e3cff */
[----:B------:R-:W-:Y:S01]  /*7d40*/  IMAD.U32 R2, RZ, RZ, UR5 ;  /* 0x00000005ff027e24 */ /* 0x000fe2000f8e00ff */
[----:B------:R-:W-:Y:S02]  /*7d50*/  UIADD3 UR46, UPT, UPT, UR7, UR60, URZ ;  /* 0x0000003c072e7290 */ /* 0x000fe4000fffe0ff */
[----:B------:R-:W-:Y:S03]  /*7d60*/  UIADD3 UR45, UPT, UPT, UR13, UR57, URZ ;  /* 0x000000390d2d7290 */ /* 0x000fe6000fffe0ff */
[----:B------:R-:W-:Y:S01]  /*7d70*/  IMAD.U32 R3, RZ, RZ, UR4 ;  /* 0x00000004ff037e24 */ /* 0x000fe2000f8e00ff */
[----:B------:R-:W-:Y:S04]  /*7d80*/  @!P1 R2UR UR4, R2 ;  /* 0x00000000020492ca */ /* 0x000fe800000e0000 */
[----:B------:R-:W-:Y:S11]  /*7d90*/  @!P1 R2UR UR5, R3 ;  /* 0x00000000030592ca */ /* 0x000ff600000e0000 */
[----:B------:R-:W-:Y:S02]  /*7da0*/  @!UPT UIADD3 URZ, UPT, UPT, URZ, URZ, URZ ;  /* 0x000000fffffff290 */ /* 0x000fe4000fffe0ff */
[----:B------:R2:W-:Y:S01]  /*7db0*/  @!UP0 UTMALDG.3D [UR8], [UR4], desc[UR18] ;  /* 0x00001208040085b4 */ /* 0x0005e20008011000 */
[----:B------:R2:W-:Y:S01]  /*7dc0*/  @!P1 SYNCS.ARRIVE.TRANS64.RED.A0TR RZ, [UR17+0x480], R8 ;  /* 0x00048008ffff99a7 */ /* 0x0005e20008300411 */
[----:B------:R-:W-:Y:S01]  /*7dd0*/  SYNCS.ARRIVE.TRANS64.RED.A1T0 RZ, [UR55], RZ ;  /* 0x000000ffffff79a7 */ /* 0x000fe20008100437 */
[----:B------:R-:W-:Y:S05]  /*7de0*/  BRA.U UP2, `(.L_x_162) ;  /* 0xfffffff502747547 */ /* 0x000fea000b83ffff */
[----:B------:R-:W-:Y:S07]  /*7df0*/  MOV R0, UR17 ;  /* 0x0000001100007c02 */ /* 0x000fee0008000f00 */
.L_x_163:
[----:B---3--:R-:W-:-:S04]  /*7e00*/  SHF.L.U32 R2, R11, 0x1f, RZ ;  /* 0x0000001f0b027819 */ /* 0x008fc800000006ff */
[----:B------:R3:W4:Y:S03]  /*7e10*/  SYNCS.PHASECHK.TRANS64.TRYWAIT P0, [R0+URZ+0x488], R2 ;  /* 0x00048802000075a7 */ /* 0x00072600080011ff */
[----:B----4-:R-:W-:Y:S05]  /*7e20*/  @!P0 NANOSLEEP.SYNCS 0x989680 ;  /* 0x009896800000895d */ /* 0x010fea0003900000 */
[----:B------:R-:W4:Y:S02]  /*7e30*/  @!P0 SYNCS.PHASECHK.TRANS64 P0, [R0+URZ+0x488], R2 ;  /* 0x00048802000085a7 */ /* 0x000f2400080010ff */
[----:B-12-4-:R-:W-:Y:S05]  /*7e40*/  @P0 EXIT ;  /* 0x000000000000094d */ /* 0x016fea0003800000 */
[----:B------:R-:W-:Y:S05]  /*7e50*/  BRA `(.L_x_163) ;  /* 0xfffffffc00e87947 */ /* 0x000fea000383ffff */
.L_x_154:
[----:B------:R-:W-:-:S06]  /*7e60*/  UISETP.GE.AND UP0, UPT, UR20, 0x4, UPT ;  /* 0x000000041400788c */ /* 0x000fcc000bf06270 */
[----:B------:R-:W-:-:S13]  /*7e70*/  PLOP3.LUT P0, PT, PT, PT, UP0, 0x80, 0x8 ;  /* 0x000000000008781c */ /* 0x000fda0003f0f008 */
[----:B-1----:R-:W-:Y:S05]  /*7e80*/  @!P0 EXIT ;  /* 0x000000000000894d */ /* 0x002fea0003800000 */
[----:B------:R-:W-:Y:S01]  /*7e90*/  BAR.SYNC.DEFER_BLOCKING 0x6, 0xa0 ;  /* 0x0182800000007b1d */ /* 0x000fe20000010000 */
[C---:B------:R-:W-:Y:S01]  /*7ea0*/  IMAD.SHL.U32 R6, R78.reuse, 0x40, RZ ;  /* 0x000000404e067824 */ /* 0x040fe200078e00ff */
[----:B------:R-:W-:Y:S01]  /*7eb0*/  SHF.R.U32.HI R7, RZ, 0x1, R78 ;  /* 0x00000001ff077819 */ /* 0x000fe2000001164e */
[C---:B------:R-:W-:Y:S01]  /*7ec0*/  IMAD.SHL.U32 R4, R78.reuse, 0x8, RZ ;  /* 0x000000084e047824 */ /* 0x040fe200078e00ff */
[----:B------:R-:W-:Y:S01]  /*7ed0*/  CS2R R86, SRZ ;  /* 0x0000000000567805 */ /* 0x000fe2000001ff00 */
[----:B------:R-:W-:Y:S01]  /*7ee0*/  IMAD.U32 R37, R78, 0x10000, RZ ;  /* 0x000100004e257824 */ /* 0x000fe200078e00ff */
[----:B------:R-:W-:Y:S01]  /*7ef0*/  UMOV UR44, 0x400 ;  /* 0x00000400002c7882 */ /* 0x000fe20000000000 */
[C---:B------:R-:W-:Y:S01]  /*7f00*/  LOP3.LUT R5, R6.reuse, 0x180, RZ, 0xc0, !PT ;  /* 0x0000018006057812 */ /* 0x040fe200078ec0ff */
[----:B------:R-:W-:Y:S01]  /*7f10*/  ULEA UR44, UR55, UR44, 0x18 ;  /* 0x0000002c372c7291 */ /* 0x000fe2000f8ec0ff */
[----:B------:R-:W-:Y:S01]  /*7f20*/  LOP3.LUT R6, R6, 0x640, RZ, 0xc0, !PT ;  /* 0x0000064006067812 */ /* 0x000fe200078ec0ff */
[----:B------:R-:W1:Y:S01]  /*7f30*/  LDC.64 R74, c[0x0][0x888] ;  /* 0x00022200ff4a7b82 */ /* 0x000e620000000a00 */
[----:B------:R-:W-:Y:S01]  /*7f40*/  LOP3.LUT R4, R5, 0x30, R4, 0xf8, !PT ;  /* 0x0000003005047812 */ /* 0x000fe200078ef804 */
[----:B------:R-:W-:Y:S01]  /*7f50*/  IMAD.SHL.U32 R5, R82, 0x800, RZ ;  /* 0x0000080052057824 */ /* 0x000fe200078e00ff */
[----:B------:R-:W-:Y:S01]  /*7f60*/  UIADD3 UR4, UPT, UPT, UR44, 0x1600, URZ ;  /* 0x000016002c047890 */ /* 0x000fe2000fffe0ff */
[----:B------:R-:W-:Y:S01]  /*7f70*/  IMAD.SHL.U32 R79, R78, 0x10, RZ ;  /* 0x000000104e4f7824 */ /* 0x000fe200078e00ff */
[----:B------:R-:W-:Y:S01]  /*7f80*/  LOP3.LUT R4, R4, 0x20, R7, 0x78, !PT ;  /* 0x0000002004047812 */ /* 0x000fe200078e7807 */
[----:B------:R-:W-:Y:S01]  /*7f90*/  IMAD.MOV.U32 R36, RZ, RZ, RZ ;  /* 0x000000ffff247224 */ /* 0x000fe200078e00ff */
[----:B------:R-:W-:Y:S01]  /*7fa0*/  LOP3.LUT R5, R6, 0x800, R5, 0xf8, !PT ;  /* 0x0000080006057812 */ /* 0x000fe200078ef805 */
[----:B------:R-:W2:Y:S01]  /*7fb0*/  LDC.64 R76, c[0x0][0x890] ;  /* 0x00022400ff4c7b82 */ /* 0x000ea20000000a00 */
[----:B------:R-:W-:-:S02]  /*7fc0*/  LOP3.LUT R79, R79, 0x20, RZ, 0xc0, !PT ;  /* 0x000000204f4f7812 */ /* 0x000fc400078ec0ff */
[----:B------:R-:W-:Y:S02]  /*7fd0*/  CS2R R84, SRZ ;  /* 0x0000000000547805 */ /* 0x000fe4000001ff00 */
[----:B------:R-:W-:Y:S01]  /*7fe0*/  LOP3.LUT R80, R5, R4, RZ, 0xfc, !PT ;  /* 0x0000000405507212 */ /* 0x000fe200078efcff */
[----:B------:R-:W-:Y:S01]  /*7ff0*/  IMAD.SHL.U32 R5, R82, 0x200000, RZ ;  /* 0x0020000052057824 */ /* 0x000fe200078e00ff */
[----:B------:R-:W3:Y:S01]  /*8000*/  LDCU UR53, c[0x0][0x370] ;  /* 0x00006e00ff3577ac */ /* 0x000ee20008000800 */
[----:B------:R-:W4:Y:S01]  /*8010*/  LDS R0, [UR44+0x550] ;  /* 0x0005502cff007984 */ /* 0x000f220008000800 */
[----:B------:R-:W-:Y:S01]  /*8020*/  IMAD.U32 R88, RZ, RZ, UR4 ;  /* 0x00000004ff587e24 */ /* 0x000fe2000f8e00ff */
[----:B------:R-:W1:Y:S01]  /*8030*/  LDC.64 R72, c[0x0][0x8b0] ;  /* 0x00022c00ff487b82 */ /* 0x000e620000000a00 */
[----:B------:R-:W-:Y:S01]  /*8040*/  LOP3.LUT R5, R5, 0x200000, RZ, 0xc0, !PT ;  /* 0x0020000005057812 */ /* 0x000fe200078ec0ff */
[----:B------:R-:W-:Y:S01]  /*8050*/  VIADD R4, R80, UR44 ;  /* 0x0000002c50047c36 */ /* 0x000fe20008000000 */
[----:B------:R-:W1:Y:S02]  /*8060*/  LDCU.64 UR62, c[0x0][0x348] ;  /* 0x00006900ff3e77ac */ /* 0x000e640008000a00 */
[----:B------:R-:W-:-:S02]  /*8070*/  LOP3.LUT R37, R5, 0x400000, R37, 0xf8, !PT ;  /* 0x0040000005257812 */ /* 0x000fc400078ef825 */
[----:B------:R-:W-:Y:S01]  /*8080*/  IADD3 R79, PT, PT, -R79, 0x600, R4 ;  /* 0x000006004f4f7810 */ /* 0x000fe20007ffe104 */
[----:B------:R-:W1:Y:S01]  /*8090*/  LDC.64 R70, c[0x0][0x8a8] ;  /* 0x00022a00ff467b82 */ /* 0x000e620000000a00 */
[----:B------:R-:W1:Y:S01]  /*80a0*/  LDCU UR43, c[0x0][0xb0c] ;  /* 0x00016180ff2b77ac */ /* 0x000e620008000800 */
[----:B------:R-:W1:Y:S01]  /*80b0*/  LDCU UR39, c[0x0][0xb30] ;  /* 0x00016600ff2777ac */ /* 0x000e620008000800 */
[----:B------:R-:W1:Y:S01]  /*80c0*/  LDCU.64 UR58, c[0x0][0x888] ;  /* 0x00011100ff3a77ac */ /* 0x000e620008000a00 */
[----:B------:R-:W1:Y:S01]  /*80d0*/  LDCU.64 UR40, c[0x0][0xb28] ;  /* 0x00016500ff2877ac */ /* 0x000e620008000a00 */
[----:B------:R-:W1:Y:S01]  /*80e0*/  LDCU.128 UR48, c[0x0][0xb10] ;  /* 0x00016200ff3077ac */ /* 0x000e620008000c00 */
[----:B------:R-:W1:Y:S01]  /*80f0*/  LDCU UR52, c[0x0][0x374] ;  /* 0x00006e80ff3477ac */ /* 0x000e620008000800 */
[----:B------:R-:W-:Y:S01]  /*8100*/  UIADD3 UR56, UPT, UPT, UR44, 0x600, URZ ;  /* 0x000006002c387890 */ /* 0x000fe2000fffe0ff */
[----:B--234-:R-:W-:-:S11]  /*8110*/  IMAD.IADD R37, R0, 0x1, R37 ;  /* 0x0000000100257824 */ /* 0x01cfd600078e0225 */
.L_x_181:
[----:B------:R-:W-:Y:S02]  /*8120*/  LEA R3, R84, UR44, 0x3 ;  /* 0x0000002c54037c11 */ /* 0x000fe4000f8e18ff */
[----:B------:R-:W-:Y:S02]  /*8130*/  SHF.L.U32 R0, R86, 0x1f, RZ ;  /* 0x0000001f56007819 */ /* 0x000fe400000006ff */
[----:B------:R-:W-:Y:S02]  /*8140*/  LEA R4, R84, UR44, 0x4 ;  /* 0x0000002c54047c11 */ /* 0x000fe4000f8e20ff */
[----:B--2---:R-:W2:Y:S02]  /*8150*/  SYNCS.PHASECHK.TRANS64.TRYWAIT P0, [R3+URZ+0x4a0], R0 ;  /* 0x0004a000030075a7 */ /* 0x004ea400080011ff */
[----:B-12---:R-:W-:Y:S05]  /*8160*/  @!P0 BRA `(.L_x_164) ;  /* 0x0000003c00588947 */ /* 0x006fea0003800000 */
.L_x_352:
        /* <DEDUP_REMOVED lines=11> */
[----:B------:R-:W-:Y:S01]  /*8220*/  PLOP3.LUT P0, PT, PT, PT, UP1, 0x80, 0x8 ;  /* 0x000000000008781c */ /* 0x000fe20003f0f018 */
[----:B------:R-:W-:Y:S11]  /*8230*/  UP2UR UR47, UPR, URZ, 0x2 ;  /* 0x00000002ff2f7883 */ /* 0x000ff60008000000 */
[----:B------:R-:W-:Y:S01]  /*8240*/  @!UPT UIADD3 URZ, UPT, UPT, URZ, URZ, URZ ;  /* 0x000000fffffff290 */ /* 0x000fe2000fffe0ff */
        /* <DEDUP_REMOVED lines=13> */
[----:B------:R-:W3:Y:S01]  /*8320*/  LDCU UR12, c[0x0][0xb20] ;  /* 0x00016400ff0c77ac */ /* 0x000ee20008000800 */
[----:B-1----:R-:W-:Y:S02]  /*8330*/  UIMAD.WIDE.U32 UR4, UR52, UR51, URZ ;  /* 0x00000033340472a5 */ /* 0x002fe4000f8e00ff */
[----:B------:R-:W-:Y:S02]  /*8340*/  UIMAD.WIDE.U32 UR6, UR53, UR48, URZ ;  /* 0x00000030350672a5 */ /* 0x000fe4000f8e00ff */
[----:B------:R-:W-:Y:S02]  /*8350*/  UISETP.NE.AND UP0, UPT, UR50, 0x1, UPT ;  /* 0x000000013200788c */ /* 0x000fe4000bf05270 */
[----:B------:R-:W-:Y:S02]  /*8360*/  UIMAD.WIDE.U32 UR8, UR37, UR51, URZ ;  /* 0x00000033250872a5 */ /* 0x000fe4000f8e00ff */
[----:B------:R-:W-:Y:S02]  /*8370*/  UIMAD.WIDE.U32 UR10, UR38, UR48, URZ ;  /* 0x00000030260a72a5 */ /* 0x000fe4000f8e00ff */
[----:B------:R-:W-:Y:S02]  /*8380*/  UISETP.NE.AND UP1, UPT, UR43, 0x1, UPT ;  /* 0x000000012b00788c */ /* 0x000fe4000bf25270 */
[----:B------:R-:W-:Y:S01]  /*8390*/  UISETP.NE.AND UP2, UPT, UR42, 0x1, UPT ;  /* 0x000000012a00788c */ /* 0x000fe2000bf45270 */
[----:B------:R-:W-:Y:S02]  /*83a0*/  UMOV UR4, UR5 ;  /* 0x0000000500047c82 */ /* 0x000fe40008000000 */
[----:B---3--:R-:W-:Y:S03]  /*83b0*/  USHF.R.U32.HI UR5, URZ, UR12, UR4 ;  /* 0x0000000cff057299 */ /* 0x008fe60008011604 */
[----:B------:R-:W-:Y:S02]  /*83c0*/  UMOV UR4, UR7 ;  /* 0x0000000700047c82 */ /* 0x000fe40008000000 */
[----:B------:R-:W-:Y:S02]  /*83d0*/  USHF.R.U32.HI UR7, URZ, UR49, UR4 ;  /* 0x00000031ff077299 */ /* 0x000fe40008011604 */
[----:B------:R-:W-:Y:S02]  /*83e0*/  USEL UR4, UR52, UR5, !UP0 ;  /* 0x0000000534047287 */ /* 0x000fe4000c000000 */
[----:B------:R-:W-:Y:S01]  /*83f0*/  USEL UR7, UR53, UR7, !UP1 ;  /* 0x0000000735077287 */ /* 0x000fe2000c800000 */
[----:B------:R-:W-:Y:S01]  /*8400*/  UMOV UR5, UR9 ;  /* 0x0000000900057c82 */ /* 0x000fe20008000000 */
[----:B------:R-:W-:Y:S02]  /*8410*/  UIMAD.WIDE.U32 UR8, UR4, UR40, URZ ;  /* 0x00000028040872a5 */ /* 0x000fe4000f8e00ff */
[----:B------:R-:W-:Y:S03]  /*8420*/  USHF.R.U32.HI UR6, URZ, UR12, UR5 ;  /* 0x0000000cff067299 */ /* 0x000fe60008011605 */
[----:B------:R-:W-:Y:S01]  /*8430*/  UMOV UR5, UR11 ;  /* 0x0000000b00057c82 */ /* 0x000fe20008000000 */
[----:B------:R-:W-:Y:S02]  /*8440*/  UIMAD.WIDE.U32 UR10, UR7, UR40, URZ ;  /* 0x00000028070a72a5 */ /* 0x000fe4000f8e00ff */
[----:B------:R-:W-:Y:S02]  /*8450*/  USHF.R.U32.HI UR12, URZ, UR49, UR5 ;  /* 0x00000031ff0c7299 */ /* 0x000fe40008011605 */
[----:B------:R-:W-:Y:S01]  /*8460*/  USEL UR6, UR37, UR6, !UP0 ;  /* 0x0000000625067287 */ /* 0x000fe2000c000000 */
[----:B------:R-:W-:Y:S02]  /*8470*/  UMOV UR5, UR9 ;  /* 0x0000000900057c82 */ /* 0x000fe40008000000 */
[----:B------:R-:W-:Y:S01]  /*8480*/  UMOV UR10, UR11 ;  /* 0x0000000b000a7c82 */ /* 0x000fe20008000000 */
[----:B------:R-:W-:Y:S02]  /*8490*/  @UP2 USHF.R.U32.HI UR4, URZ, UR41, UR5 ;  /* 0x00000029ff042299 */ /* 0x000fe40008011605 */
[----:B------:R-:W-:Y:S02]  /*84a0*/  @UP2 USHF.R.U32.HI UR7, URZ, UR41, UR10 ;  /* 0x00000029ff072299 */ /* 0x000fe4000801160a */
[----:B------:R-:W-:Y:S02]  /*84b0*/  UIMAD UR4, UR42, UR4, URZ ;  /* 0x000000042a0472a4 */ /* 0x000fe4000f8e02ff */
[----:B------:R-:W-:Y:S02]  /*84c0*/  UIMAD.WIDE.U32 UR10, UR6, UR40, URZ ;  /* 0x00000028060a72a5 */ /* 0x000fe4000f8e00ff */
[----:B------:R-:W-:Y:S02]  /*84d0*/  USEL UR5, UR38, UR12, !UP1 ;  /* 0x0000000c26057287 */ /* 0x000fe4000c800000 */
[----:B------:R-:W-:Y:S02]  /*84e0*/  UIMAD UR8, UR42, UR7, URZ ;  /* 0x000000072a0872a4 */ /* 0x000fe4000f8e02ff */
[----:B------:R-:W-:Y:S03]  /*84f0*/  UISETP.GE.AND UP0, UPT, UR6, UR4, UPT ;  /* 0x000000040600728c */ /* 0x000fe6000bf06270 */
[----:B------:R-:W-:Y:S01]  /*8500*/  UMOV UR4, UR11 ;  /* 0x0000000b00047c82 */ /* 0x000fe20008000000 */
[----:B------:R-:W-:Y:S02]  /*8510*/  UISETP.GE.OR UP0, UPT, UR5, UR8, UP0 ;  /* 0x000000080500728c */ /* 0x000fe40008706670 */
[----:B------:R-:W-:Y:S02]  /*8520*/  USHF.R.U32.HI UR4, URZ, UR41, UR4 ;  /* 0x00000029ff047299 */ /* 0x000fe40008011604 */
[----:B------:R-:W-:Y:S02]  /*8530*/  UIMAD.WIDE.U32 UR8, UR5, UR40, URZ ;  /* 0x00000028050872a5 */ /* 0x000fe4000f8e00ff */
[----:B------:R-:W-:Y:S02]  /*8540*/  USEL UR11, UR6, UR4, !UP2 ;  /* 0x00000004060b7287 */ /* 0x000fe4000d000000 */
[----:B------:R-:W-:Y:S02]  /*8550*/  UIADD3 UR8, UPT, UPT, -UR5, URZ, URZ ;  /* 0x000000ff05087290 */ /* 0x000fe4000fffe1ff */
[----:B------:R-:W-:Y:S01]  /*8560*/  UIADD3 UR10, UPT, UPT, -UR11, URZ, URZ ;  /* 0x000000ff0b0a7290 */ /* 0x000fe2000fffe1ff */
[----:B------:R-:W-:Y:S01]  /*8570*/  @!UP0 UMOV UR4, UR9 ;  /* 0x0000000900048c82 */ /* 0x000fe20008000000 */
[----:B------:R-:W-:Y:S02]  /*8580*/  UIADD3 UR9, UPT, UPT, -UR6, URZ, URZ ;  /* 0x000000ff06097290 */ /* 0x000fe4000fffe1ff */
[----:B------:R-:W-:Y:S02]  /*8590*/  @!UP0 USHF.R.U32.HI UR4, URZ, UR41, UR4 ;  /* 0x00000029ff048299 */ /* 0x000fe40008011604 */
[----:B------:R-:W-:Y:S02]  /*85a0*/  UIMAD UR10, UR42, UR10, UR6 ;  /* 0x0000000a2a0a72a4 */ /* 0x000fe4000f8e0206 */
[----:B------:R-:W-:Y:S04]  /*85b0*/  @!UP0 USEL UR4, UR5, UR4, !UP2 ;  /* 0x0000000405048287 */ /* 0x000fe8000d000000 */
[----:B------:R-:W-:Y:S02]  /*85c0*/  @!UP0 UIMAD UR10, UR7, UR10, UR4 ;  /* 0x0000000a070a82a4 */ /* 0x000fe4000f8e0204 */
[----:B------:R-:W-:Y:S02]  /*85d0*/  @!UP0 UIADD3 UR11, UPT, UPT, UR11, -UR4, URZ ;  /* 0x800000040b0b8290 */ /* 0x000fe4000fffe0ff */
[----:B------:R-:W-:Y:S02]  /*85e0*/  UIMAD UR7, UR43, UR8, UR38 ;  /* 0x000000082b0772a4 */ /* 0x000fe4000f8e0226 */
[----:B------:R-:W-:Y:S02]  /*85f0*/  @!UP0 UIMAD UR6, UR11, UR42, UR5 ;  /* 0x0000002a0b0682a4 */ /* 0x000fe4000f8e0205 */
[----:B------:R-:W-:Y:S01]  /*8600*/  UIMAD UR4, UR50, UR9, UR37 ;  /* 0x00000009320472a4 */ /* 0x000fe2000f8e0225 */
[----:B------:R-:W-:Y:S02]  /*8610*/  @!UP0 UMOV UR5, UR10 ;  /* 0x0000000a00058c82 */ /* 0x000fe40008000000 */
[----:B------:R-:W-:Y:S02]  /*8620*/  UIMAD UR38, UR5, UR43, UR7 ;  /* 0x0000002b052672a4 */ /* 0x000fe4000f8e0207 */
[----:B------:R-:W-:Y:S11]  /*8630*/  UIMAD UR37, UR6, UR50, UR4 ;  /* 0x00000032062572a4 */ /* 0x000ff6000f8e0204 */
[----:B------:R-:W-:Y:S01]  /*8640*/  @!UPT UIADD3 URZ, UPT, UPT, URZ, URZ, URZ ;  /* 0x000000fffffff290 */ /* 0x000fe2000fffe0ff */
.L_x_165:
[----:B-1----:R-:W-:Y:S01]  /*8650*/  UISETP.NE.AND UP0, UPT, UR39, 0x1, UPT ;  /* 0x000000012700788c */ /* 0x002fe2000bf05270 */
[----:B------:R-:W-:Y:S10]  /*8660*/  IADD3 R84, PT, PT, R84, 0x1, RZ ;  /* 0x0000000154547810 */ /* 0x000ff40007ffe0ff */
[----:B------:R-:W1:Y:S01]  /*8670*/  @!UP0 LDCU.128 UR12, c[0x0][0xb10] ;  /* 0x00016200ff0c87ac */ /* 0x000e620008000c00 */
[----:B------:R-:W3:Y:S01]  /*8680*/  @!UP0 LDCU UR5, c[0x0][0xb0c] ;  /* 0x00016180ff0587ac */ /* 0x000ee20008000800 */
[----:B------:R-:W4:Y:S01]  /*8690*/  @!UP0 LDCU UR10, c[0x0][0xb20] ;  /* 0x00016400ff0a87ac */ /* 0x000f220008000800 */
[----:B-1----:R-:W-:Y:S02]  /*86a0*/  UIMAD.WIDE.U32 UR8, UR38, UR12, URZ ;  /* 0x0000000c260872a5 */ /* 0x002fe4000f8e00ff */
[----:B------:R-:W-:Y:S02]  /*86b0*/  UIMAD.WIDE.U32 UR6, UR37, UR15, URZ ;  /* 0x0000000f250672a5 */ /* 0x000fe4000f8e00ff */
[----:B------:R-:W-:Y:S03]  /*86c0*/  @!UP0 UISETP.NE.AND UP1, UPT, UR14, 0x1, UPT ;  /* 0x000000010e00888c */ /* 0x000fe6000bf25270 */
[----:B------:R-:W-:Y:S01]  /*86d0*/  @!UP0 UMOV UR4, UR9 ;  /* 0x0000000900048c82 */ /* 0x000fe20008000000 */
[----:B---3--:R-:W-:Y:S02]  /*86e0*/  @!UP0 UISETP.NE.AND UP2, UPT, UR5, 0x1, UPT ;  /* 0x000000010500888c */ /* 0x008fe4000bf45270 */
[----:B------:R-:W-:Y:S01]  /*86f0*/  @!UP0 USHF.R.U32.HI UR4, URZ, UR13, UR4 ;  /* 0x0000000dff048299 */ /* 0x000fe20008011604 */
[----:B------:R-:W-:Y:S02]  /*8700*/  @!UP0 UMOV UR6, UR7 ;  /* 0x0000000700068c82 */ /* 0x000fe40008000000 */
[----:B----4-:R-:W-:Y:S02]  /*8710*/  @!UP0 USHF.R.U32.HI UR6, URZ, UR10, UR6 ;  /* 0x0000000aff068299 */ /* 0x010fe40008011606 */
[----:B------:R-:W-:Y:S02]  /*8720*/  @!UP0 USEL UR7, UR38, UR4, !UP2 ;  /* 0x0000000426078287 */ /* 0x000fe4000d000000 */
[----:B------:R-:W-:Y:S04]  /*8730*/  @!UP0 USEL UR6, UR37, UR6, !UP1 ;  /* 0x0000000625068287 */ /* 0x000fe8000c800000 */
[----:B------:R-:W-:Y:S02]  /*8740*/  @!UP0 UIADD3 UR4, UPT, UPT, -UR7, UR6, URZ ;  /* 0x0000000607048290 */ /* 0x000fe4000fffe1ff */
[----:B------:R-:W-:Y:S02]  /*8750*/  @!UP0 UIADD3 UR6, UPT, UPT, UR7, -UR6, URZ ;  /* 0x8000000607068290 */ /* 0x000fe4000fffe0ff */
[----:B------:R-:W-:Y:S02]  /*8760*/  @!UP0 UIMAD UR38, UR4, UR5, UR38 ;  /* 0x00000005042682a4 */ /* 0x000fe4000f8e0226 */
[----:B------:R-:W-:Y:S02]  /*8770*/  @!UP0 UIMAD UR37, UR6, UR14, UR37 ;  /* 0x0000000e062582a4 */ /* 0x000fe4000f8e0225 */
[----:B------:R-:W-:Y:S09]  /*8780*/  ULOP3.LUT UP0, URZ, UR56, 0x1b0, URZ, 0xc0, !UPT ;  /* 0x000001b038ff7892 */ /* 0x000ff2000f80c0ff */
[----:B------:R-:W-:Y:S05]  /*8790*/  BRA.U !UP0, `(.L_x_166) ;  /* 0x0000000108407547 */ /* 0x000fea000b800000 */
[----:B------:R-:W1:Y:S01]  /*87a0*/  LDCU.64 UR8, c[0x4][0x80] ;  /* 0x01001000ff0877ac */ /* 0x000e620008000a00 */
[----:B------:R-:W-:Y:S01]  /*87b0*/  MOV R3, 0x0 ;  /* 0x0000000000037802 */ /* 0x000fe20000000f00 */
[----:B------:R-:W-:Y:S02]  /*87c0*/  HFMA2 R12, -RZ, RZ, 0, 5.9604644775390625e-08 ;  /* 0x00000001ff0c7431 */ /* 0x000fe400000001ff */
[----:B------:R-:W-:Y:S02]  /*87d0*/  IMAD.MOV.U32 R8, RZ, RZ, 0x70 ;  /* 0x00000070ff087424 */ /* 0x000fe400078e00ff */
[----:B------:R-:W-:Y:S01]  /*87e0*/  IMAD.MOV.U32 R13, RZ, RZ, RZ ;  /* 0x000000ffff0d7224 */ /* 0x000fe200078e00ff */
[----:B------:R-:W3:Y:S01]  /*87f0*/  LDCU.64 UR6, c[0x4][0x88] ;  /* 0x01001100ff0677ac */ /* 0x000ee20008000a00 */
[----:B------:R-:W4:Y:S01]  /*8800*/  LDC.64 R2, c[0x4][R3] ;  /* 0x0100000003027b82 */ /* 0x000f220000000a00 */
[----:B------:R-:W2:Y:S01]  /*8810*/  LDCU.64 UR4, c[0x4][0x8] ;  /* 0x01000100ff0477ac */ /* 0x000ea20008000a00 */
[----:B-1----:R-:W-:Y:S01]  /*8820*/  MOV R5, UR9 ;  /* 0x0000000900057c02 */ /* 0x002fe20008000f00 */
[----:B------:R-:W-:Y:S01]  /*8830*/  IMAD.U32 R4, RZ, RZ, UR8 ;  /* 0x00000008ff047e24 */ /* 0x000fe2000f8e00ff */
[----:B---3--:R-:W-:Y:S01]  /*8840*/  MOV R7, UR7 ;  /* 0x0000000700077c02 */ /* 0x008fe20008000f00 */
[----:B------:R-:W-:Y:S01]  /*8850*/  IMAD.U32 R6, RZ, RZ, UR6 ;  /* 0x00000006ff067e24 */ /* 0x000fe2000f8e00ff */
[----:B--2---:R-:W-:Y:S01]  /*8860*/  MOV R11, UR5 ;  /* 0x00000005000b7c02 */ /* 0x004fe20008000f00 */
[----:B------:R-:W-:Y:S02]  /*8870*/  IMAD.U32 R10, RZ, RZ, UR4 ;  /* 0x00000004ff0a7e24 */ /* 0x000fe4000f8e00ff */
[----:B------:R-:W-:Y:S07]  /*8880*/  LEPC R20, `(.L_x_166) ;  /* 0x000000001014794e */ /* 0x000fee0000000000 */
[----:B----45:R-:W-:Y:S05]  /*8890*/  CALL.ABS.NOINC R2 ;  /* 0x0000000002007343 */ /* 0x030fea0003c00000 */
.L_x_166:
[----:B------:R-:W-:Y:S01]  /*88a0*/  LOP3.LUT P0, RZ, R88, 0x1b0, RZ, 0xc0, !PT ;  /* 0x000001b058ff7812 */ /* 0x000fe2000780c0ff */
[----:B------:R-:W-:Y:S11]  /*88b0*/  BSSY.RECONVERGENT B6, `(.L_x_167) ;  /* 0x0000013000067945 */ /* 0x000ff60003800200 */
[----:B------:R-:W-:Y:S01]  /*88c0*/  @!UPT UIADD3 URZ, UPT, UPT, URZ, URZ, URZ ;  /* 0x000000fffffff290 */ /* 0x000fe2000fffe0ff */
[----:B------:R-:W-:Y:S05]  /*88d0*/  @!P0 BRA `(.L_x_168) ;  /* 0x0000000000408947 */ /* 0x000fea0003800000 */
        /* <DEDUP_REMOVED lines=16> */
.L_x_168:
[----:B------:R-:W-:Y:S05]  /*89e0*/  BSYNC.RECONVERGENT B6 ;  /* 0x0000000000067941 */ /* 0x000fea0003800200 */
.L_x_167:
[----:B------:R-:W-:Y:S01]  /*89f0*/  ISETP.NE.U32.AND P3, PT, R76, RZ, PT ;  /* 0x000000ff4c00720c */ /* 0x000fe20003f65070 */
[----:B------:R-:W-:Y:S01]  /*8a00*/  UISETP.NE.AND UP1, UPT, UR61, URZ, UPT ;  /* 0x000000ff3d00728c */ /* 0x000fe2000bf25270 */
[----:B------:R-:W-:Y:S02]  /*8a10*/  ISETP.NE.U32.AND P4, PT, R72, RZ, PT ;  /* 0x000000ff4800720c */ /* 0x000fe40003f85070 */
[----:B------:R-:W-:Y:S02]  /*8a20*/  ISETP.NE.AND.EX P3, PT, R77, RZ, PT, P3 ;  /* 0x000000ff4d00720c */ /* 0x000fe40003f65330 */
[----:B------:R-:W-:Y:S02]  /*8a30*/  PLOP3.LUT P1, PT, PT, PT, PT, 0x8, 0x80 ;  /* 0x000000000080781c */ /* 0x000fe40003f2e170 */
[----:B------:R-:W-:Y:S02]  /*8a40*/  PLOP3.LUT P0, PT, PT, PT, UP1, 0x80, 0x8 ;  /* 0x000000000008781c */ /* 0x000fe40003f0f018 */
[----:B------:R-:W-:Y:S02]  /*8a50*/  ISETP.NE.AND.EX P4, PT, R73, RZ, PT, P4 ;  /* 0x000000ff4900720c */ /* 0x000fe40003f85340 */
[----:B------:R-:W1:Y:S09]  /*8a60*/  @UP1 LDCU.64 UR4, c[0x0][0x888] ;  /* 0x00011100ff0417ac */ /* 0x000e720008000a00 */
[----:B------:R-:W-:Y:S01]  /*8a70*/  @P0 PLOP3.LUT P1, PT, P3, PT, PT, 0x80, 0x8 ;  /* 0x000000000008081c */ /* 0x000fe20001f2f070 */
[----:B-1----:R-:W-:Y:S04]  /*8a80*/  @UP1 UISETP.NE.U32.AND UP0, UPT, UR4, URZ, UPT ;  /* 0x000000ff0400128c */ /* 0x002fe8000bf05070 */
[----:B------:R-:W-:Y:S04]  /*8a90*/  @UP1 UISETP.NE.AND.EX UP0, UPT, UR5, URZ, UPT, UP0 ;  /* 0x000000ff0500128c */ /* 0x000fe8000bf05300 */
[----:B------:R-:W-:Y:S01]  /*8aa0*/  @UP1 USEL UR4, URZ, 0xffffffff, UP0 ;  /* 0xffffffffff041887 */ /* 0x000fe20008000000 */
[----:B------:R-:W-:Y:S11]  /*8ab0*/  @!P3 BRA `(.L_x_169) ;  /* 0x000000000030b947 */ /* 0x000ff60003800000 */
[----:B------:R-:W-:Y:S01]  /*8ac0*/  ISETP.NE.U32.AND P2, PT, R74, RZ, PT ;  /* 0x000000ff4a00720c */ /* 0x000fe20003f45070 */
[----:B------:R-:W1:Y:S01]  /*8ad0*/  LDCU.64 UR6, c[0x0][0x358] ;  /* 0x00006b00ff0677ac */ /* 0x000e620008000a00 */
[----:B------:R-:W-:Y:S02]  /*8ae0*/  IMAD.MOV.U32 R81, RZ, RZ, 0x1 ;  /* 0x00000001ff517424 */ /* 0x000fe400078e00ff */
[----:B------:R-:W-:Y:S11]  /*8af0*/  ISETP.NE.AND.EX P2, PT, R75, RZ, PT, P2 ;  /* 0x000000ff4b00720c */ /* 0x000ff60003f45320 */
[----:B------:R-:W-:Y:S02]  /*8b00*/  @!UPT UIADD3 URZ, UPT, UPT, URZ, URZ, URZ ;  /* 0x000000fffffff290 */ /* 0x000fe4000fffe0ff */
[----:B------:R-:W3:Y:S01]  /*8b10*/  @P2 LDC.64 R2, c[0x0][0x888] ;  /* 0x00022200ff022b82 */ /* 0x000ee20000000a00 */
[----:B--2---:R-:W-:Y:S04]  /*8b20*/  @P2 IMAD R0, R76, UR36, RZ ;  /* 0x000000244c002c24 */ /* 0x004fe8000f8e02ff */
[----:B---3--:R-:W-:Y:S04]  /*8b30*/  @P2 IMAD.WIDE R2, R0, 0x4, R2 ;  /* 0x0000000400022825 */ /* 0x008fe800078e0202 */
[----:B------:R-:W-:Y:S01]  /*8b40*/  HFMA2 R0, -RZ, RZ, 0, 5.9604644775390625e-08 ;  /* 0x00000001ff007431 */ /* 0x000fe200000001ff */
[----:B-1---5:R1:W5:Y:S04]  /*8b50*/  @P2 LDG.E R40, desc[UR6][R2.64] ;  /* 0x0000000602282981 */ /* 0x022368000c1e1900 */
[----:B------:R-:W-:Y:S01]  /*8b60*/  @!P2 PRMT R81, R0, 0x7610, R81 ;  /* 0x000076100051a816 */ /* 0x000fe20000000051 */
[----:B-1----:R-:W3:Y:S06]  /*8b70*/  @!P2 LDC R40, c[0x0][0x880] ;  /* 0x00022000ff28ab82 */ /* 0x002eec0000000800 */
.L_x_169:
[----:B------:R-:W-:Y:S05]  /*8b80*/  @!P4 BRA `(.L_x_170) ;  /* 0x000000000024c947 */ /* 0x000fea0003800000 */
[----:B------:R-:W-:Y:S01]  /*8b90*/  ISETP.NE.U32.AND P2, PT, R70, RZ, PT ;  /* 0x000000ff4600720c */ /* 0x000fe20003f45070 */
[----:B------:R-:W1:Y:S03]  /*8ba0*/  LDCU.64 UR6, c[0x0][0x358] ;  /* 0x00006b00ff0677ac */ /* 0x000e660008000a00 */
[----:B------:R-:W-:Y:S11]  /*8bb0*/  ISETP.NE.AND.EX P2, PT, R71, RZ, PT, P2 ;  /* 0x000000ff4700720c */ /* 0x000ff60003f45320 */
[----:B------:R-:W-:Y:S02]  /*8bc0*/  @!UPT UIADD3 URZ, UPT, UPT, URZ, URZ, URZ ;  /* 0x000000fffffff290 */ /* 0x000fe4000fffe0ff */
[----:B------:R-:W4:Y:S01]  /*8bd0*/  @P2 LDC.64 R2, c[0x0][0x8a8] ;  /* 0x00022a00ff022b82 */ /* 0x000f220000000a00 */
[----:B--2---:R-:W-:Y:S04]  /*8be0*/  @P2 IMAD R0, R72, UR36, RZ ;  /* 0x0000002448002c24 */ /* 0x004fe8000f8e02ff */
[----:B----4-:R-:W-:Y:S05]  /*8bf0*/  @P2 IMAD.WIDE R2, R0, 0x4, R2 ;  /* 0x0000000400022825 */ /* 0x010fea00078e0202 */
[----:B-1---5:R1:W5:Y:S02]  /*8c00*/  @P2 LDG.E R38, desc[UR6][R2.64] ;  /* 0x0000000602262981 */ /* 0x022364000c1e1900 */
[----:B-1----:R-:W4:Y:S02]  /*8c10*/  @!P2 LDC R38, c[0x0][0x8a0] ;  /* 0x00022800ff26ab82 */ /* 0x002f240000000800 */
.L_x_170:
[----:B---3-5:R-:W-:Y:S01]  /*8c20*/  @P0 ISETP.NE.AND P4, PT, R40, RZ, PT ;  /* 0x000000ff2800020c */ /* 0x028fe20003f85270 */
[----:B--2---:R-:W-:Y:S01]  /*8c30*/  IMAD.U32 R0, RZ, RZ, UR4 ;  /* 0x00000004ff007e24 */ /* 0x004fe2000f8e00ff */
[----:B------:R-:W-:Y:S01]  /*8c40*/  @P0 LOP3.LUT P2, RZ, R81, 0xff, RZ, 0xc0, !PT ;  /* 0x000000ff51ff0812 */ /* 0x000fe2000784c0ff */
[----:B------:R-:W-:Y:S01]  /*8c50*/  BSSY B1, `(.L_x_171) ;  /* 0x0000034000017945 */ /* 0x000fe20003800000 */
[----:B------:R-:W-:Y:S02]  /*8c60*/  @P0 SEL R2, RZ, 0xffffffff, P4 ;  /* 0xffffffffff020807 */ /* 0x000fe40002000000 */
[----:B------:R-:W-:Y:S02]  /*8c70*/  CS2R R50, SRZ ;  /* 0x0000000000327805 */ /* 0x000fe4000001ff00 */
[----:B------:R-:W-:Y:S02]  /*8c80*/  LEA R83, R36, UR44, 0x3 ;  /* 0x0000002c24537c11 */ /* 0x000fe4000f8e18ff */
[----:B------:R-:W-:Y:S02]  /*8c90*/  CS2R R48, SRZ ;  /* 0x0000000000307805 */ /* 0x000fe4000001ff00 */
[----:B------:R-:W-:Y:S02]  /*8ca0*/  @P1 SEL R2, R0, R2, !P2 ;  /* 0x0000000200021207 */ /* 0x000fe40005000000 */
[----:B------:R-:W-:Y:S02]  /*8cb0*/  CS2R R46, SRZ ;  /* 0x00000000002e7805 */ /* 0x000fe4000001ff00 */
[----:B------:R-:W-:Y:S02]  /*8cc0*/  SHF.L.U32 R4, R87, 0x1f, RZ ;  /* 0x0000001f57047819 */ /* 0x000fe400000006ff */
[----:B------:R-:W-:Y:S02]  /*8cd0*/  CS2R R44, SRZ ;  /* 0x00000000002c7805 */ /* 0x000fe4000001ff00 */
[----:B------:R-:W-:Y:S02]  /*8ce0*/  @P0 LOP3.LUT R2, R2, 0x1, RZ, 0xc0, !PT ;  /* 0x0000000102020812 */ /* 0x000fe400078ec0ff */
[----:B------:R-:W-:Y:S02]  /*8cf0*/  PLOP3.LUT P5, PT, PT, PT, PT, 0x8, 0x80 ;  /* 0x000000000080781c */ /* 0x000fe40003fae170 */
[----:B------:R-:W-:Y:S01]  /*8d00*/  ISETP.NE.U32.OR P1, PT, R2, 0x1, !P0 ;  /* 0x000000010200780c */ /* 0x000fe20004725470 */
[----:B------:R-:W-:Y:S11]  /*8d10*/  IMAD R2, R36, 0x20, R37 ;  /* 0x0000002024027824 */ /* 0x000ff600078e0225 */
[----:B------:R-:W-:Y:S01]  /*8d20*/  @!UPT UIADD3 URZ, UPT, UPT, URZ, URZ, URZ ;  /* 0x000000fffffff290 */ /* 0x000fe2000fffe0ff */
[----:B------:R-:W-:Y:S04]  /*8d30*/  @P1 SHF.L.U32 R0, R85, 0x1f, RZ ;  /* 0x0000001f55001819 */ /* 0x000fe800000006ff */
[----:B------:R-:W1:Y:S01]  /*8d40*/  @P1 SYNCS.PHASECHK.TRANS64.TRYWAIT P0, [UR44+0x480], R0 ;  /* 0x00048000ff0015a7 */ /* 0x000e62000800112c */
[----:B------:R2:W3:Y:S01]  /*8d50*/  SYNCS.PHASECHK.TRANS64.TRYWAIT P4, [R83+URZ+0x4c0], R4 ;  /* 0x0004c004530075a7 */ /* 0x0004e200080811ff */
[----:B-1----:R-:W-:Y:S01]  /*8d60*/  @P1 PLOP3.LUT P5, PT, P0, PT, PT, 0x8, 0x80 ;  /* 0x000000000080181c */ /* 0x002fe200007ae170 */
[----:B------:R-:W-:Y:S01]  /*8d70*/  @!UPT UIADD3 URZ, UPT, UPT, URZ, URZ, URZ ;  /* 0x000000fffffff290 */ /* 0x000fe2000fffe0ff */
[----:B--23--:R-:W-:Y:S11]  /*8d80*/  @!P1 BRA `(.L_x_172) ;  /* 0x0000000000809947 */ /* 0x00cff60003800000 */
[----:B------:R-:W-:Y:S01]  /*8d90*/  ISETP.NE.U32.AND P0, PT, RZ, UR58, PT ;  /* 0x0000003aff007c0c */ /* 0x000fe2000bf05070 */
[----:B------:R-:W-:Y:S01]  /*8da0*/  BSSY B0, `(.L_x_173) ;  /* 0x0000012000007945 */ /* 0x000fe20003800000 */
[----:B------:R-:W-:Y:S02]  /*8db0*/  ISETP.NE.AND P2, PT, R40, RZ, PT ;  /* 0x000000ff2800720c */ /* 0x000fe40003f45270 */
[----:B------:R-:W-:Y:S02]  /*8dc0*/  CS2R R46, SRZ ;  /* 0x00000000002e7805 */ /* 0x000fe4000001ff00 */
[----:B------:R-:W-:Y:S02]  /*8dd0*/  ISETP.NE.AND.EX P0, PT, RZ, UR59, PT, P0 ;  /* 0x0000003bff007c0c */ /* 0x000fe4000bf05300 */
[----:B------:R-:W-:Y:S02]  /*8de0*/  CS2R R44, SRZ ;  /* 0x00000000002c7805 */ /* 0x000fe4000001ff00 */
[----:B------:R-:W-:Y:S02]  /*8df0*/  LOP3.LUT P1, RZ, R81, 0xff, RZ, 0xc0, !PT ;  /* 0x000000ff51ff7812 */ /* 0x000fe4000782c0ff */
[----:B------:R-:W-:Y:S02]  /*8e00*/  CS2R R50, SRZ ;  /* 0x0000000000327805 */ /* 0x000fe4000001ff00 */
[----:B------:R-:W-:Y:S02]  /*8e10*/  SEL R0, RZ, 0xffffffff, P2 ;  /* 0xffffffffff007807 */ /* 0x000fe40001000000 */
[----:B------:R-:W-:Y:S02]  /*8e20*/  CS2R R48, SRZ ;  /* 0x0000000000307805 */ /* 0x000fe4000001ff00 */
[----:B------:R-:W-:Y:S04]  /*8e30*/  SEL R3, RZ, 0xffffffff, P0 ;  /* 0xffffffffff037807 */ /* 0x000fe80000000000 */
[----:B------:R-:W-:Y:S04]  /*8e40*/  @P3 SEL R0, R3, R0, !P1 ;  /* 0x0000000003003207 */ /* 0x000fe80004800000 */
[----:B------:R-:W-:Y:S04]  /*8e50*/  LOP3.LUT R0, R0, 0x1, RZ, 0xc0, !PT ;  /* 0x0000000100007812 */ /* 0x000fe800078ec0ff */
[----:B------:R-:W-:Y:S01]  /*8e60*/  ISETP.NE.U32.AND P0, PT, R0, 0x1, PT ;  /* 0x000000010000780c */ /* 0x000fe20003f05070 */
[----:B------:R-:W-:Y:S01]  /*8e70*/  @!UPT UIADD3 URZ, UPT, UPT, URZ, URZ, URZ ;  /* 0x000000fffffff290 */ /* 0x000fe2000fffe0ff */
[----:B------:R-:W-:Y:S11]  /*8e80*/  @!P5 BRA `(.L_x_174) ;  /* 0x00000000000cd947 */ /* 0x000ff60003800000 */
[----:B------:R-:W-:Y:S04]  /*8e90*/  SHF.L.U32 R3, R85, 0x1f, RZ ;  /* 0x0000001f55037819 */ /* 0x000fe800000006ff */
[----:B------:R-:W1:Y:S02]  /*8ea0*/  SYNCS.PHASECHK.TRANS64.TRYWAIT P1, [UR44+0x480], R3 ;  /* 0x00048003ff0075a7 */ /* 0x000e64000802112c */
[----:B-1----:R-:W-:Y:S05]  /*8eb0*/  @!P1 BRA `(.L_x_175) ;  /* 0x0000003000189947 */ /* 0x002fea0003800000 */
.L_x_174:
[----:B------:R-:W-:Y:S05]  /*8ec0*/  BSYNC B0 ;  /* 0x0000000000007941 */ /* 0x000fea0003800000 */
.L_x_173:
[----:B------:R2:W3:Y:S01]  /*8ed0*/  @P0 LDS.128 R44, [R80+UR44+0x600] ;  /* 0x0006002c502c0984 */ /* 0x0004e20008000c00 */
[----:B------:R-:W-:Y:S01]  /*8ee0*/  UIADD3 UR4, UPT, UPT, UR44, 0x488, URZ ;  /* 0x000004882c047890 */ /* 0x000fe2000fffe0ff */
[----:B------:R-:W-:Y:S02]  /*8ef0*/  LOP3.LUT R85, R85, 0x1, RZ, 0x3c, !PT ;  /* 0x0000000155557812 */ /* 0x000fe400078e3cff */
[----:B------:R2:W1:Y:S01]  /*8f00*/  @P0 LDS.128 R48, [R79+0x10] ;  /* 0x000010004f300984 */ /* 0x0004620000000c00 */
[----:B------:R-:W-:Y:S01]  /*8f10*/  UPRMT UR4, UR55, 0x654, UR4 ;  /* 0x0000065437047896 */ /* 0x000fe20008000004 */
[----:B------:R-:W-:Y:S01]  /*8f20*/  @!PT LDS RZ, [RZ] ;  /* 0x00000000fffff984 */ /* 0x000fe20000000800 */
[----:B------:R-:W-:Y:S01]  /*8f30*/  @!PT LDS RZ, [RZ] ;  /* 0x00000000fffff984 */ /* 0x000fe20000000800 */
[----:B------:R-:W-:Y:S01]  /*8f40*/  @!PT LDS RZ, [RZ] ;  /* 0x00000000fffff984 */ /* 0x000fe20000000800 */
[----:B------:R-:W-:Y:S01]  /*8f50*/  @!PT LDS RZ, [RZ] ;  /* 0x00000000fffff984 */ /* 0x000fe20000000800 */
[----:B------:R5:W-:Y:S06]  /*8f60*/  MEMBAR.ALL.CTA ;  /* 0x0000000000007992 */ /* 0x000bec0000008000 */
[----:B-----5:R-:W5:Y:S02]  /*8f70*/  FENCE.VIEW.ASYNC.S ;  /* 0x00000000000073c6 */ /* 0x020f640000000000 */
[----:B-----5:R-:W-:Y:S03]  /*8f80*/  SYNCS.ARRIVE.TRANS64.RED.A1T0 RZ, [UR4], RZ ;  /* 0x000000ffffff79a7 */ /* 0x020fe60008100404 */
.L_x_172:
[----:B------:R-:W-:Y:S05]  /*8f90*/  BSYNC B1 ;  /* 0x0000000000017941 */ /* 0x000fea0003800000 */
.L_x_171:
[----:B-1----:R-:W-:Y:S04]  /*8fa0*/  SHF.R.U32.HI R0, RZ, 0x15, R2 ;  /* 0x00000015ff007819 */ /* 0x002fe80000011602 */
[----:B------:R-:W-:Y:S01]  /*8fb0*/  LOP3.LUT P0, RZ, R0, 0x3, R82, 0x48, !PT ;  /* 0x0000000300ff7812 */ /* 0x000fe20007804852 */
[----:B------:R-:W-:Y:S01]  /*8fc0*/  @!UPT UIADD3 URZ, UPT, UPT, URZ, URZ, URZ ;  /* 0x000000fffffff290 */ /* 0x000fe2000fffe0ff */
[----:B------:R-:W-:Y:S11]  /*8fd0*/  @P4 BRA `(.L_x_176) ;  /* 0x0000000000084947 */ /* 0x000ff60003800000 */
[----:B------:R-:W1:Y:S02]  /*8fe0*/  SYNCS.PHASECHK.TRANS64.TRYWAIT P1, [R83+URZ+0x4c0], R4 ;  /* 0x0004c004530075a7 */ /* 0x000e6400080211ff */
[----:B-1----:R-:W-:Y:S05]  /*8ff0*/  @!P1 BRA `(.L_x_177) ;  /* 0x0000002c00e09947 */ /* 0x002fea0003800000 */
.L_x_176:
[----:B------:R-:W-:Y:S05]  /*9000*/  @!P0 BRA `(.L_x_178) ;  /* 0x0000000000408947 */ /* 0x000fea0003800000 */
[----:B------:R-:W1:Y:S01]  /*9010*/  LDCU.64 UR8, c[0x4][0x70] ;  /* 0x01000e00ff0877ac */ /* 0x000e620008000a00 */
[----:B------:R-:W-:Y:S01]  /*9020*/  MOV R15, 0x0 ;  /* 0x00000000000f7802 */ /* 0x000fe20000000f00 */
[----:B------:R-:W-:Y:S02]  /*9030*/  HFMA2 R12, -RZ, RZ, 0, 5.9604644775390625e-08 ;  /* 0x00000001ff0c7431 */ /* 0x000fe400000001ff */
[----:B------:R-:W-:Y:S02]  /*9040*/  IMAD.MOV.U32 R8, RZ, RZ, 0x192 ;  /* 0x00000192ff087424 */ /* 0x000fe400078e00ff */
[----:B------:R-:W-:Y:S01]  /*9050*/  IMAD.MOV.U32 R13, RZ, RZ, RZ ;  /* 0x000000ffff0d7224 */ /* 0x000fe200078e00ff */
[----:B------:R-:W5:Y:S01]  /*9060*/  LDCU.64 UR6, c[0x4][0x78] ;  /* 0x01000f00ff0677ac */ /* 0x000f620008000a00 */
[----:B------:R-:W2:Y:S01]  /*9070*/  LDC.64 R14, c[0x4][R15] ;  /* 0x010000000f0e7b82 */ /* 0x000ea20000000a00 */
[----:B------:R-:W3:Y:S01]  /*9080*/  LDCU.64 UR4, c[0x4][0x10] ;  /* 0x01000200ff0477ac */ /* 0x000ee20008000a00 */
[----:B-1----:R-:W-:Y:S01]  /*9090*/  MOV R5, UR9 ;  /* 0x0000000900057c02 */ /* 0x002fe20008000f00 */
[----:B------:R-:W-:Y:S01]  /*90a0*/  IMAD.U32 R4, RZ, RZ, UR8 ;  /* 0x00000008ff047e24 */ /* 0x000fe2000f8e00ff */
[----:B-----5:R-:W-:Y:S01]  /*90b0*/  MOV R7, UR7 ;  /* 0x0000000700077c02 */ /* 0x020fe20008000f00 */
[----:B------:R-:W-:Y:S01]  /*90c0*/  IMAD.U32 R6, RZ, RZ, UR6 ;  /* 0x00000006ff067e24 */ /* 0x000fe2000f8e00ff */
[----:B---3--:R-:W-:Y:S01]  /*90d0*/  MOV R11, UR5 ;  /* 0x00000005000b7c02 */ /* 0x008fe20008000f00 */
[----:B------:R-:W-:Y:S02]  /*90e0*/  IMAD.U32 R10, RZ, RZ, UR4 ;  /* 0x00000004ff0a7e24 */ /* 0x000fe4000f8e00ff */
[----:B------:R-:W-:Y:S07]  /*90f0*/  LEPC R20, `(.L_x_178) ;  /* 0x000000001014794e */ /* 0x000fee0000000000 */
[----:B--2-4-:R-:W-:Y:S05]  /*9100*/  CALL.ABS.NOINC R14 ;  /* 0x000000000e007343 */ /* 0x014fea0003c00000 */
.L_x_178:
[----:B------:R-:W-:Y:S01]  /*9110*/  LOP3.LUT P0, RZ, R78, 0x60, RZ, 0xc0, !PT ;  /* 0x000000604eff7812 */ /* 0x000fe2000780c0ff */
[----:B------:R-:W-:Y:S05]  /*9120*/  WARPSYNC.ALL ;  /* 0x0000000000007948 */ /* 0x000fea0003800000 */
[----:B------:R-:W-:Y:S01]  /*9130*/  R2UR UR4, R2 ;  /* 0x00000000020472ca */ /* 0x000fe200000e0000 */
[----:B---3--:R-:W-:Y:S01]  /*9140*/  IMAD.U32 R64, R46, 0x10000, RZ ;  /* 0x000100002e407824 */ /* 0x008fe200078e00ff */
[----:B------:R-:W-:Y:S01]  /*9150*/  SHF.L.U32 R41, R44, 0x10, RZ ;  /* 0x000000102c297819 */ /* 0x000fe200000006ff */
[----:B------:R-:W-:Y:S01]  /*9160*/  IMAD.U32 R63, R48, 0x10000, RZ ;  /* 0x00010000303f7824 */ /* 0x000fe200078e00ff */
[----:B------:R-:W-:Y:S01]  /*9170*/  PRMT R39, R44, 0x8880, RZ ;  /* 0x000088802c277816 */ /* 0x000fe200000000ff */
[----:B------:R-:W-:Y:S01]  /*9180*/  IMAD.U32 R53, R50, 0x10000, RZ ;  /* 0x0001000032357824 */ /* 0x000fe200078e00ff */
[----:B------:R-:W-:Y:S01]  /*9190*/  SHF.L.U32 R42, R44, 0x8, RZ ;  /* 0x000000082c2a7819 */ /* 0x000fe200000006ff */
[----:B------:R-:W-:Y:S01]  /*91a0*/  BSSY.RECONVERGENT B0, `(.L_x_179) ;  /* 0x000009e000007945 */ /* 0x000fe20003800200 */
[----:B------:R-:W-:Y:S02]  /*91b0*/  SHF.R.S32.HI R41, RZ, 0x18, R41 ;  /* 0x00000018ff297819 */ /* 0x000fe40000011429 */
[----:B------:R-:W-:Y:S02]  /*91c0*/  SHF.R.S32.HI R42, RZ, 0x18, R42 ;  /* 0x00000018ff2a7819 */ /* 0x000fe4000001142a */
[----:B------:R-:W-:Y:S01]  /*91d0*/  SHF.R.S32.HI R43, RZ, 0x18, R44 ;  /* 0x00000018ff2b7819 */ /* 0x000fe2000001142c */
[----:B------:R-:W1:Y:S01]  /*91e0*/  LDTM.x32 R4, tmem[UR4] ;  /* 0x00000004000479ee */ /* 0x000e6200082c0000 */
[----:B------:R-:W-:Y:S01]  /*91f0*/  NOP ;  /* 0x0000000000007918 */ /* 0x000fe20000000000 */
[----:B------:R-:W-:Y:S02]  /*9200*/  IADD3 R83, PT, PT, R83, 0x4e0, RZ ;  /* 0x000004e053537810 */ /* 0x000fe40007ffe0ff */
[----:B------:R-:W-:Y:S02]  /*9210*/  PRMT R69, R45, 0x8880, RZ ;  /* 0x000088802d457816 */ /* 0x000fe400000000ff */
[----:B------:R-:W-:Y:S02]  /*9220*/  LOP3.LUT R83, R83, 0xfefffff8, RZ, 0xc0, !PT ;  /* 0xfefffff853537812 */ /* 0x000fe400078ec0ff */
[----:B------:R-:W-:Y:S02]  /*9230*/  SHF.L.U32 R68, R45, 0x10, RZ ;  /* 0x000000102d447819 */ /* 0x000fe400000006ff */
[----:B-1----:R1:W-:Y:S01]  /*9240*/  SYNCS.ARRIVE.TRANS64.RED.A1T0 RZ, [R83+URZ], RZ ;  /* 0x000000ff53ff79a7 */ /* 0x0023e200081004ff */
[----:B------:R-:W-:Y:S02]  /*9250*/  SHF.R.S32.HI R44, RZ, 0x18, R45 ;  /* 0x00000018ff2c7819 */ /* 0x000fe4000001142d */
[----:B------:R-:W-:Y:S02]  /*9260*/  PRMT R66, R46, 0x8880, RZ ;  /* 0x000088802e427816 */ /* 0x000fe400000000ff */
[C---:B------:R-:W-:Y:S02]  /*9270*/  PRMT R60, R47.reuse, 0x8880, RZ ;  /* 0x000088802f3c7816 */ /* 0x040fe400000000ff */
[C---:B------:R-:W-:Y:S02]  /*9280*/  SHF.L.U32 R59, R47.reuse, 0x10, RZ ;  /* 0x000000102f3b7819 */ /* 0x040fe400000006ff */
[----:B------:R-:W-:Y:S02]  /*9290*/  SHF.L.U32 R58, R47, 0x8, RZ ;  /* 0x000000082f3a7819 */ /* 0x000fe400000006ff */
[C---:B------:R-:W-:Y:S02]  /*92a0*/  PRMT R65, R48.reuse, 0x8880, RZ ;  /* 0x0000888030417816 */ /* 0x040fe400000000ff */
[----:B------:R-:W-:Y:S01]  /*92b0*/  SHF.L.U32 R62, R48, 0x8, RZ ;  /* 0x00000008303e7819 */ /* 0x000fe200000006ff */
[C---:B----4-:R-:W-:Y:S01]  /*92c0*/  IMAD R0, R38.reuse, R4, RZ ;  /* 0x0000000426007224 */ /* 0x050fe200078e02ff */
[----:B------:R-:W-:Y:S01]  /*92d0*/  SHF.R.S32.HI R4, RZ, 0x18, R68 ;  /* 0x00000018ff047819 */ /* 0x000fe20000011444 */
[C---:B------:R-:W-:Y:S01]  /*92e0*/  IMAD R2, R38.reuse, R5, RZ ;  /* 0x0000000526027224 */ /* 0x040fe200078e02ff */
[C---:B------:R-:W-:Y:S01]  /*92f0*/  PRMT R57, R49.reuse, 0x8880, RZ ;  /* 0x0000888031397816 */ /* 0x040fe200000000ff */
[C---:B------:R-:W-:Y:S01]  /*9300*/  IMAD R3, R38.reuse, R6, RZ ;  /* 0x0000000626037224 */ /* 0x040fe200078e02ff */
[----:B------:R-:W-:Y:S01]  /*9310*/  SHF.L.U32 R56, R49, 0x10, RZ ;  /* 0x0000001031387819 */ /* 0x000fe200000006ff */
[----:B------:R-:W-:Y:S01]  /*9320*/  IMAD R0, R39, R40, R0 ;  /* 0x0000002827007224 */ /* 0x000fe200078e0200 */
[----:B------:R-:W-:Y:S01]  /*9330*/  MOV R39, R66 ;  /* 0x0000004200277202 */ /* 0x000fe20000000f00 */
[----:B------:R-:W-:Y:S01]  /*9340*/  IMAD R7, R38, R7, RZ ;  /* 0x0000000726077224 */ /* 0x000fe200078e02ff */
[----:B------:R-:W-:Y:S01]  /*9350*/  SHF.L.U32 R55, R49, 0x8, RZ ;  /* 0x0000000831377819 */ /* 0x000fe200000006ff */
[-C--:B------:R-:W-:Y:S01]  /*9360*/  IMAD R2, R41, R40.reuse, R2 ;  /* 0x0000002829027224 */ /* 0x080fe200078e0202 */
[----:B------:R-:W-:Y:S01]  /*9370*/  SHF.R.S32.HI R41, RZ, 0x18, R48 ;  /* 0x00000018ff297819 */ /* 0x000fe20000011430 */
[-C--:B------:R-:W-:Y:S01]  /*9380*/  IMAD R3, R42, R40.reuse, R3 ;  /* 0x000000282a037224 */ /* 0x080fe200078e0203 */
[----:B------:R-:W-:Y:S01]  /*9390*/  SHF.L.U32 R48, R51, 0x8, RZ ;  /* 0x0000000833307819 */ /* 0x000fe200000006ff */
[----:B------:R-:W-:Y:S01]  /*93a0*/  IMAD R7, R43, R40, R7 ;  /* 0x000000282b077224 */ /* 0x000fe200078e0207 */
[----:B------:R-:W-:Y:S01]  /*93b0*/  SHF.L.U32 R67, R45, 0x8, RZ ;  /* 0x000000082d437819 */ /* 0x000fe200000006ff */
[C---:B------:R-:W-:Y:S01]  /*93c0*/  IMAD R8, R38.reuse, R8, RZ ;  /* 0x0000000826087224 */ /* 0x040fe200078e02ff */
[----:B------:R-:W-:Y:S01]  /*93d0*/  SHF.R.S32.HI R45, RZ, 0x18, R46 ;  /* 0x00000018ff2d7819 */ /* 0x000fe2000001142e */
[----:B------:R-:W-:Y:S01]  /*93e0*/  IMAD R9, R38, R9, RZ ;  /* 0x0000000926097224 */ /* 0x000fe200078e02ff */
[----:B------:R-:W-:Y:S01]  /*93f0*/  SHF.L.U32 R61, R46, 0x8, RZ ;  /* 0x000000082e3d7819 */ /* 0x000fe200000006ff */
[C---:B------:R-:W-:Y:S01]  /*9400*/  IMAD R10, R38.reuse, R10, RZ ;  /* 0x0000000a260a7224 */ /* 0x040fe200078e02ff */
[----:B------:R-:W-:Y:S01]  /*9410*/  SHF.R.S32.HI R46, RZ, 0x18, R47 ;  /* 0x00000018ff2e7819 */ /* 0x000fe2000001142f */
[C---:B------:R-:W-:Y:S01]  /*9420*/  IMAD R11, R38.reuse, R11, RZ ;  /* 0x0000000b260b7224 */ /* 0x040fe200078e02ff */
[----:B------:R-:W-:Y:S01]  /*9430*/  SHF.R.S32.HI R42, RZ, 0x18, R49 ;  /* 0x00000018ff2a7819 */ /* 0x000fe20000011431 */
[----:B------:R-:W-:Y:S01]  /*9440*/  IMAD R6, R38, R15, RZ ;  /* 0x0000000f26067224 */ /* 0x000fe200078e02ff */
[----:B------:R-:W-:Y:S01]  /*9450*/  PRMT R54, R50, 0x8880, RZ ;  /* 0x0000888032367816 */ /* 0x000fe200000000ff */
[----:B------:R-:W-:Y:S01]  /*9460*/  IMAD R15, R38, R20, RZ ;  /* 0x00000014260f7224 */ /* 0x000fe200078e02ff */
[----:B------:R-:W-:Y:S01]  /*9470*/  SHF.L.U32 R52, R50, 0x8, RZ ;  /* 0x0000000832347819 */ /* 0x000fe200000006ff */
[C---:B------:R-:W-:Y:S01]  /*9480*/  IMAD R20, R38.reuse, R25, RZ ;  /* 0x0000001926147224 */ /* 0x040fe200078e02ff */
[----:B------:R-:W-:Y:S01]  /*9490*/  SHF.R.S32.HI R43, RZ, 0x18, R50 ;  /* 0x00000018ff2b7819 */ /* 0x000fe20000011432 */
[C---:B------:R-:W-:Y:S01]  /*94a0*/  IMAD R25, R38.reuse, R30, RZ ;  /* 0x0000001e26197224 */ /* 0x040fe200078e02ff */
[C---:B------:R-:W-:Y:S01]  /*94b0*/  PRMT R50, R51.reuse, 0x8880, RZ ;  /* 0x0000888033327816 */ /* 0x040fe200000000ff */
[C---:B------:R-:W-:Y:S01]  /*94c0*/  IMAD R30, R38.reuse, R35, RZ ;  /* 0x00000023261e7224 */ /* 0x040fe200078e02ff */
[----:B------:R-:W-:Y:S02]  /*94d0*/  SHF.L.U32 R49, R51, 0x10, RZ ;  /* 0x0000001033317819 */ /* 0x000fe400000006ff */
[----:B------:R-:W-:Y:S02]  /*94e0*/  SHF.R.S32.HI R47, RZ, 0x18, R51 ;  /* 0x00000018ff2f7819 */ /* 0x000fe40000011433 */
[----:B------:R-:W-:Y:S01]  /*94f0*/  I2IP.S8.S32.SAT R51, R7, R3, RZ ;  /* 0x0000000307337239 */ /* 0x000fe200000014ff */
[----:B------:R-:W-:Y:S01]  /*9500*/  IMAD.MOV.U32 R3, RZ, RZ, R69 ;  /* 0x000000ffff037224 */ /* 0x000fe200078e0045 */
[----:B------:R-:W-:Y:S01]  /*9510*/  SHF.R.S32.HI R5, RZ, 0x18, R67 ;  /* 0x00000018ff057819 */ /* 0x000fe20000011443 */
[----:B------:R-:W-:Y:S01]  /*9520*/  IMAD R7, R38, R16, RZ ;  /* 0x0000001026077224 */ /* 0x000fe200078e02ff */
[----:B------:R-:W-:Y:S01]  /*9530*/  IADD3 R36, PT, PT, R36, 0x1, RZ ;  /* 0x0000000124247810 */ /* 0x000fe20007ffe0ff */
[-C--:B------:R-:W-:Y:S02]  /*9540*/  IMAD R8, R3, R40.reuse, R8 ;  /* 0x0000002803087224 */ /* 0x080fe400078e0208 */
[-C--:B------:R-:W-:Y:S02]  /*9550*/  IMAD R9, R4, R40.reuse, R9 ;  /* 0x0000002804097224 */ /* 0x080fe400078e0209 */
[-C--:B------:R-:W-:Y:S02]  /*9560*/  IMAD R10, R5, R40.reuse, R10 ;  /* 0x00000028050a7224 */ /* 0x080fe400078e020a */
[----:B------:R-:W-:Y:S02]  /*9570*/  IMAD R11, R44, R40, R11 ;  /* 0x000000282c0b7224 */ /* 0x000fe400078e020b */
[C---:B------:R-:W-:Y:S02]  /*9580*/  IMAD R3, R38.reuse, R12, RZ ;  /* 0x0000000c26037224 */ /* 0x040fe400078e02ff */
[C---:B------:R-:W-:Y:S01]  /*9590*/  IMAD R12, R38.reuse, R17, RZ ;  /* 0x00000011260c7224 */ /* 0x040fe200078e02ff */
[----:B------:R-:W-:Y:S01]  /*95a0*/  I2IP.S8.S32.SAT R11, R11, R10, RZ ;  /* 0x0000000a0b0b7239 */ /* 0x000fe200000014ff */
[C---:B------:R-:W-:Y:S01]  /*95b0*/  IMAD R17, R38.reuse, R22, RZ ;  /* 0x0000001626117224 */ /* 0x040fe200078e02ff */
[----:B------:R-:W-:Y:S01]  /*95c0*/  SHF.R.S32.HI R10, RZ, 0x18, R64 ;  /* 0x00000018ff0a7819 */ /* 0x000fe20000011440 */
[C---:B------:R-:W-:Y:S02]  /*95d0*/  IMAD R22, R38.reuse, R27, RZ ;  /* 0x0000001b26167224 */ /* 0x040fe400078e02ff */
[----:B------:R-:W-:Y:S01]  /*95e0*/  IMAD R27, R38, R32, RZ ;  /* 0x00000020261b7224 */ /* 0x000fe200078e02ff */
[----:B------:R-:W-:Y:S01]  /*95f0*/  I2IP.S8.S32.SAT R32, R2, R0, R51 ;  /* 0x0000000002207239 */ /* 0x000fe20000001433 */
[C---:B------:R-:W-:Y:S01]  /*9600*/  IMAD R4, R38.reuse, R13, RZ ;  /* 0x0000000d26047224 */ /* 0x040fe200078e02ff */
[----:B------:R-:W-:Y:S01]  /*9610*/  SHF.R.S32.HI R0, RZ, 0x18, R61 ;  /* 0x00000018ff007819 */ /* 0x000fe2000001143d */
[C---:B------:R-:W-:Y:S01]  /*9620*/  IMAD R5, R38.reuse, R14, RZ ;  /* 0x0000000e26057224 */ /* 0x040fe200078e02ff */
[----:B------:R-:W-:Y:S01]  /*9630*/  MOV R2, R60 ;  /* 0x0000003c00027202 */ /* 0x000fe20000000f00 */
[C---:B------:R-:W-:Y:S02]  /*9640*/  IMAD R13, R38.reuse, R18, RZ ;  /* 0x00000012260d7224 */ /* 0x040fe400078e02ff */
[----:B------:R-:W-:Y:S02]  /*9650*/  IMAD R3, R39, R40, R3 ;  /* 0x0000002827037224 */ /* 0x000fe400078e0203 */
[C---:B------:R-:W-:Y:S02]  /*9660*/  IMAD R18, R38.reuse, R23, RZ ;  /* 0x0000001726127224 */ /* 0x040fe400078e02ff */
[----:B------:R-:W-:Y:S02]  /*9670*/  IMAD R23, R38, R28, RZ ;  /* 0x0000001c26177224 */ /* 0x000fe400078e02ff */
[----:B------:R-:W-:Y:S02]  /*9680*/  IMAD R4, R10, R40, R4 ;  /* 0x000000280a047224 */ /* 0x000fe400078e0204 */
[----:B------:R-:W-:Y:S01]  /*9690*/  IMAD R28, R38, R33, RZ ;  /* 0x00000021261c7224 */ /* 0x000fe200078e02ff */
[----:B------:R-:W-:Y:S01]  /*96a0*/  I2IP.S8.S32.SAT R33, R9, R8, R11 ;  /* 0x0000000809217239 */ /* 0x000fe2000000140b */
[-C--:B------:R-:W-:Y:S01]  /*96b0*/  IMAD R5, R0, R40.reuse, R5 ;  /* 0x0000002800057224 */ /* 0x080fe200078e0205 */
[----:B------:R-:W-:Y:S01]  /*96c0*/  SHF.R.S32.HI R8, RZ, 0x18, R59 ;  /* 0x00000018ff087819 */ /* 0x000fe2000001143b */
[-C--:B------:R-:W-:Y:S01]  /*96d0*/  IMAD R6, R45, R40.reuse, R6 ;  /* 0x000000282d067224 */ /* 0x080fe200078e0206 */
[----:B------:R-:W-:Y:S01]  /*96e0*/  SHF.R.S32.HI R9, RZ, 0x18, R58 ;  /* 0x00000018ff097819 */ /* 0x000fe2000001143a */
[-C--:B------:R-:W-:Y:S01]  /*96f0*/  IMAD R7, R2, R40.reuse, R7 ;  /* 0x0000002802077224 */ /* 0x080fe200078e0207 */
[----:B------:R-:W-:Y:S01]  /*9700*/  MOV R0, R65 ;  /* 0x0000004100007202 */ /* 0x000fe20000000f00 */
[----:B------:R-:W-:Y:S01]  /*9710*/  IMAD R14, R38, R19, RZ ;  /* 0x00000013260e7224 */ /* 0x000fe200078e02ff */
[----:B------:R-:W-:Y:S01]  /*9720*/  I2IP.S8.S32.SAT R5, R6, R5, RZ ;  /* 0x0000000506057239 */ /* 0x000fe200000014ff */
[-C--:B------:R-:W-:Y:S01]  /*9730*/  IMAD R12, R8, R40.reuse, R12 ;  /* 0x00000028080c7224 */ /* 0x080fe200078e020c */
[----:B------:R-:W-:Y:S01]  /*9740*/  SHF.R.S32.HI R2, RZ, 0x18, R63 ;  /* 0x00000018ff027819 */ /* 0x000fe2000001143f */
[-C--:B------:R-:W-:Y:S01]  /*9750*/  IMAD R13, R9, R40.reuse, R13 ;  /* 0x00000028090d7224 */ /* 0x080fe200078e020d */
[----:B------:R-:W-:Y:S01]  /*9760*/  SHF.R.S32.HI R8, RZ, 0x18, R62 ;  /* 0x00000018ff087819 */ /* 0x000fe2000001143e */
[----:B------:R-:W-:Y:S02]  /*9770*/  IMAD R16, R38, R21, RZ ;  /* 0x0000001526107224 */ /* 0x000fe400078e02ff */
[-C--:B------:R-:W-:Y:S02]  /*9780*/  IMAD R14, R46, R40.reuse, R14 ;  /* 0x000000282e0e7224 */ /* 0x080fe400078e020e */
[-C--:B------:R-:W-:Y:S02]  /*9790*/  IMAD R15, R0, R40.reuse, R15 ;  /* 0x00000028000f7224 */ /* 0x080fe400078e020f */
[----:B------:R-:W-:Y:S01]  /*97a0*/  IMAD R16, R2, R40, R16 ;  /* 0x0000002802107224 */ /* 0x000fe200078e0210 */
[----:B------:R-:W-:Y:S01]  /*97b0*/  I2IP.S8.S32.SAT R13, R14, R13, RZ ;  /* 0x0000000d0e0d7239 */ /* 0x000fe200000014ff */
[C---:B------:R-:W-:Y:S01]  /*97c0*/  IMAD R19, R38.reuse, R24, RZ ;  /* 0x0000001826137224 */ /* 0x040fe200078e02ff */
[----:B------:R-:W-:Y:S01]  /*97d0*/  SHF.R.S32.HI R2, RZ, 0x18, R56 ;  /* 0x00000018ff027819 */ /* 0x000fe20000011438 */
[----:B------:R-:W-:Y:S01]  /*97e0*/  IMAD R24, R38, R29, RZ ;  /* 0x0000001d26187224 */ /* 0x000fe200078e02ff */
[----:B------:R-:W-:Y:S01]  /*97f0*/  I2IP.S8.S32.SAT R35, R12, R7, R13 ;  /* 0x000000070c237239 */ /* 0x000fe2000000140d */
[----:B------:R-:W-:Y:S02]  /*9800*/  IMAD R17, R8, R40, R17 ;  /* 0x0000002808117224 */ /* 0x000fe400078e0211 */
[----:B------:R-:W-:Y:S02]  /*9810*/  IMAD.MOV.U32 R0, RZ, RZ, R57 ;  /* 0x000000ffff007224 */ /* 0x000fe400078e0039 */
[----:B------:R-:W-:Y:S01]  /*9820*/  IMAD R29, R38, R34, RZ ;  /* 0x00000022261d7224 */ /* 0x000fe200078e02ff */
[----:B------:R-:W-:Y:S01]  /*9830*/  I2IP.S8.S32.SAT R34, R4, R3, R5 ;  /* 0x0000000304227239 */ /* 0x000fe20000001405 */
[-C--:B------:R-:W-:Y:S01]  /*9840*/  IMAD R18, R41, R40.reuse, R18 ;  /* 0x0000002829127224 */ /* 0x080fe200078e0212 */
[----:B------:R-:W-:Y:S01]  /*9850*/  SHF.R.S32.HI R3, RZ, 0x18, R55 ;  /* 0x00000018ff037819 */ /* 0x000fe20000011437 */
[----:B------:R-:W-:Y:S01]  /*9860*/  IMAD R19, R0, R40, R19 ;  /* 0x0000002800137224 */ /* 0x000fe200078e0213 */
[----:B------:R-:W-:Y:S01]  /*9870*/  MOV R0, R54 ;  /* 0x0000003600007202 */ /* 0x000fe20000000f00 */
[----:B------:R1:W-:Y:S01]  /*9880*/  STS.128 [R80+UR44+0x1600], R32 ;  /* 0x0016002050007988 */ /* 0x0003e20008000c2c */
[----:B------:R-:W-:Y:S01]  /*9890*/  SHF.R.S32.HI R4, RZ, 0x18, R48 ;  /* 0x00000018ff047819 */ /* 0x000fe20000011430 */
[----:B------:R-:W-:Y:S01]  /*98a0*/  IMAD R21, R38, R26, RZ ;  /* 0x0000001a26157224 */ /* 0x000fe200078e02ff */
[----:B------:R-:W-:Y:S01]  /*98b0*/  I2IP.S8.S32.SAT R17, R18, R17, RZ ;  /* 0x0000001112117239 */ /* 0x000fe200000014ff */
[-C--:B------:R-:W-:Y:S01]  /*98c0*/  IMAD R20, R2, R40.reuse, R20 ;  /* 0x0000002802147224 */ /* 0x080fe200078e0214 */
[----:B------:R-:W-:Y:S01]  /*98d0*/  SHF.R.S32.HI R2, RZ, 0x18, R53 ;  /* 0x00000018ff027819 */ /* 0x000fe20000011435 */
[-C--:B------:R-:W-:Y:S01]  /*98e0*/  IMAD R21, R3, R40.reuse, R21 ;  /* 0x0000002803157224 */ /* 0x080fe200078e0215 */
[----:B------:R-:W-:Y:S01]  /*98f0*/  SHF.R.S32.HI R3, RZ, 0x18, R49 ;  /* 0x00000018ff037819 */ /* 0x000fe20000011431 */
[-C--:B------:R-:W-:Y:S01]  /*9900*/  IMAD R22, R42, R40.reuse, R22 ;  /* 0x000000282a167224 */ /* 0x080fe200078e0216 */
[----:B------:R-:W-:Y:S01]  /*9910*/  I2IP.S8.S32.SAT R16, R16, R15, R17 ;  /* 0x0000000f10107239 */ /* 0x000fe20000001411 */
[-C--:B------:R-:W-:Y:S01]  /*9920*/  IMAD R23, R0, R40.reuse, R23 ;  /* 0x0000002800177224 */ /* 0x080fe200078e0217 */
[----:B------:R-:W-:Y:S01]  /*9930*/  SHF.R.S32.HI R0, RZ, 0x18, R52 ;  /* 0x00000018ff007819 */ /* 0x000fe20000011434 */
[----:B------:R-:W-:Y:S01]  /*9940*/  IMAD R24, R2, R40, R24 ;  /* 0x0000002802187224 */ /* 0x000fe200078e0218 */
[----:B------:R-:W-:Y:S01]  /*9950*/  MOV R2, R50 ;  /* 0x0000003200027202 */ /* 0x000fe20000000f00 */
[----:B------:R-:W-:Y:S01]  /*9960*/  IMAD R26, R38, R31, RZ ;  /* 0x0000001f261a7224 */ /* 0x000fe200078e02ff */
[----:B------:R-:W-:Y:S01]  /*9970*/  I2IP.S8.S32.SAT R17, R22, R21, RZ ;  /* 0x0000001516117239 */ /* 0x000fe200000014ff */
[-C--:B------:R-:W-:Y:S02]  /*9980*/  IMAD R25, R0, R40.reuse, R25 ;  /* 0x0000002800197224 */ /* 0x080fe400078e0219 */
[-C--:B------:R-:W-:Y:S01]  /*9990*/  IMAD R26, R43, R40.reuse, R26 ;  /* 0x000000282b1a7224 */ /* 0x080fe200078e021a */
[----:B------:R-:W-:Y:S01]  /*99a0*/  I2IP.S8.S32.SAT R17, R20, R19, R17 ;  /* 0x0000001314117239 */ /* 0x000fe20000001411 */
[-C--:B------:R-:W-:Y:S02]  /*99b0*/  IMAD R27, R2, R40.reuse, R27 ;  /* 0x00000028021b7224 */ /* 0x080fe400078e021b */
[-C--:B------:R-:W-:Y:S01]  /*99c0*/  IMAD R28, R3, R40.reuse, R28 ;  /* 0x00000028031c7224 */ /* 0x080fe200078e021c */
[----:B------:R-:W-:Y:S01]  /*99d0*/  I2IP.S8.S32.SAT R18, R26, R25, RZ ;  /* 0x000000191a127239 */ /* 0x000fe200000014ff */
[-C--:B------:R-:W-:Y:S02]  /*99e0*/  IMAD R29, R4, R40.reuse, R29 ;  /* 0x00000028041d7224 */ /* 0x080fe400078e021d */
[----:B------:R-:W-:Y:S01]  /*99f0*/  IMAD R30, R47, R40, R30 ;  /* 0x000000282f1e7224 */ /* 0x000fe200078e021e */
[----:B------:R-:W-:Y:S04]  /*9a00*/  I2IP.S8.S32.SAT R18, R24, R23, R18 ;  /* 0x0000001718127239 */ /* 0x000fe80000001412 */
[----:B------:R-:W-:Y:S04]  /*9a10*/  I2IP.S8.S32.SAT R29, R30, R29, RZ ;  /* 0x0000001d1e1d7239 */ /* 0x000fe800000014ff */
[----:B------:R-:W-:Y:S05]  /*9a20*/  I2IP.S8.S32.SAT R19, R28, R27, R29 ;  /* 0x0000001b1c137239 */ /* 0x000fea000000141d */
[----:B------:R1:W-:Y:S01]  /*9a30*/  STS.128 [R79+0x1010], R16 ;  /* 0x001010104f007388 */ /* 0x0003e20000000c00 */
[----:B------:R-:W-:Y:S01]  /*9a40*/  @!PT LDS RZ, [RZ] ;  /* 0x00000000fffff984 */ /* 0x000fe20000000800 */
[----:B------:R-:W-:Y:S01]  /*9a50*/  @!PT LDS RZ, [RZ] ;  /* 0x00000000fffff984 */ /* 0x000fe20000000800 */
[----:B------:R-:W-:Y:S01]  /*9a60*/  @!PT LDS RZ, [RZ] ;  /* 0x00000000fffff984 */ /* 0x000fe20000000800 */
[----:B------:R-:W-:Y:S01]  /*9a70*/  @!PT LDS RZ, [RZ] ;  /* 0x00000000fffff984 */ /* 0x000fe20000000800 */
[----:B------:R3:W-:Y:S07]  /*9a80*/  MEMBAR.ALL.CTA ;  /* 0x0000000000007992 */ /* 0x0007ee0000008000 */
[----:B---3--:R-:W3:Y:S02]  /*9a90*/  FENCE.VIEW.ASYNC.S ;  /* 0x00000000000073c6 */ /* 0x008ee40000000000 */
[----:B---3--:R-:W-:Y:S06]  /*9aa0*/  BAR.SYNC.DEFER_BLOCKING 0x1, 0x80 ;  /* 0x0042000000007b1d */ /* 0x008fec0000010000 */
[----:B------:R-:W-:Y:S05]  /*9ab0*/  @P0 BRA `(.L_x_180) ;  /* 0x0000000000300947 */ /* 0x000fea0003800000 */
[----:B------:R-:W-:Y:S02]  /*9ac0*/  UIADD3 UR4, UPT, UPT, UR44, 0x1600, URZ ;  /* 0x000016002c047890 */ /* 0x000fe4000fffe0ff */
[----:B------:R-:W-:Y:S02]  /*9ad0*/  USHF.L.U32 UR9, UR46, 0x6, URZ ;  /* 0x000000062e097899 */ /* 0x000fe400080006ff */
[----:B------:R-:W-:Y:S02]  /*9ae0*/  USHF.L.U32 UR10, UR45, 0x6, URZ ;  /* 0x000000062d0a7899 */ /* 0x000fe400080006ff */
[----:B------:R-:W-:Y:S01]  /*9af0*/  MOV R88, UR4 ;  /* 0x0000000400587c02 */ /* 0x000fe20008000f00 */
[----:B------:R-:W-:Y:S01]  /*9b00*/  UIADD3 UR4, UP0, UPT, UR62, 0x680, URZ ;  /* 0x000006803e047890 */ /* 0x000fe2000ff1e0ff */
[----:B------:R-:W-:Y:S02]  /*9b10*/  UMOV UR11, UR36 ;  /* 0x00000024000b7c82 */ /* 0x000fe40008000000 */
[----:B------:R-:W-:Y:S01]  /*9b20*/  R2UR UR8, R88 ;  /* 0x00000000580872ca */ /* 0x000fe200000e0000 */
[----:B------:R-:W-:Y:S11]  /*9b30*/  UIADD3.X UR5, UPT, UPT, URZ, UR63, URZ, UP0, !UPT ;  /* 0x0000003fff057290 */ /* 0x000ff600087fe4ff */
[----:B------:R-:W-:Y:S01]  /*9b40*/  @!UPT UIADD3 URZ, UPT, UPT, URZ, URZ, URZ ;  /* 0x000000fffffff290 */ /* 0x000fe2000fffe0ff */
[----:B------:R3:W-:Y:S01]  /*9b50*/  UTMASTG.3D [UR8], [UR4] ;  /* 0x00000008040073b5 */ /* 0x0007e20008010000 */
[----:B------:R0:W-:Y:S01]  /*9b60*/  UTMACMDFLUSH ;  /* 0x00000000000079b7 */ /* 0x0001e20000000000 */
[----:B---3--:R-:W-:Y:S04]  /*9b70*/  DEPBAR.LE SB0, 0x0 ;  /* 0x000080000000791a */ /* 0x008fe80000000000 */
.L_x_180:
[----:B------:R-:W-:Y:S05]  /*9b80*/  BSYNC.RECONVERGENT B0 ;  /* 0x0000000000007941 */ /* 0x000fea0003800200 */
.L_x_179:
[----:B------:R-:W-:Y:S01]  /*9b90*/  BAR.SYNC.DEFER_BLOCKING 0x1, 0x80 ;  /* 0x0042000000007b1d */ /* 0x000fe20000010000 */
[----:B------:R-:W-:Y:S01]  /*9ba0*/  ISETP.NE.AND P0, PT, R84, 0x2, PT ;  /* 0x000000025400780c */ /* 0x000fe20003f05270 */
[----:B------:R-:W-:Y:S01]  /*9bb0*/  UISETP.NE.AND UP0, UPT, UR47, URZ, UPT ;  /* 0x000000ff2f00728c */ /* 0x000fe2000bf05270 */
[----:B------:R-:W-:Y:S01]  /*9bc0*/  ISETP.NE.AND P1, PT, R36, 0x4, PT ;  /* 0x000000042400780c */ /* 0x000fe20003f25270 */
[----:B------:R-:W-:Y:S01]  /*9bd0*/  UIADD3 UR46, UPT, UPT, UR37, UR60, URZ ;  /* 0x0000003c252e7290 */ /* 0x000fe2000fffe0ff */
[----:B------:R-:W-:Y:S01]  /*9be0*/  SEL R2, RZ, 0x1, P0 ;  /* 0x00000001ff027807 */ /* 0x000fe20000000000 */
[----:B------:R-:W-:Y:S01]  /*9bf0*/  UIADD3 UR45, UPT, UPT, UR38, UR57, URZ ;  /* 0x00000039262d7290 */ /* 0x000fe2000fffe0ff */
[----:B------:R-:W-:Y:S02]  /*9c00*/  SEL R0, RZ, 0x1, P1 ;  /* 0x00000001ff007807 */ /* 0x000fe40000800000 */
[----:B------:R-:W-:Y:S02]  /*9c10*/  LOP3.LUT R86, R86, R2, RZ, 0x3c, !PT ;  /* 0x0000000256567212 */ /* 0x000fe400078e3cff */
[----:B------:R-:W-:Y:S02]  /*9c20*/  LOP3.LUT R87, R87, R0, RZ, 0x3c, !PT ;  /* 0x0000000057577212 */ /* 0x000fe400078e3cff */
[----:B------:R-:W-:Y:S02]  /*9c30*/  SEL R84, R84, RZ, P0 ;  /* 0x000000ff54547207 */ /* 0x000fe40000000000 */
[----:B------:R-:W-:Y:S01]  /*9c40*/  SEL R36, R36, RZ, P1 ;  /* 0x000000ff24247207 */ /* 0x000fe20000800000 */
[----:B------:R-:W-:Y:S01]  /*9c50*/  UMOV UR36, UR54 ;  /* 0x0000003600247c82 */ /* 0x000fe20008000000 */
[----:B------:R-:W-:Y:S05]  /*9c60*/  BRA.U UP0, `(.L_x_181) ;  /* 0xffffffe5002c7547 */ /* 0x000fea000b83ffff */
[----:B------:R-:W-:Y:S05]  /*9c70*/  EXIT ;  /* 0x000000000000794d */ /* 0x000fea0003800000 */
.L_x_25:
[----:B---3--:R3:W4:Y:S02]  /*9c80*/  SYNCS.PHASECHK.TRANS64.TRYWAIT P0, [R0+URZ+0x510], R2 ;  /* 0x00051002000075a7 */ /* 0x00872400080011ff */
[----:B----4-:R-:W-:Y:S05]  /*9c90*/  @!P0 NANOSLEEP.SYNCS 0x989680 ;  /* 0x009896800000895d */ /* 0x010fea0003900000 */
[----:B------:R-:W4:Y:S02]  /*9ca0*/  @!P0 SYNCS.PHASECHK.TRANS64 P0, [R0+URZ+0x510], R2 ;  /* 0x00051002000085a7 */ /* 0x000f2400080010ff */
[----:B----4-:R-:W-:Y:S05]  /*9cb0*/  @!P0 BRA `(.L_x_25) ;  /* 0xfffffffc00f08947 */ /* 0x010fea000383ffff */
[----:B------:R-:W-:Y:S05]  /*9cc0*/  BRA `(.L_x_182) ;  /* 0xffffff8400847947 */ /* 0x000fea000383ffff */
.L_x_28:
[----:B--2---:R-:W-:-:S07]  /*9cd0*/  MOV R0, UR33 ;  /* 0x0000002100007c02 */ /* 0x004fce0008000f00 */
.L_x_183:
[----:B--2---:R2:W3:Y:S02]  /*9ce0*/  SYNCS.PHASECHK.TRANS64.TRYWAIT P0, [R0+URZ+0x240], R3 ;  /* 0x00024003000075a7 */ /* 0x0044e400080011ff */
[----:B---3--:R-:W-:Y:S05]  /*9cf0*/  @!P0 NANOSLEEP.SYNCS 0x989680 ;  /* 0x009896800000895d */ /* 0x008fea0003900000 */
[----:B------:R-:W3:Y:S02]  /*9d00*/  @!P0 SYNCS.PHASECHK.TRANS64 P0, [R0+URZ+0x240], R3 ;  /* 0x00024003000085a7 */ /* 0x000ee400080010ff */
[----:B---3--:R-:W-:Y:S05]  /*9d10*/  @!P0 BRA `(.L_x_183) ;  /* 0xfffffffc00f08947 */ /* 0x008fea000383ffff */
[----:B------:R-:W-:Y:S05]  /*9d20*/  BRA `(.L_x_27) ;  /* 0xffffff8400dc7947 */ /* 0x000fea000383ffff */
.L_x_35:
[----:B-1----:R-:W-:-:S07]  /*9d30*/  MOV R0, UR17 ;  /* 0x0000001100007c02 */ /* 0x002fce0008000f00 */
.L_x_184:
[----:B-1----:R1:W2:Y:S02]  /*9d40*/  SYNCS.PHASECHK.TRANS64.TRYWAIT P0, [R0+URZ+0x240], R3 ;  /* 0x00024003000075a7 */ /* 0x0022a400080011ff */
[----:B--2---:R-:W-:Y:S05]  /*9d50*/  @!P0 NANOSLEEP.SYNCS 0x989680 ;  /* 0x009896800000895d */ /* 0x004fea0003900000 */
[----:B------:R-:W2:Y:S02]  /*9d60*/  @!P0 SYNCS.PHASECHK.TRANS64 P0, [R0+URZ+0x240], R3 ;  /* 0x00024003000085a7 */ /* 0x000ea400080010ff */
[----:B--2---:R-:W-:Y:S05]  /*9d70*/  @!P0 BRA `(.L_x_184) ;  /* 0xfffffffc00f08947 */ /* 0x004fea000383ffff */
[----:B------:R-:W-:Y:S05]  /*9d80*/  BRA `(.L_x_34) ;  /* 0xffffff88009c7947 */ /* 0x000fea000383ffff */
.L_x_40:
[----:B-1----:R1:W2:Y:S02]  /*9d90*/  SYNCS.PHASECHK.TRANS64.TRYWAIT P0, [R3+URZ+0x4a0], R0 ;  /* 0x0004a000030075a7 */ /* 0x0022a400080011ff */
[----:B--2---:R-:W-:Y:S05]  /*9da0*/  @!P0 NANOSLEEP.SYNCS 0x989680 ;  /* 0x009896800000895d */ /* 0x004fea0003900000 */
[----:B------:R-:W2:Y:S02]  /*9db0*/  @!P0 SYNCS.PHASECHK.TRANS64 P0, [R3+URZ+0x4a0], R0 ;  /* 0x0004a000030085a7 */ /* 0x000ea400080010ff */
[----:B--2---:R-:W-:Y:S05]  /*9dc0*/  @!P0 BRA `(.L_x_40) ;  /* 0xfffffffc00f08947 */ /* 0x004fea000383ffff */
[----:B------:R-:W-:Y:S05]  /*9dd0*/  BRA `(.L_x_185) ;  /* 0xffffff8c00447947 */ /* 0x000fea000383ffff */
.L_x_44:
[----:B------:R-:W-:-:S07]  /*9de0*/  MOV R0, UR4 ;  /* 0x0000000400007c02 */ /* 0x000fce0008000f00 */
.L_x_186:
[----:B-1----:R1:W2:Y:S02]  /*9df0*/  SYNCS.PHASECHK.TRANS64.TRYWAIT P0, [R0+URZ], R2 ;  /* 0x00000002000075a7 */ /* 0x0022a400080011ff */
[----:B--2---:R-:W-:Y:S05]  /*9e00*/  @!P0 NANOSLEEP.SYNCS 0x989680 ;  /* 0x009896800000895d */ /* 0x004fea0003900000 */
[----:B------:R-:W2:Y:S02]  /*9e10*/  @!P0 SYNCS.PHASECHK.TRANS64 P0, [R0+URZ], R2 ;  /* 0x00000002000085a7 */ /* 0x000ea400080010ff */
[----:B--2---:R-:W-:Y:S05]  /*9e20*/  @!P0 BRA `(.L_x_186) ;  /* 0xfffffffc00f08947 */ /* 0x004fea000383ffff */
[----:B------:R-:W-:Y:S05]  /*9e30*/  BRA `(.L_x_187) ;  /* 0xffffff9000e87947 */ /* 0x000fea000383ffff */
.L_x_45:
[----:B------:R-:W-:-:S07]  /*9e40*/  MOV R0, UR5 ;  /* 0x0000000500007c02 */ /* 0x000fce0008000f00 */
.L_x_188:
[----:B-1----:R1:W2:Y:S02]  /*9e50*/  SYNCS.PHASECHK.TRANS64.TRYWAIT P0, [R0+URZ], R3 ;  /* 0x00000003000075a7 */ /* 0x0022a400080011ff */
[----:B--2---:R-:W-:Y:S05]  /*9e60*/  @!P0 NANOSLEEP.SYNCS 0x989680 ;  /* 0x009896800000895d */ /* 0x004fea0003900000 */
[----:B------:R-:W2:Y:S02]  /*9e70*/  @!P0 SYNCS.PHASECHK.TRANS64 P0, [R0+URZ], R3 ;  /* 0x00000003000085a7 */ /* 0x000ea400080010ff */
[----:B--2---:R-:W-:Y:S05]  /*9e80*/  @!P0 BRA `(.L_x_188) ;  /* 0xfffffffc00f08947 */ /* 0x004fea000383ffff */
[----:B------:R-:W-:Y:S05]  /*9e90*/  BRA `(.L_x_189) ;  /* 0xffffff9000f47947 */ /* 0x000fea000383ffff */
.L_x_46:
[----:B------:R-:W-:-:S07]  /*9ea0*/  MOV R0, UR5 ;  /* 0x0000000500007c02 */ /* 0x000fce0008000f00 */
.L_x_190:
[----:B-1----:R1:W2:Y:S02]  /*9eb0*/  SYNCS.PHASECHK.TRANS64.TRYWAIT P0, [R0+URZ], R3 ;  /* 0x00000003000075a7 */ /* 0x0022a400080011ff */
[----:B--2---:R-:W-:Y:S05]  /*9ec0*/  @!P0 NANOSLEEP.SYNCS 0x989680 ;  /* 0x009896800000895d */ /* 0x004fea0003900000 */
[----:B------:R-:W2:Y:S02]  /*9ed0*/  @!P0 SYNCS.PHASECHK.TRANS64 P0, [R0+URZ], R3 ;  /* 0x00000003000085a7 */ /* 0x000ea400080010ff */
[----:B--2---:R-:W-:Y:S05]  /*9ee0*/  @!P0 BRA `(.L_x_190) ;  /* 0xfffffffc00f08947 */ /* 0x004fea000383ffff */
[----:B------:R-:W-:Y:S05]  /*9ef0*/  BRA `(.L_x_191) ;  /* 0xffffff9400007947 */ /* 0x000fea000383ffff */
.L_x_47:
[----:B------:R-:W-:-:S07]  /*9f00*/  MOV R0, UR5 ;  /* 0x0000000500007c02 */ /* 0x000fce0008000f00 */
.L_x_192:
[----:B-1----:R1:W2:Y:S02]  /*9f10*/  SYNCS.PHASECHK.TRANS64.TRYWAIT P0, [R0+URZ], R3 ;  /* 0x00000003000075a7 */ /* 0x0022a400080011ff */
[----:B--2---:R-:W-:Y:S05]  /*9f20*/  @!P0 NANOSLEEP.SYNCS 0x989680 ;  /* 0x009896800000895d */ /* 0x004fea0003900000 */
[----:B------:R-:W2:Y:S02]  /*9f30*/  @!P0 SYNCS.PHASECHK.TRANS64 P0, [R0+URZ], R3 ;  /* 0x00000003000085a7 */ /* 0x000ea400080010ff */
[----:B--2---:R-:W-:Y:S05]  /*9f40*/  @!P0 BRA `(.L_x_192) ;  /* 0xfffffffc00f08947 */ /* 0x004fea000383ffff */
[----:B------:R-:W-:Y:S05]  /*9f50*/  BRA `(.L_x_193) ;  /* 0xffffff94000c7947 */ /* 0x000fea000383ffff */
.L_x_48:
[----:B------:R-:W-:-:S07]  /*9f60*/  MOV R0, UR5 ;  /* 0x0000000500007c02 */ /* 0x000fce0008000f00 */
.L_x_194:
[----:B-1----:R1:W2:Y:S02]  /*9f70*/  SYNCS.PHASECHK.TRANS64.TRYWAIT P0, [R0+URZ], R3 ;  /* 0x00000003000075a7 */ /* 0x0022a400080011ff */
[----:B--2---:R-:W-:Y:S05]  /*9f80*/  @!P0 NANOSLEEP.SYNCS 0x989680 ;  /* 0x009896800000895d */ /* 0x004fea0003900000 */
[----:B------:R-:W2:Y:S02]  /*9f90*/  @!P0 SYNCS.PHASECHK.TRANS64 P0, [R0+URZ], R3 ;  /* 0x00000003000085a7 */ /* 0x000ea400080010ff */
[----:B--2---:R-:W-:Y:S05]  /*9fa0*/  @!P0 BRA `(.L_x_194) ;  /* 0xfffffffc00f08947 */ /* 0x004fea000383ffff */
[----:B------:R-:W-:Y:S05]  /*9fb0*/  BRA `(.L_x_195) ;  /* 0xffffff9400187947 */ /* 0x000fea000383ffff */
.L_x_49:
[----:B------:R-:W-:-:S07]  /*9fc0*/  MOV R0, UR5 ;  /* 0x0000000500007c02 */ /* 0x000fce0008000f00 */
.L_x_196:
[----:B-1----:R1:W2:Y:S02]  /*9fd0*/  SYNCS.PHASECHK.TRANS64.TRYWAIT P0, [R0+URZ], R3 ;  /* 0x00000003000075a7 */ /* 0x0022a400080011ff */
[----:B--2---:R-:W-:Y:S05]  /*9fe0*/  @!P0 NANOSLEEP.SYNCS 0x989680 ;  /* 0x009896800000895d */ /* 0x004fea0003900000 */
[----:B------:R-:W2:Y:S02]  /*9ff0*/  @!P0 SYNCS.PHASECHK.TRANS64 P0, [R0+URZ], R3 ;  /* 0x00000003000085a7 */ /* 0x000ea400080010ff */
[----:B--2---:R-:W-:Y:S05]  /*a000*/  @!P0 BRA `(.L_x_196) ;  /* 0xfffffffc00f08947 */ /* 0x004fea000383ffff */
[----:B------:R-:W-:Y:S05]  /*a010*/  BRA `(.L_x_197) ;  /* 0xffffff9400247947 */ /* 0x000fea000383ffff */
.L_x_50:
[----:B------:R-:W-:-:S07]  /*a020*/  MOV R0, UR5 ;  /* 0x0000000500007c02 */ /* 0x000fce0008000f00 */
.L_x_198:
[----:B-1----:R1:W2:Y:S02]  /*a030*/  SYNCS.PHASECHK.TRANS64.TRYWAIT P0, [R0+URZ], R3 ;  /* 0x00000003000075a7 */ /* 0x0022a400080011ff */
[----:B--2---:R-:W-:Y:S05]  /*a040*/  @!P0 NANOSLEEP.SYNCS 0x989680 ;  /* 0x009896800000895d */ /* 0x004fea0003900000 */
[----:B------:R-:W2:Y:S02]  /*a050*/  @!P0 SYNCS.PHASECHK.TRANS64 P0, [R0+URZ], R3 ;  /* 0x00000003000085a7 */ /* 0x000ea400080010ff */
[----:B--2---:R-:W-:Y:S05]  /*a060*/  @!P0 BRA `(.L_x_198) ;  /* 0xfffffffc00f08947 */ /* 0x004fea000383ffff */
[----:B------:R-:W-:Y:S05]  /*a070*/  BRA `(.L_x_199) ;  /* 0xffffff9400307947 */ /* 0x000fea000383ffff */
.L_x_51:
[----:B------:R-:W-:-:S07]  /*a080*/  MOV R0, UR5 ;  /* 0x0000000500007c02 */ /* 0x000fce0008000f00 */
.L_x_200:
[----:B-1----:R1:W2:Y:S02]  /*a090*/  SYNCS.PHASECHK.TRANS64.TRYWAIT P0, [R0+URZ], R3 ;  /* 0x00000003000075a7 */ /* 0x0022a400080011ff */
[----:B--2---:R-:W-:Y:S05]  /*a0a0*/  @!P0 NANOSLEEP.SYNCS 0x989680 ;  /* 0x009896800000895d */ /* 0x004fea0003900000 */
[----:B------:R-:W2:Y:S02]  /*a0b0*/  @!P0 SYNCS.PHASECHK.TRANS64 P0, [R0+URZ], R3 ;  /* 0x00000003000085a7 */ /* 0x000ea400080010ff */
[----:B--2---:R-:W-:Y:S05]  /*a0c0*/  @!P0 BRA `(.L_x_200) ;  /* 0xfffffffc00f08947 */ /* 0x004fea000383ffff */
[----:B------:R-:W-:Y:S05]  /*a0d0*/  BRA `(.L_x_201) ;  /* 0xffffff94003c7947 */ /* 0x000fea000383ffff */
.L_x_52:
[----:B------:R-:W-:-:S07]  /*a0e0*/  MOV R0, UR5 ;  /* 0x0000000500007c02 */ /* 0x000fce0008000f00 */
.L_x_202:
[----:B-1----:R1:W2:Y:S02]  /*a0f0*/  SYNCS.PHASECHK.TRANS64.TRYWAIT P0, [R0+URZ], R3 ;  /* 0x00000003000075a7 */ /* 0x0022a400080011ff */
[----:B--2---:R-:W-:Y:S05]  /*a100*/  @!P0 NANOSLEEP.SYNCS 0x989680 ;  /* 0x009896800000895d */ /* 0x004fea0003900000 */
[----:B------:R-:W2:Y:S02]  /*a110*/  @!P0 SYNCS.PHASECHK.TRANS64 P0, [R0+URZ], R3 ;  /* 0x00000003000085a7 */ /* 0x000ea400080010ff */
[----:B--2---:R-:W-:Y:S05]  /*a120*/  @!P0 BRA `(.L_x_202) ;  /* 0xfffffffc00f08947 */ /* 0x004fea000383ffff */
[----:B------:R-:W-:Y:S05]  /*a130*/  BRA `(.L_x_203) ;  /* 0xffffff9400487947 */ /* 0x000fea000383ffff */
.L_x_53:
[----:B------:R-:W-:-:S07]  /*a140*/  MOV R0, UR5 ;  /* 0x0000000500007c02 */ /* 0x000fce0008000f00 */
.L_x_204:
[----:B-1----:R1:W2:Y:S02]  /*a150*/  SYNCS.PHASECHK.TRANS64.TRYWAIT P0, [R0+URZ], R3 ;  /* 0x00000003000075a7 */ /* 0x0022a400080011ff */
[----:B--2---:R-:W-:Y:S05]  /*a160*/  @!P0 NANOSLEEP.SYNCS 0x989680 ;  /* 0x009896800000895d */ /* 0x004fea0003900000 */
[----:B------:R-:W2:Y:S02]  /*a170*/  @!P0 SYNCS.PHASECHK.TRANS64 P0, [R0+URZ], R3 ;  /* 0x00000003000085a7 */ /* 0x000ea400080010ff */
[----:B--2---:R-:W-:Y:S05]  /*a180*/  @!P0 BRA `(.L_x_204) ;  /* 0xfffffffc00f08947 */ /* 0x004fea000383ffff */
[----:B------:R-:W-:Y:S05]  /*a190*/  BRA `(.L_x_205) ;  /* 0xffffff9400547947 */ /* 0x000fea000383ffff */
.L_x_54:
[----:B------:R-:W-:-:S07]  /*a1a0*/  MOV R0, UR5 ;  /* 0x0000000500007c02 */ /* 0x000fce0008000f00 */
.L_x_206:
[----:B-1----:R1:W2:Y:S02]  /*a1b0*/  SYNCS.PHASECHK.TRANS64.TRYWAIT P0, [R0+URZ], R3 ;  /* 0x00000003000075a7 */ /* 0x0022a400080011ff */
[----:B--2---:R-:W-:Y:S05]  /*a1c0*/  @!P0 NANOSLEEP.SYNCS 0x989680 ;  /* 0x009896800000895d */ /* 0x004fea0003900000 */
[----:B------:R-:W2:Y:S02]  /*a1d0*/  @!P0 SYNCS.PHASECHK.TRANS64 P0, [R0+URZ], R3 ;  /* 0x00000003000085a7 */ /* 0x000ea400080010ff */
[----:B--2---:R-:W-:Y:S05]  /*a1e0*/  @!P0 BRA `(.L_x_206) ;  /* 0xfffffffc00f08947 */ /* 0x004fea000383ffff */
[----:B------:R-:W-:Y:S05]  /*a1f0*/  BRA `(.L_x_207) ;  /* 0xffffff9400607947 */ /* 0x000fea000383ffff */
.L_x_55:
[----:B------:R-:W-:-:S07]  /*a200*/  MOV R0, UR5 ;  /* 0x0000000500007c02 */ /* 0x000fce0008000f00 */
.L_x_208:
[----:B-1----:R1:W2:Y:S02]  /*a210*/  SYNCS.PHASECHK.TRANS64.TRYWAIT P0, [R0+URZ], R3 ;  /* 0x00000003000075a7 */ /* 0x0022a400080011ff */
[----:B--2---:R-:W-:Y:S05]  /*a220*/  @!P0 NANOSLEEP.SYNCS 0x989680 ;  /* 0x009896800000895d */ /* 0x004fea0003900000 */
[----:B------:R-:W2:Y:S02]  /*a230*/  @!P0 SYNCS.PHASECHK.TRANS64 P0, [R0+URZ], R3 ;  /* 0x00000003000085a7 */ /* 0x000ea400080010ff */
[----:B--2---:R-:W-:Y:S05]  /*a240*/  @!P0 BRA `(.L_x_208) ;  /* 0xfffffffc00f08947 */ /* 0x004fea000383ffff */
[----:B------:R-:W-:Y:S05]  /*a250*/  BRA `(.L_x_209) ;  /* 0xffffff94006c7947 */ /* 0x000fea000383ffff */
.L_x_56:
[----:B------:R-:W-:-:S07]  /*a260*/  MOV R0, UR5 ;  /* 0x0000000500007c02 */ /* 0x000fce0008000f00 */
.L_x_210:
[----:B-1----:R1:W2:Y:S02]  /*a270*/  SYNCS.PHASECHK.TRANS64.TRYWAIT P0, [R0+URZ], R3 ;  /* 0x00000003000075a7 */ /* 0x0022a400080011ff */
[----:B--2---:R-:W-:Y:S05]  /*a280*/  @!P0 NANOSLEEP.SYNCS 0x989680 ;  /* 0x009896800000895d */ /* 0x004fea0003900000 */
[----:B------:R-:W2:Y:S02]  /*a290*/  @!P0 SYNCS.PHASECHK.TRANS64 P0, [R0+URZ], R3 ;  /* 0x00000003000085a7 */ /* 0x000ea400080010ff */
[----:B--2---:R-:W-:Y:S05]  /*a2a0*/  @!P0 BRA `(.L_x_210) ;  /* 0xfffffffc00f08947 */ /* 0x004fea000383ffff */
[----:B------:R-:W-:Y:S05]  /*a2b0*/  BRA `(.L_x_211) ;  /* 0xffffff9400787947 */ /* 0x000fea000383ffff */
.L_x_57:
[----:B------:R-:W-:-:S07]  /*a2c0*/  MOV R0, UR5 ;  /* 0x0000000500007c02 */ /* 0x000fce0008000f00 */
.L_x_212:
[----:B-1----:R1:W2:Y:S02]  /*a2d0*/  SYNCS.PHASECHK.TRANS64.TRYWAIT P0, [R0+URZ], R3 ;  /* 0x00000003000075a7 */ /* 0x0022a400080011ff */
[----:B--2---:R-:W-:Y:S05]  /*a2e0*/  @!P0 NANOSLEEP.SYNCS 0x989680 ;  /* 0x009896800000895d */ /* 0x004fea0003900000 */
[----:B------:R-:W2:Y:S02]  /*a2f0*/  @!P0 SYNCS.PHASECHK.TRANS64 P0, [R0+URZ], R3 ;  /* 0x00000003000085a7 */ /* 0x000ea400080010ff */
[----:B--2---:R-:W-:Y:S05]  /*a300*/  @!P0 BRA `(.L_x_212) ;  /* 0xfffffffc00f08947 */ /* 0x004fea000383ffff */
[----:B------:R-:W-:Y:S05]  /*a310*/  BRA `(.L_x_213) ;  /* 0xffffff9400847947 */ /* 0x000fea000383ffff */
.L_x_58:
[----:B------:R-:W-:-:S07]  /*a320*/  MOV R0, UR5 ;  /* 0x0000000500007c02 */ /* 0x000fce0008000f00 */
.L_x_214:
[----:B-1----:R1:W2:Y:S02]  /*a330*/  SYNCS.PHASECHK.TRANS64.TRYWAIT P0, [R0+URZ], R3 ;  /* 0x00000003000075a7 */ /* 0x0022a400080011ff */
[----:B--2---:R-:W-:Y:S05]  /*a340*/  @!P0 NANOSLEEP.SYNCS 0x989680 ;  /* 0x009896800000895d */ /* 0x004fea0003900000 */
[----:B------:R-:W2:Y:S02]  /*a350*/  @!P0 SYNCS.PHASECHK.TRANS64 P0, [R0+URZ], R3 ;  /* 0x00000003000085a7 */ /* 0x000ea400080010ff */
[----:B--2---:R-:W-:Y:S05]  /*a360*/  @!P0 BRA `(.L_x_214) ;  /* 0xfffffffc00f08947 */ /* 0x004fea000383ffff */
[----:B------:R-:W-:Y:S05]  /*a370*/  BRA `(.L_x_215) ;  /* 0xffffff9400907947 */ /* 0x000fea000383ffff */
.L_x_59:
[----:B------:R-:W-:-:S07]  /*a380*/  MOV R0, UR5 ;  /* 0x0000000500007c02 */ /* 0x000fce0008000f00 */
.L_x_216:
[----:B-1----:R1:W2:Y:S02]  /*a390*/  SYNCS.PHASECHK.TRANS64.TRYWAIT P0, [R0+URZ], R3 ;  /* 0x00000003000075a7 */ /* 0x0022a400080011ff */
[----:B--2---:R-:W-:Y:S05]  /*a3a0*/  @!P0 NANOSLEEP.SYNCS 0x989680 ;  /* 0x009896800000895d */ /* 0x004fea0003900000 */
[----:B------:R-:W2:Y:S02]  /*a3b0*/  @!P0 SYNCS.PHASECHK.TRANS64 P0, [R0+URZ], R3 ;  /* 0x00000003000085a7 */ /* 0x000ea400080010ff */
[----:B--2---:R-:W-:Y:S05]  /*a3c0*/  @!P0 BRA `(.L_x_216) ;  /* 0xfffffffc00f08947 */ /* 0x004fea000383ffff */
[----:B------:R-:W-:Y:S05]  /*a3d0*/  BRA `(.L_x_217) ;  /* 0xffffff94009c7947 */ /* 0x000fea000383ffff */
.L_x_60:
[----:B------:R-:W-:-:S07]  /*a3e0*/  MOV R0, UR5 ;  /* 0x0000000500007c02 */ /* 0x000fce0008000f00 */
.L_x_218:
[----:B-1----:R1:W2:Y:S02]  /*a3f0*/  SYNCS.PHASECHK.TRANS64.TRYWAIT P0, [R0+URZ], R3 ;  /* 0x00000003000075a7 */ /* 0x0022a400080011ff */
[----:B--2---:R-:W-:Y:S05]  /*a400*/  @!P0 NANOSLEEP.SYNCS 0x989680 ;  /* 0x009896800000895d */ /* 0x004fea0003900000 */
[----:B------:R-:W2:Y:S02]  /*a410*/  @!P0 SYNCS.PHASECHK.TRANS64 P0, [R0+URZ], R3 ;  /* 0x00000003000085a7 */ /* 0x000ea400080010ff */
[----:B--2---:R-:W-:Y:S05]  /*a420*/  @!P0 BRA `(.L_x_218) ;  /* 0xfffffffc00f08947 */ /* 0x004fea000383ffff */
[----:B------:R-:W-:Y:S05]  /*a430*/  BRA `(.L_x_219) ;  /* 0xffffff9400a87947 */ /* 0x000fea000383ffff */
.L_x_61:
[----:B------:R-:W-:-:S07]  /*a440*/  MOV R0, UR5 ;  /* 0x0000000500007c02 */ /* 0x000fce0008000f00 */
.L_x_220:
[----:B-1----:R1:W2:Y:S02]  /*a450*/  SYNCS.PHASECHK.TRANS64.TRYWAIT P0, [R0+URZ], R3 ;  /* 0x00000003000075a7 */ /* 0x0022a400080011ff */
[----:B--2---:R-:W-:Y:S05]  /*a460*/  @!P0 NANOSLEEP.SYNCS 0x989680 ;  /* 0x009896800000895d */ /* 0x004fea0003900000 */
[----:B------:R-:W2:Y:S02]  /*a470*/  @!P0 SYNCS.PHASECHK.TRANS64 P0, [R0+URZ], R3 ;  /* 0x00000003000085a7 */ /* 0x000ea400080010ff */
[----:B--2---:R-:W-:Y:S05]  /*a480*/  @!P0 BRA `(.L_x_220) ;  /* 0xfffffffc00f08947 */ /* 0x004fea000383ffff */
[----:B------:R-:W-:Y:S05]  /*a490*/  BRA `(.L_x_221) ;  /* 0xffffff9400b47947 */ /* 0x000fea000383ffff */
.L_x_62:
[----:B------:R-:W-:-:S07]  /*a4a0*/  MOV R0, UR5 ;  /* 0x0000000500007c02 */ /* 0x000fce0008000f00 */
.L_x_222:
[----:B-1----:R1:W2:Y:S02]  /*a4b0*/  SYNCS.PHASECHK.TRANS64.TRYWAIT P0, [R0+URZ], R3 ;  /* 0x00000003000075a7 */ /* 0x0022a400080011ff */
[----:B--2---:R-:W-:Y:S05]  /*a4c0*/  @!P0 NANOSLEEP.SYNCS 0x989680 ;  /* 0x009896800000895d */ /* 0x004fea0003900000 */
[----:B------:R-:W2:Y:S02]  /*a4d0*/  @!P0 SYNCS.PHASECHK.TRANS64 P0, [R0+URZ], R3 ;  /* 0x00000003000085a7 */ /* 0x000ea400080010ff */
[----:B--2---:R-:W-:Y:S05]  /*a4e0*/  @!P0 BRA `(.L_x_222) ;  /* 0xfffffffc00f08947 */ /* 0x004fea000383ffff */
[----:B------:R-:W-:Y:S05]  /*a4f0*/  BRA `(.L_x_223) ;  /* 0xffffff9400c07947 */ /* 0x000fea000383ffff */
.L_x_63:
[----:B------:R-:W-:-:S07]  /*a500*/  MOV R0, UR5 ;  /* 0x0000000500007c02 */ /* 0x000fce0008000f00 */
.L_x_224:
[----:B-1----:R1:W2:Y:S02]  /*a510*/  SYNCS.PHASECHK.TRANS64.TRYWAIT P0, [R0+URZ], R3 ;  /* 0x00000003000075a7 */ /* 0x0022a400080011ff */
[----:B--2---:R-:W-:Y:S05]  /*a520*/  @!P0 NANOSLEEP.SYNCS 0x989680 ;  /* 0x009896800000895d */ /* 0x004fea0003900000 */
[----:B------:R-:W2:Y:S02]  /*a530*/  @!P0 SYNCS.PHASECHK.TRANS64 P0, [R0+URZ], R3 ;  /* 0x00000003000085a7 */ /* 0x000ea400080010ff */
[----:B--2---:R-:W-:Y:S05]  /*a540*/  @!P0 BRA `(.L_x_224) ;  /* 0xfffffffc00f08947 */ /* 0x004fea000383ffff */
[----:B------:R-:W-:Y:S05]  /*a550*/  BRA `(.L_x_225) ;  /* 0xffffff9400cc7947 */ /* 0x000fea000383ffff */
.L_x_64:
[----:B------:R-:W-:-:S07]  /*a560*/  MOV R0, UR5 ;  /* 0x0000000500007c02 */ /* 0x000fce0008000f00 */
.L_x_226:
[----:B-1----:R1:W2:Y:S02]  /*a570*/  SYNCS.PHASECHK.TRANS64.TRYWAIT P0, [R0+URZ], R3 ;  /* 0x00000003000075a7 */ /* 0x0022a400080011ff */
[----:B--2---:R-:W-:Y:S05]  /*a580*/  @!P0 NANOSLEEP.SYNCS 0x989680 ;  /* 0x009896800000895d */ /* 0x004fea0003900000 */
[----:B------:R-:W2:Y:S02]  /*a590*/  @!P0 SYNCS.PHASECHK.TRANS64 P0, [R0+URZ], R3 ;  /* 0x00000003000085a7 */ /* 0x000ea400080010ff */
[----:B--2---:R-:W-:Y:S05]  /*a5a0*/  @!P0 BRA `(.L_x_226) ;  /* 0xfffffffc00f08947 */ /* 0x004fea000383ffff */
[----:B------:R-:W-:Y:S05]  /*a5b0*/  BRA `(.L_x_227) ;  /* 0xffffff9400d87947 */ /* 0x000fea000383ffff */
.L_x_65:
[----:B------:R-:W-:-:S07]  /*a5c0*/  MOV R0, UR5 ;  /* 0x0000000500007c02 */ /* 0x000fce0008000f00 */
.L_x_228:
[----:B-1----:R1:W2:Y:S02]  /*a5d0*/  SYNCS.PHASECHK.TRANS64.TRYWAIT P0, [R0+URZ], R3 ;  /* 0x00000003000075a7 */ /* 0x0022a400080011ff */
[----:B--2---:R-:W-:Y:S05]  /*a5e0*/  @!P0 NANOSLEEP.SYNCS 0x989680 ;  /* 0x009896800000895d */ /* 0x004fea0003900000 */
[----:B------:R-:W2:Y:S02]  /*a5f0*/  @!P0 SYNCS.PHASECHK.TRANS64 P0, [R0+URZ], R3 ;  /* 0x00000003000085a7 */ /* 0x000ea400080010ff */
[----:B--2---:R-:W-:Y:S05]  /*a600*/  @!P0 BRA `(.L_x_228) ;  /* 0xfffffffc00f08947 */ /* 0x004fea000383ffff */
[----:B------:R-:W-:Y:S05]  /*a610*/  BRA `(.L_x_229) ;  /* 0xffffff9400e47947 */ /* 0x000fea000383ffff */
.L_x_66:
[----:B------:R-:W-:-:S07]  /*a620*/  MOV R0, UR5 ;  /* 0x0000000500007c02 */ /* 0x000fce0008000f00 */
.L_x_230:
[----:B-1----:R1:W2:Y:S02]  /*a630*/  SYNCS.PHASECHK.TRANS64.TRYWAIT P0, [R0+URZ], R3 ;  /* 0x00000003000075a7 */ /* 0x0022a400080011ff */
[----:B--2---:R-:W-:Y:S05]  /*a640*/  @!P0 NANOSLEEP.SYNCS 0x989680 ;  /* 0x009896800000895d */ /* 0x004fea0003900000 */
[----:B------:R-:W2:Y:S02]  /*a650*/  @!P0 SYNCS.PHASECHK.TRANS64 P0, [R0+URZ], R3 ;  /* 0x00000003000085a7 */ /* 0x000ea400080010ff */
[----:B--2---:R-:W-:Y:S05]  /*a660*/  @!P0 BRA `(.L_x_230) ;  /* 0xfffffffc00f08947 */ /* 0x004fea000383ffff */
[----:B------:R-:W-:Y:S05]  /*a670*/  BRA `(.L_x_231) ;  /* 0xffffff9400f07947 */ /* 0x000fea000383ffff */
.L_x_67:
[----:B------:R-:W-:-:S07]  /*a680*/  MOV R0, UR5 ;  /* 0x0000000500007c02 */ /* 0x000fce0008000f00 */
.L_x_232:
[----:B-1----:R1:W2:Y:S02]  /*a690*/  SYNCS.PHASECHK.TRANS64.TRYWAIT P0, [R0+URZ], R3 ;  /* 0x00000003000075a7 */ /* 0x0022a400080011ff */
[----:B--2---:R-:W-:Y:S05]  /*a6a0*/  @!P0 NANOSLEEP.SYNCS 0x989680 ;  /* 0x009896800000895d */ /* 0x004fea0003900000 */
[----:B------:R-:W2:Y:S02]  /*a6b0*/  @!P0 SYNCS.PHASECHK.TRANS64 P0, [R0+URZ], R3 ;  /* 0x00000003000085a7 */ /* 0x000ea400080010ff */
[----:B--2---:R-:W-:Y:S05]  /*a6c0*/  @!P0 BRA `(.L_x_232) ;  /* 0xfffffffc00f08947 */ /* 0x004fea000383ffff */
[----:B------:R-:W-:Y:S05]  /*a6d0*/  BRA `(.L_x_233) ;  /* 0xffffff9400fc7947 */ /* 0x000fea000383ffff */
.L_x_68:
[----:B------:R-:W-:-:S07]  /*a6e0*/  MOV R0, UR5 ;  /* 0x0000000500007c02 */ /* 0x000fce0008000f00 */
.L_x_234:
[----:B-1----:R1:W2:Y:S02]  /*a6f0*/  SYNCS.PHASECHK.TRANS64.TRYWAIT P0, [R0+URZ], R3 ;  /* 0x00000003000075a7 */ /* 0x0022a400080011ff */
[----:B--2---:R-:W-:Y:S05]  /*a700*/  @!P0 NANOSLEEP.SYNCS 0x989680 ;  /* 0x009896800000895d */ /* 0x004fea0003900000 */
[----:B------:R-:W2:Y:S02]  /*a710*/  @!P0 SYNCS.PHASECHK.TRANS64 P0, [R0+URZ], R3 ;  /* 0x00000003000085a7 */ /* 0x000ea400080010ff */
[----:B--2---:R-:W-:Y:S05]  /*a720*/  @!P0 BRA `(.L_x_234) ;  /* 0xfffffffc00f08947 */ /* 0x004fea000383ffff */
[----:B------:R-:W-:Y:S05]  /*a730*/  BRA `(.L_x_235) ;  /* 0xffffff9800087947 */ /* 0x000fea000383ffff */
.L_x_69:
[----:B------:R-:W-:-:S07]  /*a740*/  MOV R0, UR5 ;  /* 0x0000000500007c02 */ /* 0x000fce0008000f00 */
.L_x_236:
[----:B-1----:R1:W2:Y:S02]  /*a750*/  SYNCS.PHASECHK.TRANS64.TRYWAIT P0, [R0+URZ], R3 ;  /* 0x00000003000075a7 */ /* 0x0022a400080011ff */
[----:B--2---:R-:W-:Y:S05]  /*a760*/  @!P0 NANOSLEEP.SYNCS 0x989680 ;  /* 0x009896800000895d */ /* 0x004fea0003900000 */
[----:B------:R-:W2:Y:S02]  /*a770*/  @!P0 SYNCS.PHASECHK.TRANS64 P0, [R0+URZ], R3 ;  /* 0x00000003000085a7 */ /* 0x000ea400080010ff */
[----:B--2---:R-:W-:Y:S05]  /*a780*/  @!P0 BRA `(.L_x_236) ;  /* 0xfffffffc00f08947 */ /* 0x004fea000383ffff */
[----:B------:R-:W-:Y:S05]  /*a790*/  BRA `(.L_x_237) ;  /* 0xffffff9800147947 */ /* 0x000fea000383ffff */
.L_x_70:
[----:B------:R-:W-:-:S07]  /*a7a0*/  MOV R0, UR5 ;  /* 0x0000000500007c02 */ /* 0x000fce0008000f00 */
.L_x_238:
[----:B-1----:R1:W2:Y:S02]  /*a7b0*/  SYNCS.PHASECHK.TRANS64.TRYWAIT P0, [R0+URZ], R3 ;  /* 0x00000003000075a7 */ /* 0x0022a400080011ff */
[----:B--2---:R-:W-:Y:S05]  /*a7c0*/  @!P0 NANOSLEEP.SYNCS 0x989680 ;  /* 0x009896800000895d */ /* 0x004fea0003900000 */
[----:B------:R-:W2:Y:S02]  /*a7d0*/  @!P0 SYNCS.PHASECHK.TRANS64 P0, [R0+URZ], R3 ;  /* 0x00000003000085a7 */ /* 0x000ea400080010ff */
[----:B--2---:R-:W-:Y:S05]  /*a7e0*/  @!P0 BRA `(.L_x_238) ;  /* 0xfffffffc00f08947 */ /* 0x004fea000383ffff */
[----:B------:R-:W-:Y:S05]  /*a7f0*/  BRA `(.L_x_239) ;  /* 0xffffff9800207947 */ /* 0x000fea000383ffff */
.L_x_71:
[----:B------:R-:W-:-:S07]  /*a800*/  MOV R0, UR5 ;  /* 0x0000000500007c02 */ /* 0x000fce0008000f00 */
.L_x_240:
[----:B-1----:R1:W2:Y:S02]  /*a810*/  SYNCS.PHASECHK.TRANS64.TRYWAIT P0, [R0+URZ], R3 ;  /* 0x00000003000075a7 */ /* 0x0022a400080011ff */
[----:B--2---:R-:W-:Y:S05]  /*a820*/  @!P0 NANOSLEEP.SYNCS 0x989680 ;  /* 0x009896800000895d */ /* 0x004fea0003900000 */
[----:B------:R-:W2:Y:S02]  /*a830*/  @!P0 SYNCS.PHASECHK.TRANS64 P0, [R0+URZ], R3 ;  /* 0x00000003000085a7 */ /* 0x000ea400080010ff */
[----:B--2---:R-:W-:Y:S05]  /*a840*/  @!P0 BRA `(.L_x_240) ;  /* 0xfffffffc00f08947 */ /* 0x004fea000383ffff */
[----:B------:R-:W-:Y:S05]  /*a850*/  BRA `(.L_x_241) ;  /* 0xffffff98002c7947 */ /* 0x000fea000383ffff */
.L_x_72:
[----:B------:R-:W-:-:S07]  /*a860*/  MOV R0, UR5 ;  /* 0x0000000500007c02 */ /* 0x000fce0008000f00 */
.L_x_242:
[----:B-1----:R1:W2:Y:S02]  /*a870*/  SYNCS.PHASECHK.TRANS64.TRYWAIT P0, [R0+URZ], R3 ;  /* 0x00000003000075a7 */ /* 0x0022a400080011ff */
[----:B--2---:R-:W-:Y:S05]  /*a880*/  @!P0 NANOSLEEP.SYNCS 0x989680 ;  /* 0x009896800000895d */ /* 0x004fea0003900000 */
[----:B------:R-:W2:Y:S02]  /*a890*/  @!P0 SYNCS.PHASECHK.TRANS64 P0, [R0+URZ], R3 ;  /* 0x00000003000085a7 */ /* 0x000ea400080010ff */
[----:B--2---:R-:W-:Y:S05]  /*a8a0*/  @!P0 BRA `(.L_x_242) ;  /* 0xfffffffc00f08947 */ /* 0x004fea000383ffff */
[----:B------:R-:W-:Y:S05]  /*a8b0*/  BRA `(.L_x_243) ;  /* 0xffffff9800387947 */ /* 0x000fea000383ffff */
.L_x_73:
[----:B------:R-:W-:-:S07]  /*a8c0*/  MOV R0, UR5 ;  /* 0x0000000500007c02 */ /* 0x000fce0008000f00 */
.L_x_244:
[----:B-1----:R1:W2:Y:S02]  /*a8d0*/  SYNCS.PHASECHK.TRANS64.TRYWAIT P0, [R0+URZ], R3 ;  /* 0x00000003000075a7 */ /* 0x0022a400080011ff */
[----:B--2---:R-:W-:Y:S05]  /*a8e0*/  @!P0 NANOSLEEP.SYNCS 0x989680 ;  /* 0x009896800000895d */ /* 0x004fea0003900000 */
[----:B------:R-:W2:Y:S02]  /*a8f0*/  @!P0 SYNCS.PHASECHK.TRANS64 P0, [R0+URZ], R3 ;  /* 0x00000003000085a7 */ /* 0x000ea400080010ff */
[----:B--2---:R-:W-:Y:S05]  /*a900*/  @!P0 BRA `(.L_x_244) ;  /* 0xfffffffc00f08947 */ /* 0x004fea000383ffff */
[----:B------:R-:W-:Y:S05]  /*a910*/  BRA `(.L_x_245) ;  /* 0xffffff9800447947 */ /* 0x000fea000383ffff */
.L_x_74:
[----:B------:R-:W-:-:S07]  /*a920*/  MOV R0, UR5 ;  /* 0x0000000500007c02 */ /* 0x000fce0008000f00 */
.L_x_246:
[----:B-1----:R1:W2:Y:S02]  /*a930*/  SYNCS.PHASECHK.TRANS64.TRYWAIT P0, [R0+URZ], R3 ;  /* 0x00000003000075a7 */ /* 0x0022a400080011ff */
[----:B--2---:R-:W-:Y:S05]  /*a940*/  @!P0 NANOSLEEP.SYNCS 0x989680 ;  /* 0x009896800000895d */ /* 0x004fea0003900000 */
[----:B------:R-:W2:Y:S02]  /*a950*/  @!P0 SYNCS.PHASECHK.TRANS64 P0, [R0+URZ], R3 ;  /* 0x00000003000085a7 */ /* 0x000ea400080010ff */
[----:B--2---:R-:W-:Y:S05]  /*a960*/  @!P0 BRA `(.L_x_246) ;  /* 0xfffffffc00f08947 */ /* 0x004fea000383ffff */
[----:B------:R-:W-:Y:S05]  /*a970*/  BRA `(.L_x_247) ;  /* 0xffffff9800507947 */ /* 0x000fea000383ffff */
.L_x_75:
[----:B------:R-:W-:-:S07]  /*a980*/  MOV R0, UR5 ;  /* 0x0000000500007c02 */ /* 0x000fce0008000f00 */
.L_x_248:
[----:B-1----:R1:W2:Y:S02]  /*a990*/  SYNCS.PHASECHK.TRANS64.TRYWAIT P0, [R0+URZ], R3 ;  /* 0x00000003000075a7 */ /* 0x0022a400080011ff */
[----:B--2---:R-:W-:Y:S05]  /*a9a0*/  @!P0 NANOSLEEP.SYNCS 0x989680 ;  /* 0x009896800000895d */ /* 0x004fea0003900000 */
[----:B------:R-:W2:Y:S02]  /*a9b0*/  @!P0 SYNCS.PHASECHK.TRANS64 P0, [R0+URZ], R3 ;  /* 0x00000003000085a7 */ /* 0x000ea400080010ff */
[----:B--2---:R-:W-:Y:S05]  /*a9c0*/  @!P0 BRA `(.L_x_248) ;  /* 0xfffffffc00f08947 */ /* 0x004fea000383ffff */
[----:B------:R-:W-:Y:S05]  /*a9d0*/  BRA `(.L_x_249) ;  /* 0xffffff98005c7947 */ /* 0x000fea000383ffff */
.L_x_76:
[----:B------:R-:W-:-:S07]  /*a9e0*/  MOV R0, UR5 ;  /* 0x0000000500007c02 */ /* 0x000fce0008000f00 */
.L_x_250:
[----:B-1----:R1:W2:Y:S02]  /*a9f0*/  SYNCS.PHASECHK.TRANS64.TRYWAIT P0, [R0+URZ], R3 ;  /* 0x00000003000075a7 */ /* 0x0022a400080011ff */
[----:B--2---:R-:W-:Y:S05]  /*aa00*/  @!P0 NANOSLEEP.SYNCS 0x989680 ;  /* 0x009896800000895d */ /* 0x004fea0003900000 */
[----:B------:R-:W2:Y:S02]  /*aa10*/  @!P0 SYNCS.PHASECHK.TRANS64 P0, [R0+URZ], R3 ;  /* 0x00000003000085a7 */ /* 0x000ea400080010ff */
[----:B--2---:R-:W-:Y:S05]  /*aa20*/  @!P0 BRA `(.L_x_250) ;  /* 0xfffffffc00f08947 */ /* 0x004fea000383ffff */
[----:B------:R-:W-:Y:S05]  /*aa30*/  BRA `(.L_x_251) ;  /* 0xffffff9800687947 */ /* 0x000fea000383ffff */
.L_x_77:
[----:B------:R-:W-:-:S07]  /*aa40*/  MOV R0, UR5 ;  /* 0x0000000500007c02 */ /* 0x000fce0008000f00 */
.L_x_252:
[----:B-1----:R1:W2:Y:S02]  /*aa50*/  SYNCS.PHASECHK.TRANS64.TRYWAIT P0, [R0+URZ], R3 ;  /* 0x00000003000075a7 */ /* 0x0022a400080011ff */
[----:B--2---:R-:W-:Y:S05]  /*aa60*/  @!P0 NANOSLEEP.SYNCS 0x989680 ;  /* 0x009896800000895d */ /* 0x004fea0003900000 */
[----:B------:R-:W2:Y:S02]  /*aa70*/  @!P0 SYNCS.PHASECHK.TRANS64 P0, [R0+URZ], R3 ;  /* 0x00000003000085a7 */ /* 0x000ea400080010ff */
[----:B--2---:R-:W-:Y:S05]  /*aa80*/  @!P0 BRA `(.L_x_252) ;  /* 0xfffffffc00f08947 */ /* 0x004fea000383ffff */
[----:B------:R-:W-:Y:S05]  /*aa90*/  BRA `(.L_x_253) ;  /* 0xffffff9800747947 */ /* 0x000fea000383ffff */
.L_x_78:
[----:B------:R-:W-:-:S07]  /*aaa0*/  MOV R0, UR5 ;  /* 0x0000000500007c02 */ /* 0x000fce0008000f00 */
.L_x_254:
[----:B-1----:R1:W2:Y:S02]  /*aab0*/  SYNCS.PHASECHK.TRANS64.TRYWAIT P0, [R0+URZ], R3 ;  /* 0x00000003000075a7 */ /* 0x0022a400080011ff */
[----:B--2---:R-:W-:Y:S05]  /*aac0*/  @!P0 NANOSLEEP.SYNCS 0x989680 ;  /* 0x009896800000895d */ /* 0x004fea0003900000 */
[----:B------:R-:W2:Y:S02]  /*aad0*/  @!P0 SYNCS.PHASECHK.TRANS64 P0, [R0+URZ], R3 ;  /* 0x00000003000085a7 */ /* 0x000ea400080010ff */
[----:B--2---:R-:W-:Y:S05]  /*aae0*/  @!P0 BRA `(.L_x_254) ;  /* 0xfffffffc00f08947 */ /* 0x004fea000383ffff */
[----:B------:R-:W-:Y:S05]  /*aaf0*/  BRA `(.L_x_255) ;  /* 0xffffff9800807947 */ /* 0x000fea000383ffff */
.L_x_79:
[----:B------:R-:W-:-:S07]  /*ab00*/  MOV R0, UR5 ;  /* 0x0000000500007c02 */ /* 0x000fce0008000f00 */
.L_x_256:
[----:B-1----:R1:W2:Y:S02]  /*ab10*/  SYNCS.PHASECHK.TRANS64.TRYWAIT P0, [R0+URZ], R3 ;  /* 0x00000003000075a7 */ /* 0x0022a400080011ff */
[----:B--2---:R-:W-:Y:S05]  /*ab20*/  @!P0 NANOSLEEP.SYNCS 0x989680 ;  /* 0x009896800000895d */ /* 0x004fea0003900000 */
[----:B------:R-:W2:Y:S02]  /*ab30*/  @!P0 SYNCS.PHASECHK.TRANS64 P0, [R0+URZ], R3 ;  /* 0x00000003000085a7 */ /* 0x000ea400080010ff */
[----:B--2---:R-:W-:Y:S05]  /*ab40*/  @!P0 BRA `(.L_x_256) ;  /* 0xfffffffc00f08947 */ /* 0x004fea000383ffff */
[----:B------:R-:W-:Y:S05]  /*ab50*/  BRA `(.L_x_257) ;  /* 0xffffff98008c7947 */ /* 0x000fea000383ffff */
.L_x_80:
[----:B------:R-:W-:-:S07]  /*ab60*/  MOV R0, UR5 ;  /* 0x0000000500007c02 */ /* 0x000fce0008000f00 */
.L_x_258:
[----:B-1----:R1:W2:Y:S02]  /*ab70*/  SYNCS.PHASECHK.TRANS64.TRYWAIT P0, [R0+URZ], R3 ;  /* 0x00000003000075a7 */ /* 0x0022a400080011ff */
[----:B--2---:R-:W-:Y:S05]  /*ab80*/  @!P0 NANOSLEEP.SYNCS 0x989680 ;  /* 0x009896800000895d */ /* 0x004fea0003900000 */
[----:B------:R-:W2:Y:S02]  /*ab90*/  @!P0 SYNCS.PHASECHK.TRANS64 P0, [R0+URZ], R3 ;  /* 0x00000003000085a7 */ /* 0x000ea400080010ff */
[----:B--2---:R-:W-:Y:S05]  /*aba0*/  @!P0 BRA `(.L_x_258) ;  /* 0xfffffffc00f08947 */ /* 0x004fea000383ffff */
[----:B------:R-:W-:Y:S05]  /*abb0*/  BRA `(.L_x_259) ;  /* 0xffffff9800987947 */ /* 0x000fea000383ffff */
.L_x_81:
[----:B------:R-:W-:-:S07]  /*abc0*/  MOV R0, UR5 ;  /* 0x0000000500007c02 */ /* 0x000fce0008000f00 */
.L_x_260:
[----:B-1----:R1:W2:Y:S02]  /*abd0*/  SYNCS.PHASECHK.TRANS64.TRYWAIT P0, [R0+URZ], R3 ;  /* 0x00000003000075a7 */ /* 0x0022a400080011ff */
[----:B--2---:R-:W-:Y:S05]  /*abe0*/  @!P0 NANOSLEEP.SYNCS 0x989680 ;  /* 0x009896800000895d */ /* 0x004fea0003900000 */
[----:B------:R-:W2:Y:S02]  /*abf0*/  @!P0 SYNCS.PHASECHK.TRANS64 P0, [R0+URZ], R3 ;  /* 0x00000003000085a7 */ /* 0x000ea400080010ff */
[----:B--2---:R-:W-:Y:S05]  /*ac00*/  @!P0 BRA `(.L_x_260) ;  /* 0xfffffffc00f08947 */ /* 0x004fea000383ffff */
[----:B------:R-:W-:Y:S05]  /*ac10*/  BRA `(.L_x_261) ;  /* 0xffffff9800a47947 */ /* 0x000fea000383ffff */
.L_x_82:
[----:B------:R-:W-:-:S07]  /*ac20*/  MOV R0, UR5 ;  /* 0x0000000500007c02 */ /* 0x000fce0008000f00 */
.L_x_262:
[----:B-1----:R1:W2:Y:S02]  /*ac30*/  SYNCS.PHASECHK.TRANS64.TRYWAIT P0, [R0+URZ], R3 ;  /* 0x00000003000075a7 */ /* 0x0022a400080011ff */
[----:B--2---:R-:W-:Y:S05]  /*ac40*/  @!P0 NANOSLEEP.SYNCS 0x989680 ;  /* 0x009896800000895d */ /* 0x004fea0003900000 */
[----:B------:R-:W2:Y:S02]  /*ac50*/  @!P0 SYNCS.PHASECHK.TRANS64 P0, [R0+URZ], R3 ;  /* 0x00000003000085a7 */ /* 0x000ea400080010ff */
[----:B--2---:R-:W-:Y:S05]  /*ac60*/  @!P0 BRA `(.L_x_262) ;  /* 0xfffffffc00f08947 */ /* 0x004fea000383ffff */
[----:B------:R-:W-:Y:S05]  /*ac70*/  BRA `(.L_x_263) ;  /* 0xffffff9800b07947 */ /* 0x000fea000383ffff */
.L_x_83:
[----:B------:R-:W-:-:S07]  /*ac80*/  MOV R0, UR5 ;  /* 0x0000000500007c02 */ /* 0x000fce0008000f00 */
.L_x_264:
[----:B-1----:R1:W2:Y:S02]  /*ac90*/  SYNCS.PHASECHK.TRANS64.TRYWAIT P0, [R0+URZ], R3 ;  /* 0x00000003000075a7 */ /* 0x0022a400080011ff */
[----:B--2---:R-:W-:Y:S05]  /*aca0*/  @!P0 NANOSLEEP.SYNCS 0x989680 ;  /* 0x009896800000895d */ /* 0x004fea0003900000 */
[----:B------:R-:W2:Y:S02]  /*acb0*/  @!P0 SYNCS.PHASECHK.TRANS64 P0, [R0+URZ], R3 ;  /* 0x00000003000085a7 */ /* 0x000ea400080010ff */
[----:B--2---:R-:W-:Y:S05]  /*acc0*/  @!P0 BRA `(.L_x_264) ;  /* 0xfffffffc00f08947 */ /* 0x004fea000383ffff */
[----:B------:R-:W-:Y:S05]  /*acd0*/  BRA `(.L_x_265) ;  /* 0xffffff9800bc7947 */ /* 0x000fea000383ffff */
.L_x_84:
[----:B------:R-:W-:-:S07]  /*ace0*/  MOV R0, UR5 ;  /* 0x0000000500007c02 */ /* 0x000fce0008000f00 */
.L_x_266:
[----:B-1----:R1:W2:Y:S02]  /*acf0*/  SYNCS.PHASECHK.TRANS64.TRYWAIT P0, [R0+URZ], R3 ;  /* 0x00000003000075a7 */ /* 0x0022a400080011ff */
[----:B--2---:R-:W-:Y:S05]  /*ad00*/  @!P0 NANOSLEEP.SYNCS 0x989680 ;  /* 0x009896800000895d */ /* 0x004fea0003900000 */
[----:B------:R-:W2:Y:S02]  /*ad10*/  @!P0 SYNCS.PHASECHK.TRANS64 P0, [R0+URZ], R3 ;  /* 0x00000003000085a7 */ /* 0x000ea400080010ff */
[----:B--2---:R-:W-:Y:S05]  /*ad20*/  @!P0 BRA `(.L_x_266) ;  /* 0xfffffffc00f08947 */ /* 0x004fea000383ffff */
[----:B------:R-:W-:Y:S05]  /*ad30*/  BRA `(.L_x_267) ;  /* 0xffffff9800c87947 */ /* 0x000fea000383ffff */
.L_x_85:
[----:B------:R-:W-:-:S07]  /*ad40*/  MOV R0, UR5 ;  /* 0x0000000500007c02 */ /* 0x000fce0008000f00 */
.L_x_268:
[----:B-1----:R1:W2:Y:S02]  /*ad50*/  SYNCS.PHASECHK.TRANS64.TRYWAIT P0, [R0+URZ], R3 ;  /* 0x00000003000075a7 */ /* 0x0022a400080011ff */
[----:B--2---:R-:W-:Y:S05]  /*ad60*/  @!P0 NANOSLEEP.SYNCS 0x989680 ;  /* 0x009896800000895d */ /* 0x004fea0003900000 */
[----:B------:R-:W2:Y:S02]  /*ad70*/  @!P0 SYNCS.PHASECHK.TRANS64 P0, [R0+URZ], R3 ;  /* 0x00000003000085a7 */ /* 0x000ea400080010ff */
[----:B--2---:R-:W-:Y:S05]  /*ad80*/  @!P0 BRA `(.L_x_268) ;  /* 0xfffffffc00f08947 */ /* 0x004fea000383ffff */
[----:B------:R-:W-:Y:S05]  /*ad90*/  BRA `(.L_x_269) ;  /* 0xffffff9800d47947 */ /* 0x000fea000383ffff */
.L_x_86:
[----:B------:R-:W-:-:S07]  /*ada0*/  MOV R0, UR5 ;  /* 0x0000000500007c02 */ /* 0x000fce0008000f00 */
.L_x_270:
[----:B-1----:R1:W2:Y:S02]  /*adb0*/  SYNCS.PHASECHK.TRANS64.TRYWAIT P0, [R0+URZ], R3 ;  /* 0x00000003000075a7 */ /* 0x0022a400080011ff */
[----:B--2---:R-:W-:Y:S05]  /*adc0*/  @!P0 NANOSLEEP.SYNCS 0x989680 ;  /* 0x009896800000895d */ /* 0x004fea0003900000 */
[----:B------:R-:W2:Y:S02]  /*add0*/  @!P0 SYNCS.PHASECHK.TRANS64 P0, [R0+URZ], R3 ;  /* 0x00000003000085a7 */ /* 0x000ea400080010ff */
[----:B--2---:R-:W-:Y:S05]  /*ade0*/  @!P0 BRA `(.L_x_270) ;  /* 0xfffffffc00f08947 */ /* 0x004fea000383ffff */
[----:B------:R-:W-:Y:S05]  /*adf0*/  BRA `(.L_x_271) ;  /* 0xffffff9800e07947 */ /* 0x000fea000383ffff */
.L_x_87:
[----:B------:R-:W-:-:S07]  /*ae00*/  MOV R0, UR5 ;  /* 0x0000000500007c02 */ /* 0x000fce0008000f00 */
.L_x_272:
[----:B-1----:R1:W2:Y:S02]  /*ae10*/  SYNCS.PHASECHK.TRANS64.TRYWAIT P0, [R0+URZ], R3 ;  /* 0x00000003000075a7 */ /* 0x0022a400080011ff */
[----:B--2---:R-:W-:Y:S05]  /*ae20*/  @!P0 NANOSLEEP.SYNCS 0x989680 ;  /* 0x009896800000895d */ /* 0x004fea0003900000 */
[----:B------:R-:W2:Y:S02]  /*ae30*/  @!P0 SYNCS.PHASECHK.TRANS64 P0, [R0+URZ], R3 ;  /* 0x00000003000085a7 */ /* 0x000ea400080010ff */
[----:B--2---:R-:W-:Y:S05]  /*ae40*/  @!P0 BRA `(.L_x_272) ;  /* 0xfffffffc00f08947 */ /* 0x004fea000383ffff */
[----:B------:R-:W-:Y:S05]  /*ae50*/  BRA `(.L_x_273) ;  /* 0xffffff9800ec7947 */ /* 0x000fea000383ffff */
.L_x_88:
[----:B------:R-:W-:-:S07]  /*ae60*/  MOV R0, UR5 ;  /* 0x0000000500007c02 */ /* 0x000fce0008000f00 */
.L_x_274:
[----:B-1----:R1:W2:Y:S02]  /*ae70*/  SYNCS.PHASECHK.TRANS64.TRYWAIT P0, [R0+URZ], R3 ;  /* 0x00000003000075a7 */ /* 0x0022a400080011ff */
[----:B--2---:R-:W-:Y:S05]  /*ae80*/  @!P0 NANOSLEEP.SYNCS 0x989680 ;  /* 0x009896800000895d */ /* 0x004fea0003900000 */
[----:B------:R-:W2:Y:S02]  /*ae90*/  @!P0 SYNCS.PHASECHK.TRANS64 P0, [R0+URZ], R3 ;  /* 0x00000003000085a7 */ /* 0x000ea400080010ff */
[----:B--2---:R-:W-:Y:S05]  /*aea0*/  @!P0 BRA `(.L_x_274) ;  /* 0xfffffffc00f08947 */ /* 0x004fea000383ffff */
[----:B------:R-:W-:Y:S05]  /*aeb0*/  BRA `(.L_x_275) ;  /* 0xffffff9800f87947 */ /* 0x000fea000383ffff */
.L_x_89:
[----:B------:R-:W-:-:S07]  /*aec0*/  MOV R0, UR5 ;  /* 0x0000000500007c02 */ /* 0x000fce0008000f00 */
.L_x_276:
[----:B-1----:R1:W2:Y:S02]  /*aed0*/  SYNCS.PHASECHK.TRANS64.TRYWAIT P0, [R0+URZ], R3 ;  /* 0x00000003000075a7 */ /* 0x0022a400080011ff */
[----:B--2---:R-:W-:Y:S05]  /*aee0*/  @!P0 NANOSLEEP.SYNCS 0x989680 ;  /* 0x009896800000895d */ /* 0x004fea0003900000 */
[----:B------:R-:W2:Y:S02]  /*aef0*/  @!P0 SYNCS.PHASECHK.TRANS64 P0, [R0+URZ], R3 ;  /* 0x00000003000085a7 */ /* 0x000ea400080010ff */
[----:B--2---:R-:W-:Y:S05]  /*af00*/  @!P0 BRA `(.L_x_276) ;  /* 0xfffffffc00f08947 */ /* 0x004fea000383ffff */
[----:B------:R-:W-:Y:S05]  /*af10*/  BRA `(.L_x_277) ;  /* 0xffffff9c00047947 */ /* 0x000fea000383ffff */
.L_x_90:
[----:B------:R-:W-:-:S07]  /*af20*/  MOV R0, UR5 ;  /* 0x0000000500007c02 */ /* 0x000fce0008000f00 */
.L_x_278:
[----:B-1----:R1:W2:Y:S02]  /*af30*/  SYNCS.PHASECHK.TRANS64.TRYWAIT P0, [R0+URZ], R3 ;  /* 0x00000003000075a7 */ /* 0x0022a400080011ff */
[----:B--2---:R-:W-:Y:S05]  /*af40*/  @!P0 NANOSLEEP.SYNCS 0x989680 ;  /* 0x009896800000895d */ /* 0x004fea0003900000 */
[----:B------:R-:W2:Y:S02]  /*af50*/  @!P0 SYNCS.PHASECHK.TRANS64 P0, [R0+URZ], R3 ;  /* 0x00000003000085a7 */ /* 0x000ea400080010ff */
[----:B--2---:R-:W-:Y:S05]  /*af60*/  @!P0 BRA `(.L_x_278) ;  /* 0xfffffffc00f08947 */ /* 0x004fea000383ffff */
[----:B------:R-:W-:Y:S05]  /*af70*/  BRA `(.L_x_279) ;  /* 0xffffff9c00107947 */ /* 0x000fea000383ffff */
.L_x_91:
[----:B------:R-:W-:-:S07]  /*af80*/  MOV R0, UR5 ;  /* 0x0000000500007c02 */ /* 0x000fce0008000f00 */
.L_x_280:
[----:B-1----:R1:W2:Y:S02]  /*af90*/  SYNCS.PHASECHK.TRANS64.TRYWAIT P0, [R0+URZ], R3 ;  /* 0x00000003000075a7 */ /* 0x0022a400080011ff */
[----:B--2---:R-:W-:Y:S05]  /*afa0*/  @!P0 NANOSLEEP.SYNCS 0x989680 ;  /* 0x009896800000895d */ /* 0x004fea0003900000 */
[----:B------:R-:W2:Y:S02]  /*afb0*/  @!P0 SYNCS.PHASECHK.TRANS64 P0, [R0+URZ], R3 ;  /* 0x00000003000085a7 */ /* 0x000ea400080010ff */
[----:B--2---:R-:W-:Y:S05]  /*afc0*/  @!P0 BRA `(.L_x_280) ;  /* 0xfffffffc00f08947 */ /* 0x004fea000383ffff */
[----:B------:R-:W-:Y:S05]  /*afd0*/  BRA `(.L_x_281) ;  /* 0xffffff9c001c7947 */ /* 0x000fea000383ffff */
.L_x_92:
[----:B------:R-:W-:-:S07]  /*afe0*/  MOV R0, UR5 ;  /* 0x0000000500007c02 */ /* 0x000fce0008000f00 */
.L_x_282:
[----:B-1----:R1:W2:Y:S02]  /*aff0*/  SYNCS.PHASECHK.TRANS64.TRYWAIT P0, [R0+URZ], R3 ;  /* 0x00000003000075a7 */ /* 0x0022a400080011ff */
[----:B--2---:R-:W-:Y:S05]  /*b000*/  @!P0 NANOSLEEP.SYNCS 0x989680 ;  /* 0x009896800000895d */ /* 0x004fea0003900000 */
[----:B------:R-:W2:Y:S02]  /*b010*/  @!P0 SYNCS.PHASECHK.TRANS64 P0, [R0+URZ], R3 ;  /* 0x00000003000085a7 */ /* 0x000ea400080010ff */
[----:B--2---:R-:W-:Y:S05]  /*b020*/  @!P0 BRA `(.L_x_282) ;  /* 0xfffffffc00f08947 */ /* 0x004fea000383ffff */
[----:B------:R-:W-:Y:S05]  /*b030*/  BRA `(.L_x_283) ;  /* 0xffffff9c00287947 */ /* 0x000fea000383ffff */
.L_x_93:
[----:B------:R-:W-:-:S07]  /*b040*/  MOV R0, UR5 ;  /* 0x0000000500007c02 */ /* 0x000fce0008000f00 */
.L_x_284:
[----:B-1----:R1:W2:Y:S02]  /*b050*/  SYNCS.PHASECHK.TRANS64.TRYWAIT P0, [R0+URZ], R3 ;  /* 0x00000003000075a7 */ /* 0x0022a400080011ff */
[----:B--2---:R-:W-:Y:S05]  /*b060*/  @!P0 NANOSLEEP.SYNCS 0x989680 ;  /* 0x009896800000895d */ /* 0x004fea0003900000 */
[----:B------:R-:W2:Y:S02]  /*b070*/  @!P0 SYNCS.PHASECHK.TRANS64 P0, [R0+URZ], R3 ;  /* 0x00000003000085a7 */ /* 0x000ea400080010ff */
[----:B--2---:R-:W-:Y:S05]  /*b080*/  @!P0 BRA `(.L_x_284) ;  /* 0xfffffffc00f08947 */ /* 0x004fea000383ffff */
[----:B------:R-:W-:Y:S05]  /*b090*/  BRA `(.L_x_285) ;  /* 0xffffff9c00347947 */ /* 0x000fea000383ffff */
.L_x_94:
[----:B------:R-:W-:-:S07]  /*b0a0*/  MOV R0, UR5 ;  /* 0x0000000500007c02 */ /* 0x000fce0008000f00 */
.L_x_286:
[----:B-1----:R1:W2:Y:S02]  /*b0b0*/  SYNCS.PHASECHK.TRANS64.TRYWAIT P0, [R0+URZ], R3 ;  /* 0x00000003000075a7 */ /* 0x0022a400080011ff */
[----:B--2---:R-:W-:Y:S05]  /*b0c0*/  @!P0 NANOSLEEP.SYNCS 0x989680 ;  /* 0x009896800000895d */ /* 0x004fea0003900000 */
[----:B------:R-:W2:Y:S02]  /*b0d0*/  @!P0 SYNCS.PHASECHK.TRANS64 P0, [R0+URZ], R3 ;  /* 0x00000003000085a7 */ /* 0x000ea400080010ff */
[----:B--2---:R-:W-:Y:S05]  /*b0e0*/  @!P0 BRA `(.L_x_286) ;  /* 0xfffffffc00f08947 */ /* 0x004fea000383ffff */
[----:B------:R-:W-:Y:S05]  /*b0f0*/  BRA `(.L_x_287) ;  /* 0xffffff9c00407947 */ /* 0x000fea000383ffff */
.L_x_95:
[----:B------:R-:W-:-:S07]  /*b100*/  MOV R0, UR5 ;  /* 0x0000000500007c02 */ /* 0x000fce0008000f00 */
.L_x_288:
[----:B-1----:R1:W2:Y:S02]  /*b110*/  SYNCS.PHASECHK.TRANS64.TRYWAIT P0, [R0+URZ], R3 ;  /* 0x00000003000075a7 */ /* 0x0022a400080011ff */
[----:B--2---:R-:W-:Y:S05]  /*b120*/  @!P0 NANOSLEEP.SYNCS 0x989680 ;  /* 0x009896800000895d */ /* 0x004fea0003900000 */
[----:B------:R-:W2:Y:S02]  /*b130*/  @!P0 SYNCS.PHASECHK.TRANS64 P0, [R0+URZ], R3 ;  /* 0x00000003000085a7 */ /* 0x000ea400080010ff */
[----:B--2---:R-:W-:Y:S05]  /*b140*/  @!P0 BRA `(.L_x_288) ;  /* 0xfffffffc00f08947 */ /* 0x004fea000383ffff */
[----:B------:R-:W-:Y:S05]  /*b150*/  BRA `(.L_x_289) ;  /* 0xffffff9c004c7947 */ /* 0x000fea000383ffff */
.L_x_96:
[----:B------:R-:W-:-:S07]  /*b160*/  MOV R0, UR5 ;  /* 0x0000000500007c02 */ /* 0x000fce0008000f00 */
.L_x_290:
[----:B-1----:R1:W2:Y:S02]  /*b170*/  SYNCS.PHASECHK.TRANS64.TRYWAIT P0, [R0+URZ], R3 ;  /* 0x00000003000075a7 */ /* 0x0022a400080011ff */
[----:B--2---:R-:W-:Y:S05]  /*b180*/  @!P0 NANOSLEEP.SYNCS 0x989680 ;  /* 0x009896800000895d */ /* 0x004fea0003900000 */
[----:B------:R-:W2:Y:S02]  /*b190*/  @!P0 SYNCS.PHASECHK.TRANS64 P0, [R0+URZ], R3 ;  /* 0x00000003000085a7 */ /* 0x000ea400080010ff */
[----:B--2---:R-:W-:Y:S05]  /*b1a0*/  @!P0 BRA `(.L_x_290) ;  /* 0xfffffffc00f08947 */ /* 0x004fea000383ffff */
[----:B------:R-:W-:Y:S05]  /*b1b0*/  BRA `(.L_x_291) ;  /* 0xffffff9c00587947 */ /* 0x000fea000383ffff */
.L_x_97:
[----:B------:R-:W-:-:S07]  /*b1c0*/  MOV R0, UR5 ;  /* 0x0000000500007c02 */ /* 0x000fce0008000f00 */
.L_x_292:
[----:B-1----:R1:W2:Y:S02]  /*b1d0*/  SYNCS.PHASECHK.TRANS64.TRYWAIT P0, [R0+URZ], R3 ;  /* 0x00000003000075a7 */ /* 0x0022a400080011ff */
[----:B--2---:R-:W-:Y:S05]  /*b1e0*/  @!P0 NANOSLEEP.SYNCS 0x989680 ;  /* 0x009896800000895d */ /* 0x004fea0003900000 */
[----:B------:R-:W2:Y:S02]  /*b1f0*/  @!P0 SYNCS.PHASECHK.TRANS64 P0, [R0+URZ], R3 ;  /* 0x00000003000085a7 */ /* 0x000ea400080010ff */
[----:B--2---:R-:W-:Y:S05]  /*b200*/  @!P0 BRA `(.L_x_292) ;  /* 0xfffffffc00f08947 */ /* 0x004fea000383ffff */
[----:B------:R-:W-:Y:S05]  /*b210*/  BRA `(.L_x_293) ;  /* 0xffffff9c00647947 */ /* 0x000fea000383ffff */
.L_x_98:
[----:B------:R-:W-:-:S07]  /*b220*/  MOV R0, UR5 ;  /* 0x0000000500007c02 */ /* 0x000fce0008000f00 */
.L_x_294:
[----:B-1----:R1:W2:Y:S02]  /*b230*/  SYNCS.PHASECHK.TRANS64.TRYWAIT P0, [R0+URZ], R3 ;  /* 0x00000003000075a7 */ /* 0x0022a400080011ff */
[----:B--2---:R-:W-:Y:S05]  /*b240*/  @!P0 NANOSLEEP.SYNCS 0x989680 ;  /* 0x009896800000895d */ /* 0x004fea0003900000 */
[----:B------:R-:W2:Y:S02]  /*b250*/  @!P0 SYNCS.PHASECHK.TRANS64 P0, [R0+URZ], R3 ;  /* 0x00000003000085a7 */ /* 0x000ea400080010ff */
[----:B--2---:R-:W-:Y:S05]  /*b260*/  @!P0 BRA `(.L_x_294) ;  /* 0xfffffffc00f08947 */ /* 0x004fea000383ffff */
[----:B------:R-:W-:Y:S05]  /*b270*/  BRA `(.L_x_295) ;  /* 0xffffff9c00707947 */ /* 0x000fea000383ffff */
.L_x_99:
[----:B------:R-:W-:-:S07]  /*b280*/  MOV R0, UR5 ;  /* 0x0000000500007c02 */ /* 0x000fce0008000f00 */
.L_x_296:
[----:B-1----:R1:W2:Y:S02]  /*b290*/  SYNCS.PHASECHK.TRANS64.TRYWAIT P0, [R0+URZ], R3 ;  /* 0x00000003000075a7 */ /* 0x0022a400080011ff */
[----:B--2---:R-:W-:Y:S05]  /*b2a0*/  @!P0 NANOSLEEP.SYNCS 0x989680 ;  /* 0x009896800000895d */ /* 0x004fea0003900000 */
[----:B------:R-:W2:Y:S02]  /*b2b0*/  @!P0 SYNCS.PHASECHK.TRANS64 P0, [R0+URZ], R3 ;  /* 0x00000003000085a7 */ /* 0x000ea400080010ff */
[----:B--2---:R-:W-:Y:S05]  /*b2c0*/  @!P0 BRA `(.L_x_296) ;  /* 0xfffffffc00f08947 */ /* 0x004fea000383ffff */
[----:B------:R-:W-:Y:S05]  /*b2d0*/  BRA `(.L_x_297) ;  /* 0xffffff9c007c7947 */ /* 0x000fea000383ffff */
.L_x_100:
[----:B------:R-:W-:-:S07]  /*b2e0*/  MOV R0, UR5 ;  /* 0x0000000500007c02 */ /* 0x000fce0008000f00 */
.L_x_298:
[----:B-1----:R1:W2:Y:S02]  /*b2f0*/  SYNCS.PHASECHK.TRANS64.TRYWAIT P0, [R0+URZ], R3 ;  /* 0x00000003000075a7 */ /* 0x0022a400080011ff */
[----:B--2---:R-:W-:Y:S05]  /*b300*/  @!P0 NANOSLEEP.SYNCS 0x989680 ;  /* 0x009896800000895d */ /* 0x004fea0003900000 */
[----:B------:R-:W2:Y:S02]  /*b310*/  @!P0 SYNCS.PHASECHK.TRANS64 P0, [R0+URZ], R3 ;  /* 0x00000003000085a7 */ /* 0x000ea400080010ff */
[----:B--2---:R-:W-:Y:S05]  /*b320*/  @!P0 BRA `(.L_x_298) ;  /* 0xfffffffc00f08947 */ /* 0x004fea000383ffff */
[----:B------:R-:W-:Y:S05]  /*b330*/  BRA `(.L_x_299) ;  /* 0xffffff9c00887947 */ /* 0x000fea000383ffff */
.L_x_101:
[----:B------:R-:W-:-:S07]  /*b340*/  MOV R0, UR5 ;  /* 0x0000000500007c02 */ /* 0x000fce0008000f00 */
.L_x_300:
[----:B-1----:R1:W2:Y:S02]  /*b350*/  SYNCS.PHASECHK.TRANS64.TRYWAIT P0, [R0+URZ], R3 ;  /* 0x00000003000075a7 */ /* 0x0022a400080011ff */
[----:B--2---:R-:W-:Y:S05]  /*b360*/  @!P0 NANOSLEEP.SYNCS 0x989680 ;  /* 0x009896800000895d */ /* 0x004fea0003900000 */
[----:B------:R-:W2:Y:S02]  /*b370*/  @!P0 SYNCS.PHASECHK.TRANS64 P0, [R0+URZ], R3 ;  /* 0x00000003000085a7 */ /* 0x000ea400080010ff */
[----:B--2---:R-:W-:Y:S05]  /*b380*/  @!P0 BRA `(.L_x_300) ;  /* 0xfffffffc00f08947 */ /* 0x004fea000383ffff */
[----:B------:R-:W-:Y:S05]  /*b390*/  BRA `(.L_x_301) ;  /* 0xffffff9c00947947 */ /* 0x000fea000383ffff */
.L_x_102:
[----:B------:R-:W-:-:S07]  /*b3a0*/  MOV R0, UR5 ;  /* 0x0000000500007c02 */ /* 0x000fce0008000f00 */
.L_x_302:
[----:B-1----:R1:W2:Y:S02]  /*b3b0*/  SYNCS.PHASECHK.TRANS64.TRYWAIT P0, [R0+URZ], R3 ;  /* 0x00000003000075a7 */ /* 0x0022a400080011ff */
[----:B--2---:R-:W-:Y:S05]  /*b3c0*/  @!P0 NANOSLEEP.SYNCS 0x989680 ;  /* 0x009896800000895d */ /* 0x004fea0003900000 */
[----:B------:R-:W2:Y:S02]  /*b3d0*/  @!P0 SYNCS.PHASECHK.TRANS64 P0, [R0+URZ], R3 ;  /* 0x00000003000085a7 */ /* 0x000ea400080010ff */
[----:B--2---:R-:W-:Y:S05]  /*b3e0*/  @!P0 BRA `(.L_x_302) ;  /* 0xfffffffc00f08947 */ /* 0x004fea000383ffff */
[----:B------:R-:W-:Y:S05]  /*b3f0*/  BRA `(.L_x_303) ;  /* 0xffffff9c00a07947 */ /* 0x000fea000383ffff */
.L_x_103:
[----:B------:R-:W-:-:S07]  /*b400*/  MOV R0, UR5 ;  /* 0x0000000500007c02 */ /* 0x000fce0008000f00 */
.L_x_304:
[----:B-1----:R1:W2:Y:S02]  /*b410*/  SYNCS.PHASECHK.TRANS64.TRYWAIT P0, [R0+URZ], R3 ;  /* 0x00000003000075a7 */ /* 0x0022a400080011ff */
[----:B--2---:R-:W-:Y:S05]  /*b420*/  @!P0 NANOSLEEP.SYNCS 0x989680 ;  /* 0x009896800000895d */ /* 0x004fea0003900000 */
[----:B------:R-:W2:Y:S02]  /*b430*/  @!P0 SYNCS.PHASECHK.TRANS64 P0, [R0+URZ], R3 ;  /* 0x00000003000085a7 */ /* 0x000ea400080010ff */
[----:B--2---:R-:W-:Y:S05]  /*b440*/  @!P0 BRA `(.L_x_304) ;  /* 0xfffffffc00f08947 */ /* 0x004fea000383ffff */
[----:B------:R-:W-:Y:S05]  /*b450*/  BRA `(.L_x_305) ;  /* 0xffffff9c00ac7947 */ /* 0x000fea000383ffff */
.L_x_104:
[----:B------:R-:W-:-:S07]  /*b460*/  MOV R0, UR5 ;  /* 0x0000000500007c02 */ /* 0x000fce0008000f00 */
.L_x_306:
[----:B-1----:R1:W2:Y:S02]  /*b470*/  SYNCS.PHASECHK.TRANS64.TRYWAIT P0, [R0+URZ], R3 ;  /* 0x00000003000075a7 */ /* 0x0022a400080011ff */
[----:B--2---:R-:W-:Y:S05]  /*b480*/  @!P0 NANOSLEEP.SYNCS 0x989680 ;  /* 0x009896800000895d */ /* 0x004fea0003900000 */
[----:B------:R-:W2:Y:S02]  /*b490*/  @!P0 SYNCS.PHASECHK.TRANS64 P0, [R0+URZ], R3 ;  /* 0x00000003000085a7 */ /* 0x000ea400080010ff */
[----:B--2---:R-:W-:Y:S05]  /*b4a0*/  @!P0 BRA `(.L_x_306) ;  /* 0xfffffffc00f08947 */ /* 0x004fea000383ffff */
[----:B------:R-:W-:Y:S05]  /*b4b0*/  BRA `(.L_x_307) ;  /* 0xffffff9c00b87947 */ /* 0x000fea000383ffff */
.L_x_105:
[----:B------:R-:W-:-:S07]  /*b4c0*/  MOV R0, UR5 ;  /* 0x0000000500007c02 */ /* 0x000fce0008000f00 */
.L_x_308:
[----:B-1----:R1:W2:Y:S02]  /*b4d0*/  SYNCS.PHASECHK.TRANS64.TRYWAIT P0, [R0+URZ], R3 ;  /* 0x00000003000075a7 */ /* 0x0022a400080011ff */
[----:B--2---:R-:W-:Y:S05]  /*b4e0*/  @!P0 NANOSLEEP.SYNCS 0x989680 ;  /* 0x009896800000895d */ /* 0x004fea0003900000 */
[----:B------:R-:W2:Y:S02]  /*b4f0*/  @!P0 SYNCS.PHASECHK.TRANS64 P0, [R0+URZ], R3 ;  /* 0x00000003000085a7 */ /* 0x000ea400080010ff */
[----:B--2---:R-:W-:Y:S05]  /*b500*/  @!P0 BRA `(.L_x_308) ;  /* 0xfffffffc00f08947 */ /* 0x004fea000383ffff */
[----:B------:R-:W-:Y:S05]  /*b510*/  BRA `(.L_x_309) ;  /* 0xffffff9c00c47947 */ /* 0x000fea000383ffff */
.L_x_106:
[----:B------:R-:W-:-:S07]  /*b520*/  MOV R0, UR5 ;  /* 0x0000000500007c02 */ /* 0x000fce0008000f00 */
.L_x_310:
[----:B-1----:R1:W2:Y:S02]  /*b530*/  SYNCS.PHASECHK.TRANS64.TRYWAIT P0, [R0+URZ], R3 ;  /* 0x00000003000075a7 */ /* 0x0022a400080011ff */
[----:B--2---:R-:W-:Y:S05]  /*b540*/  @!P0 NANOSLEEP.SYNCS 0x989680 ;  /* 0x009896800000895d */ /* 0x004fea0003900000 */
[----:B------:R-:W2:Y:S02]  /*b550*/  @!P0 SYNCS.PHASECHK.TRANS64 P0, [R0+URZ], R3 ;  /* 0x00000003000085a7 */ /* 0x000ea400080010ff */
[----:B--2---:R-:W-:Y:S05]  /*b560*/  @!P0 BRA `(.L_x_310) ;  /* 0xfffffffc00f08947 */ /* 0x004fea000383ffff */
[----:B------:R-:W-:Y:S05]  /*b570*/  BRA `(.L_x_311) ;  /* 0xffffff9c00d07947 */ /* 0x000fea000383ffff */
.L_x_107:
[----:B------:R-:W-:-:S07]  /*b580*/  MOV R0, UR5 ;  /* 0x0000000500007c02 */ /* 0x000fce0008000f00 */
.L_x_312:
[----:B-1----:R1:W2:Y:S02]  /*b590*/  SYNCS.PHASECHK.TRANS64.TRYWAIT P0, [R0+URZ], R3 ;  /* 0x00000003000075a7 */ /* 0x0022a400080011ff */
[----:B--2---:R-:W-:Y:S05]  /*b5a0*/  @!P0 NANOSLEEP.SYNCS 0x989680 ;  /* 0x009896800000895d */ /* 0x004fea0003900000 */
[----:B------:R-:W2:Y:S02]  /*b5b0*/  @!P0 SYNCS.PHASECHK.TRANS64 P0, [R0+URZ], R3 ;  /* 0x00000003000085a7 */ /* 0x000ea400080010ff */
[----:B--2---:R-:W-:Y:S05]  /*b5c0*/  @!P0 BRA `(.L_x_312) ;  /* 0xfffffffc00f08947 */ /* 0x004fea000383ffff */
[----:B------:R-:W-:Y:S05]  /*b5d0*/  BRA `(.L_x_313) ;  /* 0xffffff9c00dc7947 */ /* 0x000fea000383ffff */
.L_x_108:
[----:B------:R-:W-:-:S07]  /*b5e0*/  MOV R0, UR5 ;  /* 0x0000000500007c02 */ /* 0x000fce0008000f00 */
.L_x_314:
[----:B-1----:R1:W2:Y:S02]  /*b5f0*/  SYNCS.PHASECHK.TRANS64.TRYWAIT P0, [R0+URZ], R3 ;  /* 0x00000003000075a7 */ /* 0x0022a400080011ff */
[----:B--2---:R-:W-:Y:S05]  /*b600*/  @!P0 NANOSLEEP.SYNCS 0x989680 ;  /* 0x009896800000895d */ /* 0x004fea0003900000 */
[----:B------:R-:W2:Y:S02]  /*b610*/  @!P0 SYNCS.PHASECHK.TRANS64 P0, [R0+URZ], R3 ;  /* 0x00000003000085a7 */ /* 0x000ea400080010ff */
[----:B--2---:R-:W-:Y:S05]  /*b620*/  @!P0 BRA `(.L_x_314) ;  /* 0xfffffffc00f08947 */ /* 0x004fea000383ffff */
[----:B------:R-:W-:Y:S05]  /*b630*/  BRA `(.L_x_315) ;  /* 0xffffff9c00e87947 */ /* 0x000fea000383ffff */
.L_x_109:
[----:B------:R-:W-:-:S07]  /*b640*/  MOV R0, UR5 ;  /* 0x0000000500007c02 */ /* 0x000fce0008000f00 */
.L_x_316:
[----:B-1----:R1:W2:Y:S02]  /*b650*/  SYNCS.PHASECHK.TRANS64.TRYWAIT P0, [R0+URZ], R3 ;  /* 0x00000003000075a7 */ /* 0x0022a400080011ff */
[----:B--2---:R-:W-:Y:S05]  /*b660*/  @!P0 NANOSLEEP.SYNCS 0x989680 ;  /* 0x009896800000895d */ /* 0x004fea0003900000 */
[----:B------:R-:W2:Y:S02]  /*b670*/  @!P0 SYNCS.PHASECHK.TRANS64 P0, [R0+URZ], R3 ;  /* 0x00000003000085a7 */ /* 0x000ea400080010ff */
[----:B--2---:R-:W-:Y:S05]  /*b680*/  @!P0 BRA `(.L_x_316) ;  /* 0xfffffffc00f08947 */ /* 0x004fea000383ffff */
[----:B------:R-:W-:Y:S05]  /*b690*/  BRA `(.L_x_317) ;  /* 0xffffff9c00f47947 */ /* 0x000fea000383ffff */
.L_x_110:
[----:B------:R-:W-:-:S07]  /*b6a0*/  MOV R0, UR5 ;  /* 0x0000000500007c02 */ /* 0x000fce0008000f00 */
.L_x_318:
[----:B-1----:R1:W2:Y:S02]  /*b6b0*/  SYNCS.PHASECHK.TRANS64.TRYWAIT P0, [R0+URZ], R3 ;  /* 0x00000003000075a7 */ /* 0x0022a400080011ff */
[----:B--2---:R-:W-:Y:S05]  /*b6c0*/  @!P0 NANOSLEEP.SYNCS 0x989680 ;  /* 0x009896800000895d */ /* 0x004fea0003900000 */
[----:B------:R-:W2:Y:S02]  /*b6d0*/  @!P0 SYNCS.PHASECHK.TRANS64 P0, [R0+URZ], R3 ;  /* 0x00000003000085a7 */ /* 0x000ea400080010ff */
[----:B--2---:R-:W-:Y:S05]  /*b6e0*/  @!P0 BRA `(.L_x_318) ;  /* 0xfffffffc00f08947 */ /* 0x004fea000383ffff */
[----:B------:R-:W-:Y:S05]  /*b6f0*/  BRA `(.L_x_319) ;  /* 0xffffffa000007947 */ /* 0x000fea000383ffff */
.L_x_111:
[----:B------:R-:W-:-:S07]  /*b700*/  MOV R0, UR5 ;  /* 0x0000000500007c02 */ /* 0x000fce0008000f00 */
.L_x_320:
[----:B-1----:R1:W2:Y:S02]  /*b710*/  SYNCS.PHASECHK.TRANS64.TRYWAIT P0, [R0+URZ], R3 ;  /* 0x00000003000075a7 */ /* 0x0022a400080011ff */
[----:B--2---:R-:W-:Y:S05]  /*b720*/  @!P0 NANOSLEEP.SYNCS 0x989680 ;  /* 0x009896800000895d */ /* 0x004fea0003900000 */
[----:B------:R-:W2:Y:S02]  /*b730*/  @!P0 SYNCS.PHASECHK.TRANS64 P0, [R0+URZ], R3 ;  /* 0x00000003000085a7 */ /* 0x000ea400080010ff */
[----:B--2---:R-:W-:Y:S05]  /*b740*/  @!P0 BRA `(.L_x_320) ;  /* 0xfffffffc00f08947 */ /* 0x004fea000383ffff */
[----:B------:R-:W-:Y:S05]  /*b750*/  BRA `(.L_x_321) ;  /* 0xffffffa0000c7947 */ /* 0x000fea000383ffff */
.L_x_112:
[----:B------:R-:W-:-:S07]  /*b760*/  MOV R0, UR5 ;  /* 0x0000000500007c02 */ /* 0x000fce0008000f00 */
.L_x_322:
[----:B-1----:R1:W2:Y:S02]  /*b770*/  SYNCS.PHASECHK.TRANS64.TRYWAIT P0, [R0+URZ], R3 ;  /* 0x00000003000075a7 */ /* 0x0022a400080011ff */
[----:B--2---:R-:W-:Y:S05]  /*b780*/  @!P0 NANOSLEEP.SYNCS 0x989680 ;  /* 0x009896800000895d */ /* 0x004fea0003900000 */
[----:B------:R-:W2:Y:S02]  /*b790*/  @!P0 SYNCS.PHASECHK.TRANS64 P0, [R0+URZ], R3 ;  /* 0x00000003000085a7 */ /* 0x000ea400080010ff */
[----:B--2---:R-:W-:Y:S05]  /*b7a0*/  @!P0 BRA `(.L_x_322) ;  /* 0xfffffffc00f08947 */ /* 0x004fea000383ffff */
[----:B------:R-:W-:Y:S05]  /*b7b0*/  BRA `(.L_x_323) ;  /* 0xffffffa000187947 */ /* 0x000fea000383ffff */
.L_x_113:
[----:B------:R-:W-:-:S07]  /*b7c0*/  MOV R0, UR5 ;  /* 0x0000000500007c02 */ /* 0x000fce0008000f00 */
.L_x_324:
[----:B-1----:R1:W2:Y:S02]  /*b7d0*/  SYNCS.PHASECHK.TRANS64.TRYWAIT P0, [R0+URZ], R3 ;  /* 0x00000003000075a7 */ /* 0x0022a400080011ff */
[----:B--2---:R-:W-:Y:S05]  /*b7e0*/  @!P0 NANOSLEEP.SYNCS 0x989680 ;  /* 0x009896800000895d */ /* 0x004fea0003900000 */
[----:B------:R-:W2:Y:S02]  /*b7f0*/  @!P0 SYNCS.PHASECHK.TRANS64 P0, [R0+URZ], R3 ;  /* 0x00000003000085a7 */ /* 0x000ea400080010ff */
[----:B--2---:R-:W-:Y:S05]  /*b800*/  @!P0 BRA `(.L_x_324) ;  /* 0xfffffffc00f08947 */ /* 0x004fea000383ffff */
[----:B------:R-:W-:Y:S05]  /*b810*/  BRA `(.L_x_325) ;  /* 0xffffffa000247947 */ /* 0x000fea000383ffff */
.L_x_114:
[----:B------:R-:W-:-:S07]  /*b820*/  MOV R0, UR5 ;  /* 0x0000000500007c02 */ /* 0x000fce0008000f00 */
.L_x_326:
[----:B-1----:R1:W2:Y:S02]  /*b830*/  SYNCS.PHASECHK.TRANS64.TRYWAIT P0, [R0+URZ], R3 ;  /* 0x00000003000075a7 */ /* 0x0022a400080011ff */
[----:B--2---:R-:W-:Y:S05]  /*b840*/  @!P0 NANOSLEEP.SYNCS 0x989680 ;  /* 0x009896800000895d */ /* 0x004fea0003900000 */
[----:B------:R-:W2:Y:S02]  /*b850*/  @!P0 SYNCS.PHASECHK.TRANS64 P0, [R0+URZ], R3 ;  /* 0x00000003000085a7 */ /* 0x000ea400080010ff */
[----:B--2---:R-:W-:Y:S05]  /*b860*/  @!P0 BRA `(.L_x_326) ;  /* 0xfffffffc00f08947 */ /* 0x004fea000383ffff */
[----:B------:R-:W-:Y:S05]  /*b870*/  BRA `(.L_x_327) ;  /* 0xffffffa000307947 */ /* 0x000fea000383ffff */
.L_x_117:
[----:B--2---:R2:W3:Y:S02]  /*b880*/  SYNCS.PHASECHK.TRANS64.TRYWAIT P0, [R2+URZ+0x500], R4 ;  /* 0x00050004020075a7 */ /* 0x0044e400080011ff */
[----:B---3--:R-:W-:Y:S05]  /*b890*/  @!P0 NANOSLEEP.SYNCS 0x989680 ;  /* 0x009896800000895d */ /* 0x008fea0003900000 */
[----:B------:R-:W3:Y:S02]  /*b8a0*/  @!P0 SYNCS.PHASECHK.TRANS64 P0, [R2+URZ+0x500], R4 ;  /* 0x00050004020085a7 */ /* 0x000ee400080010ff */
[----:B---3--:R-:W-:Y:S05]  /*b8b0*/  @!P0 BRA `(.L_x_117) ;  /* 0xfffffffc00f08947 */ /* 0x008fea000383ffff */
[----:B------:R-:W-:Y:S05]  /*b8c0*/  BRA `(.L_x_328) ;  /* 0xffffffa0008c7947 */ /* 0x000fea000383ffff */
.L_x_118:
[----:B------:R-:W-:-:S07]  /*b8d0*/  MOV R2, UR4 ;  /* 0x0000000400027c02 */ /* 0x000fce0008000f00 */
.L_x_329:
[----:B--2---:R2:W3:Y:S02]  /*b8e0*/  SYNCS.PHASECHK.TRANS64.TRYWAIT P0, [R2+URZ+0x4b0], R5 ;  /* 0x0004b005020075a7 */ /* 0x0044e400080011ff */
[----:B---3--:R-:W-:Y:S05]  /*b8f0*/  @!P0 NANOSLEEP.SYNCS 0x989680 ;  /* 0x009896800000895d */ /* 0x008fea0003900000 */
[----:B------:R-:W3:Y:S02]  /*b900*/  @!P0 SYNCS.PHASECHK.TRANS64 P0, [R2+URZ+0x4b0], R5 ;  /* 0x0004b005020085a7 */ /* 0x000ee400080010ff */
[----:B---3--:R-:W-:Y:S05]  /*b910*/  @!P0 BRA `(.L_x_329) ;  /* 0xfffffffc00f08947 */ /* 0x008fea000383ffff */
[----:B------:R-:W-:Y:S05]  /*b920*/  BRA `(.L_x_330) ;  /* 0xffffffa0009c7947 */ /* 0x000fea000383ffff */
.L_x_119:
[----:B--2---:R2:W3:Y:S02]  /*b930*/  SYNCS.PHASECHK.TRANS64.TRYWAIT P1, [R2+URZ+0x4a0], R4 ;  /* 0x0004a004020075a7 */ /* 0x0044e400080211ff */
[----:B---3--:R-:W-:Y:S05]  /*b940*/  @!P1 NANOSLEEP.SYNCS 0x989680 ;  /* 0x009896800000995d */ /* 0x008fea0003900000 */
[----:B------:R-:W3:Y:S02]  /*b950*/  @!P1 SYNCS.PHASECHK.TRANS64 P1, [R2+URZ+0x4a0], R4 ;  /* 0x0004a004020095a7 */ /* 0x000ee400080210ff */
[----:B---3--:R-:W-:Y:S05]  /*b960*/  @!P1 BRA `(.L_x_119) ;  /* 0xfffffffc00f09947 */ /* 0x008fea000383ffff */
[----:B------:R-:W-:Y:S05]  /*b970*/  BRA `(.L_x_331) ;  /* 0xffffffa000cc7947 */ /* 0x000fea000383ffff */
.L_x_122:
[----:B------:R-:W-:-:S07]  /*b980*/  MOV R0, UR4 ;  /* 0x0000000400007c02 */ /* 0x000fce0008000f00 */
.L_x_332:
[----:B--2---:R2:W3:Y:S02]  /*b990*/  SYNCS.PHASECHK.TRANS64.TRYWAIT P0, [R0+URZ+0x4b0], R2 ;  /* 0x0004b002000075a7 */ /* 0x0044e400080011ff */
[----:B---3--:R-:W-:Y:S05]  /*b9a0*/  @!P0 NANOSLEEP.SYNCS 0x989680 ;  /* 0x009896800000895d */ /* 0x008fea0003900000 */
[----:B------:R-:W3:Y:S02]  /*b9b0*/  @!P0 SYNCS.PHASECHK.TRANS64 P0, [R0+URZ+0x4b0], R2 ;  /* 0x0004b002000085a7 */ /* 0x000ee400080010ff */
[----:B---3--:R-:W-:Y:S05]  /*b9c0*/  @!P0 BRA `(.L_x_332) ;  /* 0xfffffffc00f08947 */ /* 0x008fea000383ffff */
[----:B------:R-:W-:Y:S05]  /*b9d0*/  BRA `(.L_x_121) ;  /* 0xffffffa400207947 */ /* 0x000fea000383ffff */
.L_x_131:
[----:B--2---:R-:W-:-:S04]  /*b9e0*/  MOV R5, UR5 ;  /* 0x0000000500057c02 */ /* 0x004fc80008000f00 */
[----:B------:R2:W3:Y:S03]  /*b9f0*/  SYNCS.PHASECHK.TRANS64.TRYWAIT P0, [R5+URZ+0x8], R6 ;  /* 0x00000806050075a7 */ /* 0x0004e600080011ff */
[----:B---3--:R-:W-:Y:S05]  /*ba00*/  @!P0 NANOSLEEP.SYNCS 0x989680 ;  /* 0x009896800000895d */ /* 0x008fea0003900000 */
[----:B------:R-:W3:Y:S02]  /*ba10*/  @!P0 SYNCS.PHASECHK.TRANS64 P0, [R5+URZ+0x8], R6 ;  /* 0x00000806050085a7 */ /* 0x000ee400080010ff */
[----:B---3--:R-:W-:Y:S05]  /*ba20*/  @!P0 BRA `(.L_x_131) ;  /* 0xfffffffc00ec8947 */ /* 0x008fea000383ffff */
[----:B------:R-:W-:Y:S05]  /*ba30*/  BRA `(.L_x_130) ;  /* 0xffffffa400d47947 */ /* 0x000fea000383ffff */
.L_x_133:
[----:B------:R-:W-:Y:S01]  /*ba40*/  BSSY B0, `(.L_x_333) ;  /* 0x0000006000007945 */ /* 0x000fe20003800000 */
[----:B------:R-:W-:-:S07]  /*ba50*/  MOV R15, 0xffffffff ;  /* 0xffffffff000f7802 */ /* 0x000fce0000000f00 */
[----:B-12--5:R-:W-:Y:S05]  /*ba60*/  WARPSYNC.COLLECTIVE R15, `(.L_x_334) ;  /* 0x000000000f0c7348 */ /* 0x026fea0003c00000 */
[----:B------:R-:W-:Y:S02]  /*ba70*/  ELECT P6, UR79, PT ;  /* 0x00000000004f782f */ /* 0x000fe400038c0000 */
[----:B------:R-:W-:Y:S01]  /*ba80*/  MOV R14, UR79 ;  /* 0x0000004f000e7c02 */ /* 0x000fe20008000f00 */
[----:B-12--5:R-:W-:Y:S10]  /*ba90*/  ENDCOLLECTIVE ;  /* 0x000000000000791b */ /* 0x026ff40003800000 */
.L_x_334:
[----:B------:R-:W-:Y:S05]  /*baa0*/  BSYNC B0 ;  /* 0x0000000000007941 */ /* 0x000fea0003800000 */
.L_x_333:
[----:B------:R-:W-:Y:S01]  /*bab0*/  PLOP3.LUT P0, PT, P6, PT, PT, 0x80, 0x8 ;  /* 0x000000000008781c */ /* 0x000fe2000370f070 */
[----:B------:R-:W-:-:S12]  /*bac0*/  BRA `(.L_x_335) ;  /* 0xffffffa800007947 */ /* 0x000fd8000383ffff */
.L_x_135:
[----:B--2---:R-:W-:-:S04]  /*bad0*/  MOV R0, UR5 ;  /* 0x0000000500007c02 */ /* 0x004fc80008000f00 */
[----:B------:R2:W3:Y:S03]  /*bae0*/  SYNCS.PHASECHK.TRANS64.TRYWAIT P0, [R0+URZ+0x8], R4 ;  /* 0x00000804000075a7 */ /* 0x0004e600080011ff */
[----:B---3--:R-:W-:Y:S05]  /*baf0*/  @!P0 NANOSLEEP.SYNCS 0x989680 ;  /* 0x009896800000895d */ /* 0x008fea0003900000 */
[----:B------:R-:W3:Y:S02]  /*bb00*/  @!P0 SYNCS.PHASECHK.TRANS64 P0, [R0+URZ+0x8], R4 ;  /* 0x00000804000085a7 */ /* 0x000ee400080010ff */
[----:B---3--:R-:W-:Y:S05]  /*bb10*/  @!P0 BRA `(.L_x_135) ;  /* 0xfffffffc00ec8947 */ /* 0x008fea000383ffff */
[----:B------:R-:W-:Y:S05]  /*bb20*/  BRA `(.L_x_134) ;  /* 0xffffffa800047947 */ /* 0x000fea000383ffff */
.L_x_136:
[----:B-1----:R1:W2:Y:S02]  /*bb30*/  SYNCS.PHASECHK.TRANS64.TRYWAIT P0, [R0+URZ+0x4a0], R4 ;  /* 0x0004a004000075a7 */ /* 0x0022a400080011ff */
[----:B--2---:R-:W-:Y:S05]  /*bb40*/  @!P0 NANOSLEEP.SYNCS 0x989680 ;  /* 0x009896800000895d */ /* 0x004fea0003900000 */
[----:B------:R-:W2:Y:S02]  /*bb50*/  @!P0 SYNCS.PHASECHK.TRANS64 P0, [R0+URZ+0x4a0], R4 ;  /* 0x0004a004000085a7 */ /* 0x000ea400080010ff */
[----:B--2---:R-:W-:Y:S05]  /*bb60*/  @!P0 BRA `(.L_x_136) ;  /* 0xfffffffc00f08947 */ /* 0x004fea000383ffff */
[----:B------:R-:W-:Y:S05]  /*bb70*/  BRA `(.L_x_336) ;  /* 0xffffffa800d87947 */ /* 0x000fea000383ffff */
.L_x_138:
[----:B------:R-:W-:-:S07]  /*bb80*/  MOV R0, UR19 ;  /* 0x0000001300007c02 */ /* 0x000fce0008000f00 */
.L_x_337:
[----:B-1----:R1:W2:Y:S02]  /*bb90*/  SYNCS.PHASECHK.TRANS64.TRYWAIT P0, [R0+URZ+0x4e0], R4 ;  /* 0x0004e004000075a7 */ /* 0x0022a400080011ff */
[----:B--2---:R-:W-:Y:S05]  /*bba0*/  @!P0 NANOSLEEP.SYNCS 0x989680 ;  /* 0x009896800000895d */ /* 0x004fea0003900000 */
[----:B------:R-:W2:Y:S02]  /*bbb0*/  @!P0 SYNCS.PHASECHK.TRANS64 P0, [R0+URZ+0x4e0], R4 ;  /* 0x0004e004000085a7 */ /* 0x000ea400080010ff */
[----:B--2---:R-:W-:Y:S05]  /*bbc0*/  @!P0 BRA `(.L_x_337) ;  /* 0xfffffffc00f08947 */ /* 0x004fea000383ffff */
[----:B------:R-:W-:Y:S05]  /*bbd0*/  BRA `(.L_x_338) ;  /* 0xffffffac00207947 */ /* 0x000fea000383ffff */
.L_x_141:
[----:B------:R-:W-:Y:S07]  /*bbe0*/  MOV R0, UR6 ;  /* 0x0000000600007c02 */ /* 0x000fee0008000f00 */
.L_x_339:
[----:B-1----:R1:W2:Y:S02]  /*bbf0*/  SYNCS.PHASECHK.TRANS64.TRYWAIT P0, [R0+URZ], R4 ;  /* 0x00000004000075a7 */ /* 0x0022a400080011ff */
[----:B--2---:R-:W-:Y:S05]  /*bc00*/  @!P0 NANOSLEEP.SYNCS 0x989680 ;  /* 0x009896800000895d */ /* 0x004fea0003900000 */
[----:B------:R-:W2:Y:S02]  /*bc10*/  @!P0 SYNCS.PHASECHK.TRANS64 P0, [R0+URZ], R4 ;  /* 0x00000004000085a7 */ /* 0x000ea400080010ff */
[----:B--2---:R-:W-:Y:S05]  /*bc20*/  @!P0 BRA `(.L_x_339) ;  /* 0xfffffffc00f08947 */ /* 0x004fea000383ffff */
[----:B------:R-:W-:Y:S05]  /*bc30*/  BRA `(.L_x_140) ;  /* 0xffffffac00387947 */ /* 0x000fea000383ffff */
.L_x_145:
[----:B-1----:R-:W-:-:S07]  /*bc40*/  MOV R0, UR4 ;  /* 0x0000000400007c02 */ /* 0x002fce0008000f00 */
.L_x_340:
[----:B-1----:R1:W2:Y:S02]  /*bc50*/  SYNCS.PHASECHK.TRANS64.TRYWAIT P0, [R0+URZ], R2 ;  /* 0x00000002000075a7 */ /* 0x0022a400080011ff */
[----:B--2---:R-:W-:Y:S05]  /*bc60*/  @!P0 NANOSLEEP.SYNCS 0x989680 ;  /* 0x009896800000895d */ /* 0x004fea0003900000 */
[----:B------:R-:W2:Y:S02]  /*bc70*/  @!P0 SYNCS.PHASECHK.TRANS64 P0, [R0+URZ], R2 ;  /* 0x00000002000085a7 */ /* 0x000ea400080010ff */
[----:B--2---:R-:W-:Y:S05]  /*bc80*/  @!P0 BRA `(.L_x_340) ;  /* 0xfffffffc00f08947 */ /* 0x004fea000383ffff */
[----:B------:R-:W-:Y:S05]  /*bc90*/  BRA `(.L_x_341) ;  /* 0xffffffac00f07947 */ /* 0x000fea000383ffff */
.L_x_146:
[----:B------:R-:W-:-:S07]  /*bca0*/  MOV R0, UR5 ;  /* 0x0000000500007c02 */ /* 0x000fce0008000f00 */
.L_x_342:
[----:B-1----:R1:W2:Y:S02]  /*bcb0*/  SYNCS.PHASECHK.TRANS64.TRYWAIT P0, [R0+URZ], R3 ;  /* 0x00000003000075a7 */ /* 0x0022a400080011ff */
[----:B--2---:R-:W-:Y:S05]  /*bcc0*/  @!P0 NANOSLEEP.SYNCS 0x989680 ;  /* 0x009896800000895d */ /* 0x004fea0003900000 */
[----:B------:R-:W2:Y:S02]  /*bcd0*/  @!P0 SYNCS.PHASECHK.TRANS64 P0, [R0+URZ], R3 ;  /* 0x00000003000085a7 */ /* 0x000ea400080010ff */
[----:B--2---:R-:W-:Y:S05]  /*bce0*/  @!P0 BRA `(.L_x_342) ;  /* 0xfffffffc00f08947 */ /* 0x004fea000383ffff */
[----:B------:R-:W-:Y:S05]  /*bcf0*/  BRA `(.L_x_343) ;  /* 0xffffffac00fc7947 */ /* 0x000fea000383ffff */
.L_x_147:
[----:B------:R-:W-:-:S07]  /*bd00*/  MOV R0, UR5 ;  /* 0x0000000500007c02 */ /* 0x000fce0008000f00 */
.L_x_344:
[----:B-1----:R1:W2:Y:S02]  /*bd10*/  SYNCS.PHASECHK.TRANS64.TRYWAIT P0, [R0+URZ], R3 ;  /* 0x00000003000075a7 */ /* 0x0022a400080011ff */
[----:B--2---:R-:W-:Y:S05]  /*bd20*/  @!P0 NANOSLEEP.SYNCS 0x989680 ;  /* 0x009896800000895d */ /* 0x004fea0003900000 */
[----:B------:R-:W2:Y:S02]  /*bd30*/  @!P0 SYNCS.PHASECHK.TRANS64 P0, [R0+URZ], R3 ;  /* 0x00000003000085a7 */ /* 0x000ea400080010ff */
[----:B--2---:R-:W-:Y:S05]  /*bd40*/  @!P0 BRA `(.L_x_344) ;  /* 0xfffffffc00f08947 */ /* 0x004fea000383ffff */
[----:B------:R-:W-:Y:S05]  /*bd50*/  BRA `(.L_x_345) ;  /* 0xffffffb000087947 */ /* 0x000fea000383ffff */
.L_x_150:
[----:B------:R-:W-:-:S07]  /*bd60*/  MOV R0, UR13 ;  /* 0x0000000d00007c02 */ /* 0x000fce0008000f00 */
.L_x_346:
[----:B-1----:R1:W2:Y:S02]  /*bd70*/  SYNCS.PHASECHK.TRANS64.TRYWAIT P1, [R0+URZ+0x520], R2 ;  /* 0x00052002000075a7 */ /* 0x0022a400080211ff */
[----:B--2---:R-:W-:Y:S05]  /*bd80*/  @!P1 NANOSLEEP.SYNCS 0x989680 ;  /* 0x009896800000995d */ /* 0x004fea0003900000 */
[----:B------:R-:W2:Y:S02]  /*bd90*/  @!P1 SYNCS.PHASECHK.TRANS64 P1, [R0+URZ+0x520], R2 ;  /* 0x00052002000095a7 */ /* 0x000ea400080210ff */
[----:B--2---:R-:W-:Y:S05]  /*bda0*/  @!P1 BRA `(.L_x_346) ;  /* 0xfffffffc00f09947 */ /* 0x004fea000383ffff */
[----:B------:R-:W-:Y:S05]  /*bdb0*/  BRA `(.L_x_347) ;  /* 0xffffffb000547947 */ /* 0x000fea000383ffff */
.L_x_155:
[----:B--2---:R2:W3:Y:S02]  /*bdc0*/  SYNCS.PHASECHK.TRANS64.TRYWAIT P0, [R3+URZ+0x4a0], R0 ;  /* 0x0004a000030075a7 */ /* 0x0044e400080011ff */
[----:B---3--:R-:W-:Y:S05]  /*bdd0*/  @!P0 NANOSLEEP.SYNCS 0x989680 ;  /* 0x009896800000895d */ /* 0x008fea0003900000 */
[----:B------:R-:W3:Y:S02]  /*bde0*/  @!P0 SYNCS.PHASECHK.TRANS64 P0, [R3+URZ+0x4a0], R0 ;  /* 0x0004a000030085a7 */ /* 0x000ee400080010ff */
[----:B---3--:R-:W-:Y:S05]  /*bdf0*/  @!P0 BRA `(.L_x_155) ;  /* 0xfffffffc00f08947 */ /* 0x008fea000383ffff */
[----:B------:R-:W-:Y:S05]  /*be00*/  BRA `(.L_x_348) ;  /* 0xffffffb400807947 */ /* 0x000fea000383ffff */
.L_x_158:
[----:B--2---:R-:W-:Y:S07]  /*be10*/  MOV R0, UR17 ;  /* 0x0000001100007c02 */ /* 0x004fee0008000f00 */
.L_x_349:
[----:B--2---:R2:W3:Y:S02]  /*be20*/  SYNCS.PHASECHK.TRANS64.TRYWAIT P1, [R0+URZ+0x498], R3 ;  /* 0x00049803000075a7 */ /* 0x0044e400080211ff */
[----:B---3--:R-:W-:Y:S05]  /*be30*/  @!P1 NANOSLEEP.SYNCS 0x989680 ;  /* 0x009896800000995d */ /* 0x008fea0003900000 */
[----:B------:R-:W3:Y:S02]  /*be40*/  @!P1 SYNCS.PHASECHK.TRANS64 P1, [R0+URZ+0x498], R3 ;  /* 0x00049803000095a7 */ /* 0x000ee400080210ff */
[----:B---3--:R-:W-:Y:S05]  /*be50*/  @!P1 BRA `(.L_x_349) ;  /* 0xfffffffc00f09947 */ /* 0x008fea000383ffff */
[----:B------:R-:W-:Y:S05]  /*be60*/  BRA `(.L_x_157) ;  /* 0xffffffb800f47947 */ /* 0x000fea000383ffff */
.L_x_161:
[----:B--2---:R-:W-:Y:S07]  /*be70*/  MOV R0, UR17 ;  /* 0x0000001100007c02 */ /* 0x004fee0008000f00 */
.L_x_350:
[----:B--2---:R2:W3:Y:S02]  /*be80*/  SYNCS.PHASECHK.TRANS64.TRYWAIT P0, [R0+URZ+0x488], R2 ;  /* 0x00048802000075a7 */ /* 0x0044e400080011ff */
[----:B---3--:R-:W-:Y:S05]  /*be90*/  @!P0 NANOSLEEP.SYNCS 0x989680 ;  /* 0x009896800000895d */ /* 0x008fea0003900000 */
[----:B------:R-:W3:Y:S02]  /*bea0*/  @!P0 SYNCS.PHASECHK.TRANS64 P0, [R0+URZ+0x488], R2 ;  /* 0x00048802000085a7 */ /* 0x000ee400080010ff */
[----:B---3--:R-:W-:Y:S05]  /*beb0*/  @!P0 BRA `(.L_x_350) ;  /* 0xfffffffc00f08947 */ /* 0x008fea000383ffff */
[----:B------:R-:W-:Y:S05]  /*bec0*/  BRA `(.L_x_351) ;  /* 0xffffffbc00487947 */ /* 0x000fea000383ffff */
.L_x_164:
[----:B--2---:R2:W3:Y:S02]  /*bed0*/  SYNCS.PHASECHK.TRANS64.TRYWAIT P0, [R3+URZ+0x4a0], R0 ;  /* 0x0004a000030075a7 */ /* 0x0044e400080011ff */
[----:B---3--:R-:W-:Y:S05]  /*bee0*/  @!P0 NANOSLEEP.SYNCS 0x989680 ;  /* 0x009896800000895d */ /* 0x008fea0003900000 */
[----:B------:R-:W3:Y:S02]  /*bef0*/  @!P0 SYNCS.PHASECHK.TRANS64 P0, [R3+URZ+0x4a0], R0 ;  /* 0x0004a000030085a7 */ /* 0x000ee400080010ff */
[----:B---3--:R-:W-:Y:S05]  /*bf00*/  @!P0 BRA `(.L_x_164) ;  /* 0xfffffffc00f08947 */ /* 0x008fea000383ffff */
[----:B------:R-:W-:Y:S05]  /*bf10*/  BRA `(.L_x_352) ;  /* 0xffffffc000947947 */ /* 0x000fea000383ffff */
.L_x_175:
[----:B-1----:R-:W-:Y:S04]  /*bf20*/  MOV R0, UR44 ;  /* 0x0000002c00007c02 */ /* 0x002fe80008000f00 */
[----:B------:R1:W2:Y:S03]  /*bf30*/  SYNCS.PHASECHK.TRANS64.TRYWAIT P1, [R0+URZ+0x480], R3 ;  /* 0x00048003000075a7 */ /* 0x0002a600080211ff */
[----:B--2---:R-:W-:Y:S05]  /*bf40*/  @!P1 NANOSLEEP.SYNCS 0x989680 ;  /* 0x009896800000995d */ /* 0x004fea0003900000 */
[----:B------:R-:W2:Y:S02]  /*bf50*/  @!P1 SYNCS.PHASECHK.TRANS64 P1, [R0+URZ+0x480], R3 ;  /* 0x00048003000095a7 */ /* 0x000ea400080210ff */
[----:B--2---:R-:W-:Y:S05]  /*bf60*/  @!P1 BRA `(.L_x_175) ;  /* 0xfffffffc00ec9947 */ /* 0x004fea000383ffff */
[----:B------:R-:W-:Y:S05]  /*bf70*/  BRA `(.L_x_174) ;  /* 0xffffffcc00d07947 */ /* 0x000fea000383ffff */
.L_x_177:
[----:B------:R1:W1:Y:S02]  /*bf80*/  SYNCS.PHASECHK.TRANS64.TRYWAIT P1, [R83+URZ+0x4c0], R4 ;  /* 0x0004c004530075a7 */ /* 0x00026400080211ff */
[----:B-1----:R-:W-:Y:S05]  /*bf90*/  @!P1 NANOSLEEP.SYNCS 0x989680 ;  /* 0x009896800000995d */ /* 0x002fea0003900000 */
[----:B------:R-:W1:Y:S02]  /*bfa0*/  @!P1 SYNCS.PHASECHK.TRANS64 P1, [R83+URZ+0x4c0], R4 ;  /* 0x0004c004530095a7 */ /* 0x000e6400080210ff */
[----:B-1----:R-:W-:Y:S05]  /*bfb0*/  @!P1 BRA `(.L_x_177) ;  /* 0xfffffffc00f09947 */ /* 0x002fea000383ffff */
[----:B------:R-:W-:Y:S05]  /*bfc0*/  BRA `(.L_x_176) ;  /* 0xffffffd0000c7947 */ /* 0x000fea000383ffff */
        .weak           $__internal_0_$__cuda_sm10x_tcgen05_guardrail_trap_col_being_dealloced_not_returned_by_alloc
        .type           $__internal_0_$__cuda_sm10x_tcgen05_guardrail_trap_col_being_dealloced_not_returned_by_alloc,@function
        .size           $__internal_0_$__cuda_sm10x_tcgen05_guardrail_trap_col_being_dealloced_not_returned_by_alloc,($__internal_1_$__cuda_sm10x_tcgen05_guardrail_trap_phase_invalid_during_alloc - $__internal_0_$__cuda_sm10x_tcgen05_guardrail_trap_col_being_dealloced_not_returned_by_alloc)
$__internal_0_$__cuda_sm10x_tcgen05_guardrail_trap_col_being_dealloced_not_returned_by_alloc:
[----:B------:R-:W-:Y:S05]  /*bfd0*/  BPT.TRAP 0x1 ;  /* 0x000000040000795c */ /* 0x000fea0000300000 */
[----:B------:R-:W-:-:S04]  /*bfe0*/  HFMA2 R3, -RZ, RZ, 0, 0 ;  /* 0x00000000ff037431 */ /* 0x000fc800000001ff */
[----:B------:R-:W-:Y:S05]  /*bff0*/  RET.REL.NODEC R2 `(_ZN7cutlass13device_kernelINS_4gemm6kernel13GemmUniversalIN4cute5tupleIJiiiiEEENS1_10collective13CollectiveMmaINS1_35MainloopSm100TmaUmmaWarpSpecializedILi72ELi2ELi4ENS5_IJNS4_1CILi8EEENSA_ILi1EEESC_EEEEENS5_IJNSA_ILi128EEENSA_ILi64EEENSA_ILi32EEEEEEaNS5_IJlSC_lEEEaSJ_NS4_8TiledMMAINS4_8MMA_AtomIJNS4_21SM100_MMA_S8_2x1SM_SSIaaiLi128ELi64ELNS4_4UMMA5MajorE0ELSO_0ELNSN_8SaturateE0EEEEEENS4_6LayoutINS5_IJSC_SC_SC_EEENS5_IJNSA_ILi0EEESU_SU_EEEEENS5_IJNS4_10UnderscoreESX_SX_EEEEENS4_18SM100_TMA_2SM_LOADENS4_14ComposedLayoutINS4_7SwizzleILi1ELi4ELi3EEENS4_18smem_ptr_flag_bitsILi8EEENSS_INS5_IJSB_SH_EEENS5_IJSH_SC_EEEEEEEvNS4_8identityENS4_28SM100_TMA_2SM_LOAD_MULTICASTES19_vS1A_EENS_8epilogue10collective18CollectiveEpilogueINS1D_23Sm100TmaWarpSpecializedILi1ELi1ELi32ELb0ELb0EEEJNS5_IJSG_SG_SH_EEENS5_IJNSS_ISG_SC_EES1J_EEEaSJ_aSJ_NS1D_6fusion15FusionCallbacksIS1H_NS1L_17LinearCombinationIaiaiLNS_15FloatRoundStyleE2EEES1I_S1K_JEEENS4_5SM1004TMEM4LOAD26SM100_TMEM_LOAD_32dp32b32xENS4_13SM90_TMA_LOADENS11_INS12_ILi2ELi4ELi3EEES15_NSS_INS5_IJSB_SG_EEENS5_IJSG_SC_EEEEEEENS4_39AutoVectorizingCopyWithAssumedAlignmentILi128EEENS4_14SM90_TMA_STOREES20_S22_S22_EEEvvEEEEvNT_6ParamsE) ;  /* 0xffffff4002007950 */ /* 0x000fea0003c3ffff */
        .weak           $__internal_1_$__cuda_sm10x_tcgen05_guardrail_trap_phase_invalid_during_alloc
        .type           $__internal_1_$__cuda_sm10x_tcgen05_guardrail_trap_phase_invalid_during_alloc,@function
        .size           $__internal_1_$__cuda_sm10x_tcgen05_guardrail_trap_phase_invalid_during_alloc,($__internal_2_$__cuda_sm10x_tcgen05_guardrail_trap_unallocated_columns_being_dealloced - $__internal_1_$__cuda_sm10x_tcgen05_guardrail_trap_phase_invalid_during_alloc)
$__internal_1_$__cuda_sm10x_tcgen05_guardrail_trap_phase_invalid_during_alloc:
[----:B------:R-:W-:Y:S05]  /*c000*/  BPT.TRAP 0x1 ;  /* 0x000000040000795c */ /* 0x000fea0000300000 */
[----:B------:R-:W-:-:S04]  /*c010*/  MOV R5, 0x0 ;  /* 0x0000000000057802 */ /* 0x000fc80000000f00 */
[----:B------:R-:W-:Y:S05]  /*c020*/  RET.REL.NODEC R4 `(_ZN7cutlass13device_kernelINS_4gemm6kernel13GemmUniversalIN4cute5tupleIJiiiiEEENS1_10collective13CollectiveMmaINS1_35MainloopSm100TmaUmmaWarpSpecializedILi72ELi2ELi4ENS5_IJNS4_1CILi8EEENSA_ILi1EEESC_EEEEENS5_IJNSA_ILi128EEENSA_ILi64EEENSA_ILi32EEEEEEaNS5_IJlSC_lEEEaSJ_NS4_8TiledMMAINS4_8MMA_AtomIJNS4_21SM100_MMA_S8_2x1SM_SSIaaiLi128ELi64ELNS4_4UMMA5MajorE0ELSO_0ELNSN_8SaturateE0EEEEEENS4_6LayoutINS5_IJSC_SC_SC_EEENS5_IJNSA_ILi0EEESU_SU_EEEEENS5_IJNS4_10UnderscoreESX_SX_EEEEENS4_18SM100_TMA_2SM_LOADENS4_14ComposedLayoutINS4_7SwizzleILi1ELi4ELi3EEENS4_18smem_ptr_flag_bitsILi8EEENSS_INS5_IJSB_SH_EEENS5_IJSH_SC_EEEEEEEvNS4_8identityENS4_28SM100_TMA_2SM_LOAD_MULTICASTES19_vS1A_EENS_8epilogue10collective18CollectiveEpilogueINS1D_23Sm100TmaWarpSpecializedILi1ELi1ELi32ELb0ELb0EEEJNS5_IJSG_SG_SH_EEENS5_IJNSS_ISG_SC_EES1J_EEEaSJ_aSJ_NS1D_6fusion15FusionCallbacksIS1H_NS1L_17LinearCombinationIaiaiLNS_15FloatRoundStyleE2EEES1I_S1K_JEEENS4_5SM1004TMEM4LOAD26SM100_TMEM_LOAD_32dp32b32xENS4_13SM90_TMA_LOADENS11_INS12_ILi2ELi4ELi3EEES15_NSS_INS5_IJSB_SG_EEENS5_IJSG_SC_EEEEEEENS4_39AutoVectorizingCopyWithAssumedAlignmentILi128EEENS4_14SM90_TMA_STOREES20_S22_S22_EEEvvEEEEvNT_6ParamsE) ;  /* 0xffffff3c04f47950 */ /* 0x000fea0003c3ffff */
        .weak           $__internal_2_$__cuda_sm10x_tcgen05_guardrail_trap_unallocated_columns_being_dealloced
        .type           $__internal_2_$__cuda_sm10x_tcgen05_guardrail_trap_unallocated_columns_being_dealloced,@function
        .size           $__internal_2_$__cuda_sm10x_tcgen05_guardrail_trap_unallocated_columns_being_dealloced,(.L_x_354 - $__internal_2_$__cuda_sm10x_tcgen05_guardrail_trap_unallocated_columns_being_dealloced)
$__internal_2_$__cuda_sm10x_tcgen05_guardrail_trap_unallocated_columns_being_dealloced:
[----:B------:R-:W-:Y:S05]  /*c030*/  BPT.TRAP 0x1 ;  /* 0x000000040000795c */ /* 0x000fea0000300000 */
[----:B------:R-:W-:-:S04]  /*c040*/  HFMA2 R3, -RZ, RZ, 0, 0 ;  /* 0x00000000ff037431 */ /* 0x000fc800000001ff */
[----:B------:R-:W-:Y:S05]  /*c050*/  RET.REL.NODEC R2 `(_ZN7cutlass13device_kernelINS_4gemm6kernel13GemmUniversalIN4cute5tupleIJiiiiEEENS1_10collective13CollectiveMmaINS1_35MainloopSm100TmaUmmaWarpSpecializedILi72ELi2ELi4ENS5_IJNS4_1CILi8EEENSA_ILi1EEESC_EEEEENS5_IJNSA_ILi128EEENSA_ILi64EEENSA_ILi32EEEEEEaNS5_IJlSC_lEEEaSJ_NS4_8TiledMMAINS4_8MMA_AtomIJNS4_21SM100_MMA_S8_2x1SM_SSIaaiLi128ELi64ELNS4_4UMMA5MajorE0ELSO_0ELNSN_8SaturateE0EEEEEENS4_6LayoutINS5_IJSC_SC_SC_EEENS5_IJNSA_ILi0EEESU_SU_EEEEENS5_IJNS4_10UnderscoreESX_SX_EEEEENS4_18SM100_TMA_2SM_LOADENS4_14ComposedLayoutINS4_7SwizzleILi1ELi4ELi3EEENS4_18smem_ptr_flag_bitsILi8EEENSS_INS5_IJSB_SH_EEENS5_IJSH_SC_EEEEEEEvNS4_8identityENS4_28SM100_TMA_2SM_LOAD_MULTICASTES19_vS1A_EENS_8epilogue10collective18CollectiveEpilogueINS1D_23Sm100TmaWarpSpecializedILi1ELi1ELi32ELb0ELb0EEEJNS5_IJSG_SG_SH_EEENS5_IJNSS_ISG_SC_EES1J_EEEaSJ_aSJ_NS1D_6fusion15FusionCallbacksIS1H_NS1L_17LinearCombinationIaiaiLNS_15FloatRoundStyleE2EEES1I_S1K_JEEENS4_5SM1004TMEM4LOAD26SM100_TMEM_LOAD_32dp32b32xENS4_13SM90_TMA_LOADENS11_INS12_ILi2ELi4ELi3EEES15_NSS_INS5_IJSB_SG_EEENS5_IJSG_SC_EEEEEEENS4_39AutoVectorizingCopyWithAssumedAlignmentILi128EEENS4_14SM90_TMA_STOREES20_S22_S22_EEEvvEEEEvNT_6ParamsE) ;  /* 0xffffff3c02e87950 */ /* 0x000fea0003c3ffff */
.L_x_353:
[----:B------:R-:W-:-:S00]  /*c060*/  BRA `(.L_x_353) ;  /* 0xfffffffc00fc7947 */ /* 0x000fc0000383ffff */
[----:B------:R-:W-:-:S00]  /*c070*/  NOP ;  /* 0x0000000000007918 */ /* 0x000fc00000000000 */
        /* <DEDUP_REMOVED lines=8> */
.L_x_354:


//--------------------- .nv.global.init           --------------------------
	.section	.nv.global.init,"aw",@progbits
.nv.global.init:
	.type		$str$27,@object
	.size		$str$27,($str$28 - $str$27)
$str$27:
        /*0000*/ 	.byte	0x28, 0x61, 0x64, 0x64, 0x72, 0x65, 0x73, 0x73, 0x20, 0x26, 0x20, 0x6d, 0x61, 0x73, 0x6b, 0x29
        /*0010*/ 	.byte	0x20, 0x3d, 0x3d, 0x20, 0x30, 0x00
	.type		$str$28,@object
	.size		$str$28,($str$26 - $str$28)
$str$28:
        /*0016*/ 	.byte	0x2f, 0x74, 0x6d, 0x70, 0x2f, 0x63, 0x75, 0x74, 0x6c, 0x61, 0x73, 0x73, 0x5f, 0x73, 0x77, 0x65
        /*0026*/ 	.byte	0x65, 0x70, 0x5f, 0x73, 0x72, 0x63, 0x2f, 0x69, 0x6e, 0x63, 0x6c, 0x75, 0x64, 0x65, 0x2f, 0x63
        /*0036*/ 	.byte	0x75, 0x74, 0x65, 0x2f, 0x70, 0x6f, 0x69, 0x6e, 0x74, 0x65, 0x72, 0x5f, 0x66, 0x6c, 0x61, 0x67
        /*0046*/ 	.byte	0x67, 0x65, 0x64, 0x2e, 0x68, 0x70, 0x70, 0x00
	.type		$str$26,@object
	.size		$str$26,($str$25 - $str$26)
$str$26:
        /*004e*/ 	.byte	0x2f, 0x74, 0x6d, 0x70, 0x2f, 0x63, 0x75, 0x74, 0x6c, 0x61, 0x73, 0x73, 0x5f, 0x73, 0x77, 0x65
        /*005e*/ 	.byte	0x65, 0x70, 0x5f, 0x73, 0x72, 0x63, 0x2f, 0x69, 0x6e, 0x63, 0x6c, 0x75, 0x64, 0x65, 0x2f, 0x63
        /*006e*/ 	.byte	0x75, 0x74, 0x65, 0x2f, 0x61, 0x74, 0x6f, 0x6d, 0x2f, 0x63, 0x6f, 0x70, 0x79, 0x5f, 0x74, 0x72
        /*007e*/ 	.byte	0x61, 0x69, 0x74, 0x73, 0x5f, 0x73, 0x6d, 0x31, 0x30, 0x30, 0x2e, 0x68, 0x70, 0x70, 0x00
	.type		$str$25,@object
	.size		$str$25,(__unnamed_1 - $str$25)
$str$25:
        /*008d*/ 	.byte	0x28, 0x28, 0x75, 0x69, 0x6e, 0x74, 0x33, 0x32, 0x5f, 0x74, 0x28, 0x74, 0x68, 0x72, 0x65, 0x61
        /*009d*/ 	.byte	0x64, 0x49, 0x64, 0x78, 0x2e, 0x78, 0x29, 0x20, 0x2f, 0x20, 0x33, 0x32, 0x29, 0x20, 0x25, 0x20
        /*00ad*/ 	.byte	0x34, 0x29, 0x20, 0x3d, 0x3d, 0x20, 0x28, 0x28, 0x28, 0x74, 0x6d, 0x65, 0x6d, 0x5f, 0x61, 0x64
        /*00bd*/ 	.byte	0x64, 0x72, 0x20, 0x3e, 0x3e, 0x20, 0x31, 0x36, 0x29, 0x20, 0x2f, 0x20, 0x33, 0x32, 0x29, 0x20
        /*00cd*/ 	.byte	0x25, 0x20, 0x34, 0x29, 0x00
	.type		__unnamed_1,@object
	.size		__unnamed_1,(__unnamed_2 - __unnamed_1)
__unnamed_1:
        /*00d2*/ 	.byte	0x61, 0x75, 0x74, 0x6f, 0x20, 0x63, 0x75, 0x74, 0x65, 0x3a, 0x3a, 0x61, 0x73, 0x5f, 0x70, 0x6f
        /* <DEDUP_REMOVED lines=24> */
        /*0262*/ 	.byte	0x00
	.type		__unnamed_2,@object
	.size		__unnamed_2,(.L_2 - __unnamed_2)
__unnamed_2:
        /* <DEDUP_REMOVED lines=41> */
.L_2:


//--------------------- .nv.shared._ZN7cutlass13device_kernelINS_4gemm6kernel13GemmUniversalIN4cute5tupleIJiiiiEEENS1_10collective13CollectiveMmaINS1_35MainloopSm100TmaUmmaWarpSpecializedILi72ELi2ELi4ENS5_IJNS4_1CILi8EEENSA_ILi1EEESC_EEEEENS5_IJNSA_ILi128EEENSA_ILi64EEENSA_ILi32EEEEEEaNS5_IJlSC_lEEEaSJ_NS4_8TiledMMAINS4_8MMA_AtomIJNS4_21SM100_MMA_S8_2x1SM_SSIaaiLi128ELi64ELNS4_4UMMA5MajorE0ELSO_0ELNSN_8SaturateE0EEEEEENS4_6LayoutINS5_IJSC_SC_SC_EEENS5_IJNSA_ILi0EEESU_SU_EEEEENS5_IJNS4_10UnderscoreESX_SX_EEEEENS4_18SM100_TMA_2SM_LOADENS4_14ComposedLayoutINS4_7SwizzleILi1ELi4ELi3EEENS4_18smem_ptr_flag_bitsILi8EEENSS_INS5_IJSB_SH_EEENS5_IJSH_SC_EEEEEEEvNS4_8identityENS4_28SM100_TMA_2SM_LOAD_MULTICASTES19_vS1A_EENS_8epilogue10collective18CollectiveEpilogueINS1D_23Sm100TmaWarpSpecializedILi1ELi1ELi32ELb0ELb0EEEJNS5_IJSG_SG_SH_EEENS5_IJNSS_ISG_SC_EES1J_EEEaSJ_aSJ_NS1D_6fusion15FusionCallbacksIS1H_NS1L_17LinearCombinationIaiaiLNS_15FloatRoundStyleE2EEES1I_S1K_JEEENS4_5SM1004TMEM4LOAD26SM100_TMEM_LOAD_32dp32b32xENS4_13SM90_TMA_LOADENS11_INS12_ILi2ELi4ELi3EEES15_NSS_INS5_IJSB_SG_EEENS5_IJSG_SC_EEEEEEENS4_39AutoVectorizingCopyWithAssumedAlignmentILi128EEENS4_14SM90_TMA_STOREES20_S22_S22_EEEvvEEEEvNT_6ParamsE --------------------------
	.section	.nv.shared._ZN7cutlass13device_kernelINS_4gemm6kernel13GemmUniversalIN4cute5tupleIJiiiiEEENS1_10collective13CollectiveMmaINS1_35MainloopSm100TmaUmmaWarpSpecializedILi72ELi2ELi4ENS5_IJNS4_1CILi8EEENSA_ILi1EEESC_EEEEENS5_IJNSA_ILi128EEENSA_ILi64EEENSA_ILi32EEEEEEaNS5_IJlSC_lEEEaSJ_NS4_8TiledMMAINS4_8MMA_AtomIJNS4_21SM100_MMA_S8_2x1SM_SSIaaiLi128ELi64ELNS4_4UMMA5MajorE0ELSO_0ELNSN_8SaturateE0EEEEEENS4_6LayoutINS5_IJSC_SC_SC_EEENS5_IJNSA_ILi0EEESU_SU_EEEEENS5_IJNS4_10UnderscoreESX_SX_EEEEENS4_18SM100_TMA_2SM_LOADENS4_14ComposedLayoutINS4_7SwizzleILi1ELi4ELi3EEENS4_18smem_ptr_flag_bitsILi8EEENSS_INS5_IJSB_SH_EEENS5_IJSH_SC_EEEEEEEvNS4_8identityENS4_28SM100_TMA_2SM_LOAD_MULTICASTES19_vS1A_EENS_8epilogue10collective18CollectiveEpilogueINS1D_23Sm100TmaWarpSpecializedILi1ELi1ELi32ELb0ELb0EEEJNS5_IJSG_SG_SH_EEENS5_IJNSS_ISG_SC_EES1J_EEEaSJ_aSJ_NS1D_6fusion15FusionCallbacksIS1H_NS1L_17LinearCombinationIaiaiLNS_15FloatRoundStyleE2EEES1I_S1K_JEEENS4_5SM1004TMEM4LOAD26SM100_TMEM_LOAD_32dp32b32xENS4_13SM90_TMA_LOADENS11_INS12_ILi2ELi4ELi3EEES15_NSS_INS5_IJSB_SG_EEENS5_IJSG_SC_EEEEEEENS4_39AutoVectorizingCopyWithAssumedAlignmentILi128EEENS4_14SM90_TMA_STOREES20_S22_S22_EEEvvEEEEvNT_6ParamsE,"aw",@nobits
	.sectionflags	@""
	.align	16
	.zero		1024


//--------------------- .nv.shared.reserved.0     --------------------------
	.section	.nv.shared.reserved.0,"aw",@nobits
	.weak		__nv_reservedSMEM_offset_0_alias
	.size		__nv_reservedSMEM_offset_0_alias, 0, 64
	.other		__nv_reservedSMEM_offset_0_alias,@"STO_CUDA_RESERVED_SHARED STV_DEFAULT"
__nv_reservedSMEM_offset_0_alias:
	.zero		0
.nv.shared.reserved.0:
	.zero		64
	.weak		__nv_reservedSMEM_tcgen05_partition
	.type		__nv_reservedSMEM_tcgen05_partition,@object
	.size		__nv_reservedSMEM_tcgen05_partition,(.L_0 - __nv_reservedSMEM_tcgen05_partition)
__nv_reservedSMEM_tcgen05_partition:
	.zero		32
.L_0:


//--------------------- .nv.global                --------------------------
	.section	.nv.global,"aw",@nobits
.nv.global:
	.type		_ZN40_INTERNAL_85b8f35b_4_k_cu_a3697804_332994cute1_E,@object
	.size		_ZN40_INTERNAL_85b8f35b_4_k_cu_a3697804_332994cute1_E,(_ZN40_INTERNAL_85b8f35b_4_k_cu_a3697804_332994cuda3std3__45__cpo6cbeginE - _ZN40_INTERNAL_85b8f35b_4_k_cu_a3697804_332994cute1_E)
_ZN40_INTERNAL_85b8f35b_4_k_cu_a3697804_332994cute1_E:
	.zero		1
	.type		_ZN40_INTERNAL_85b8f35b_4_k_cu_a3697804_332994cuda3std3__45__cpo6cbeginE,@object
	.size		_ZN40_INTERNAL_85b8f35b_4_k_cu_a3697804_332994cuda3std3__45__cpo6cbeginE,(_ZN40_INTERNAL_85b8f35b_4_k_cu_a3697804_332994cuda3std3__48in_placeE - _ZN40_INTERNAL_85b8f35b_4_k_cu_a3697804_332994cuda3std3__45__cpo6cbeginE)
_ZN40_INTERNAL_85b8f35b_4_k_cu_a3697804_332994cuda3std3__45__cpo6cbeginE:
	.zero		1
	.type		_ZN40_INTERNAL_85b8f35b_4_k_cu_a3697804_332994cuda3std3__48in_placeE,@object
	.size		_ZN40_INTERNAL_85b8f35b_4_k_cu_a3697804_332994cuda3std3__48in_placeE,(_ZN40_INTERNAL_85b8f35b_4_k_cu_a3697804_332994cuda3std6ranges3__45__cpo9iter_moveE - _ZN40_INTERNAL_85b8f35b_4_k_cu_a3697804_332994cuda3std3__48in_placeE)
_ZN40_INTERNAL_85b8f35b_4_k_cu_a3697804_332994cuda3std3__48in_placeE:
	.zero		1
	.type		_ZN40_INTERNAL_85b8f35b_4_k_cu_a3697804_332994cuda3std6ranges3__45__cpo9iter_moveE,@object
	.size		_ZN40_INTERNAL_85b8f35b_4_k_cu_a3697804_332994cuda3std6ranges3__45__cpo9iter_moveE,(_ZN40_INTERNAL_85b8f35b_4_k_cu_a3697804_332994cuda3std3__45__cpo5beginE - _ZN40_INTERNAL_85b8f35b_4_k_cu_a3697804_332994cuda3std6ranges3__45__cpo9iter_moveE)
_ZN40_INTERNAL_85b8f35b_4_k_cu_a3697804_332994cuda3std6ranges3__45__cpo9iter_moveE:
	.zero		1
	.type		_ZN40_INTERNAL_85b8f35b_4_k_cu_a3697804_332994cuda3std3__45__cpo5beginE,@object
	.size		_ZN40_INTERNAL_85b8f35b_4_k_cu_a3697804_332994cuda3std3__45__cpo5beginE,(_ZN40_INTERNAL_85b8f35b_4_k_cu_a3697804_332994cuda3std3__442_GLOBAL__N__85b8f35b_4_k_cu_a3697804_332996ignoreE - _ZN40_INTERNAL_85b8f35b_4_k_cu_a3697804_332994cuda3std3__45__cpo5beginE)
_ZN40_INTERNAL_85b8f35b_4_k_cu_a3697804_332994cuda3std3__45__cpo5beginE:
	.zero		1
	.type		_ZN40_INTERNAL_85b8f35b_4_k_cu_a3697804_332994cuda3std3__442_GLOBAL__N__85b8f35b_4_k_cu_a3697804_332996ignoreE,@object
	.size		_ZN40_INTERNAL_85b8f35b_4_k_cu_a3697804_332994cuda3std3__442_GLOBAL__N__85b8f35b_4_k_cu_a3697804_332996ignoreE,(_ZN40_INTERNAL_85b8f35b_4_k_cu_a3697804_332994cute7productE - _ZN40_INTERNAL_85b8f35b_4_k_cu_a3697804_332994cuda3std3__442_GLOBAL__N__85b8f35b_4_k_cu_a3697804_332996ignoreE)
_ZN40_INTERNAL_85b8f35b_4_k_cu_a3697804_332994cuda3std3__442_GLOBAL__N__85b8f35b_4_k_cu_a3697804_332996ignoreE:
	.zero		1
	.type		_ZN40_INTERNAL_85b8f35b_4_k_cu_a3697804_332994cute7productE,@object
	.size		_ZN40_INTERNAL_85b8f35b_4_k_cu_a3697804_332994cute7productE,(_ZN40_INTERNAL_85b8f35b_4_k_cu_a3697804_332994cuda3std3__45__cpo3endE - _ZN40_INTERNAL_85b8f35b_4_k_cu_a3697804_332994cute7productE)
_ZN40_INTERNAL_85b8f35b_4_k_cu_a3697804_332994cute7productE:
	.zero		1
	.type		_ZN40_INTERNAL_85b8f35b_4_k_cu_a3697804_332994cuda3std3__45__cpo3endE,@object
	.size		_ZN40_INTERNAL_85b8f35b_4_k_cu_a3697804_332994cuda3std3__45__cpo3endE,(_ZN40_INTERNAL_85b8f35b_4_k_cu_a3697804_332994cuda3std3__419piecewise_constructE - _ZN40_INTERNAL_85b8f35b_4_k_cu_a3697804_332994cuda3std3__45__cpo3endE)
_ZN40_INTERNAL_85b8f35b_4_k_cu_a3697804_332994cuda3std3__45__cpo3endE:
	.zero		1
	.type		_ZN40_INTERNAL_85b8f35b_4_k_cu_a3697804_332994cuda3std3__419piecewise_constructE,@object
	.size		_ZN40_INTERNAL_85b8f35b_4_k_cu_a3697804_332994cuda3std3__419piecewise_constructE,(_ZN40_INTERNAL_85b8f35b_4_k_cu_a3697804_332994cuda3std3__45__cpo4cendE - _ZN40_INTERNAL_85b8f35b_4_k_cu_a3697804_332994cuda3std3__419piecewise_constructE)
_ZN40_INTERNAL_85b8f35b_4_k_cu_a3697804_332994cuda3std3__419piecewise_constructE:
	.zero		1
	.type		_ZN40_INTERNAL_85b8f35b_4_k_cu_a3697804_332994cuda3std3__45__cpo4cendE,@object
	.size		_ZN40_INTERNAL_85b8f35b_4_k_cu_a3697804_332994cuda3std3__45__cpo4cendE,(_ZN40_INTERNAL_85b8f35b_4_k_cu_a3697804_332994cuda3std6ranges3__45__cpo4swapE - _ZN40_INTERNAL_85b8f35b_4_k_cu_a3697804_332994cuda3std3__45__cpo4cendE)
_ZN40_INTERNAL_85b8f35b_4_k_cu_a3697804_332994cuda3std3__45__cpo4cendE:
	.zero		1
	.type		_ZN40_INTERNAL_85b8f35b_4_k_cu_a3697804_332994cuda3std6ranges3__45__cpo4swapE,@object
	.size		_ZN40_INTERNAL_85b8f35b_4_k_cu_a3697804_332994cuda3std6ranges3__45__cpo4swapE,(.L_10 - _ZN40_INTERNAL_85b8f35b_4_k_cu_a3697804_332994cuda3std6ranges3__45__cpo4swapE)
_ZN40_INTERNAL_85b8f35b_4_k_cu_a3697804_332994cuda3std6ranges3__45__cpo4swapE:
	.zero		1
.L_10:


//--------------------- .nv.constant0._ZN7cutlass13device_kernelINS_4gemm6kernel13GemmUniversalIN4cute5tupleIJiiiiEEENS1_10collective13CollectiveMmaINS1_35MainloopSm100TmaUmmaWarpSpecializedILi72ELi2ELi4ENS5_IJNS4_1CILi8EEENSA_ILi1EEESC_EEEEENS5_IJNSA_ILi128EEENSA_ILi64EEENSA_ILi32EEEEEEaNS5_IJlSC_lEEEaSJ_NS4_8TiledMMAINS4_8MMA_AtomIJNS4_21SM100_MMA_S8_2x1SM_SSIaaiLi128ELi64ELNS4_4UMMA5MajorE0ELSO_0ELNSN_8SaturateE0EEEEEENS4_6LayoutINS5_IJSC_SC_SC_EEENS5_IJNSA_ILi0EEESU_SU_EEEEENS5_IJNS4_10UnderscoreESX_SX_EEEEENS4_18SM100_TMA_2SM_LOADENS4_14ComposedLayoutINS4_7SwizzleILi1ELi4ELi3EEENS4_18smem_ptr_flag_bitsILi8EEENSS_INS5_IJSB_SH_EEENS5_IJSH_SC_EEEEEEEvNS4_8identityENS4_28SM100_TMA_2SM_LOAD_MULTICASTES19_vS1A_EENS_8epilogue10collective18CollectiveEpilogueINS1D_23Sm100TmaWarpSpecializedILi1ELi1ELi32ELb0ELb0EEEJNS5_IJSG_SG_SH_EEENS5_IJNSS_ISG_SC_EES1J_EEEaSJ_aSJ_NS1D_6fusion15FusionCallbacksIS1H_NS1L_17LinearCombinationIaiaiLNS_15FloatRoundStyleE2EEES1I_S1K_JEEENS4_5SM1004TMEM4LOAD26SM100_TMEM_LOAD_32dp32b32xENS4_13SM90_TMA_LOADENS11_INS12_ILi2ELi4ELi3EEES15_NSS_INS5_IJSB_SG_EEENS5_IJSG_SC_EEEEEEENS4_39AutoVectorizingCopyWithAssumedAlignmentILi128EEENS4_14SM90_TMA_STOREES20_S22_S22_EEEvvEEEEvNT_6ParamsE --------------------------
	.section	.nv.constant0._ZN7cutlass13device_kernelINS_4gemm6kernel13GemmUniversalIN4cute5tupleIJiiiiEEENS1_10collective13CollectiveMmaINS1_35MainloopSm100TmaUmmaWarpSpecializedILi72ELi2ELi4ENS5_IJNS4_1CILi8EEENSA_ILi1EEESC_EEEEENS5_IJNSA_ILi128EEENSA_ILi64EEENSA_ILi32EEEEEEaNS5_IJlSC_lEEEaSJ_NS4_8TiledMMAINS4_8MMA_AtomIJNS4_21SM100_MMA_S8_2x1SM_SSIaaiLi128ELi64ELNS4_4UMMA5MajorE0ELSO_0ELNSN_8SaturateE0EEEEEENS4_6LayoutINS5_IJSC_SC_SC_EEENS5_IJNSA_ILi0EEESU_SU_EEEEENS5_IJNS4_10UnderscoreESX_SX_EEEEENS4_18SM100_TMA_2SM_LOADENS4_14ComposedLayoutINS4_7SwizzleILi1ELi4ELi3EEENS4_18smem_ptr_flag_bitsILi8EEENSS_INS5_IJSB_SH_EEENS5_IJSH_SC_EEEEEEEvNS4_8identityENS4_28SM100_TMA_2SM_LOAD_MULTICASTES19_vS1A_EENS_8epilogue10collective18CollectiveEpilogueINS1D_23Sm100TmaWarpSpecializedILi1ELi1ELi32ELb0ELb0EEEJNS5_IJSG_SG_SH_EEENS5_IJNSS_ISG_SC_EES1J_EEEaSJ_aSJ_NS1D_6fusion15FusionCallbacksIS1H_NS1L_17LinearCombinationIaiaiLNS_15FloatRoundStyleE2EEES1I_S1K_JEEENS4_5SM1004TMEM4LOAD26SM100_TMEM_LOAD_32dp32b32xENS4_13SM90_TMA_LOADENS11_INS12_ILi2ELi4ELi3EEES15_NSS_INS5_IJSB_SG_EEENS5_IJSG_SC_EEEEEEENS4_39AutoVectorizingCopyWithAssumedAlignmentILi128EEENS4_14SM90_TMA_STOREES20_S22_S22_EEEvvEEEEvNT_6ParamsE,"a",@progbits
	.sectionflags	@""
	.align	4
.nv.constant0._ZN7cutlass13device_kernelINS_4gemm6kernel13GemmUniversalIN4cute5tupleIJiiiiEEENS1_10collective13CollectiveMmaINS1_35MainloopSm100TmaUmmaWarpSpecializedILi72ELi2ELi4ENS5_IJNS4_1CILi8EEENSA_ILi1EEESC_EEEEENS5_IJNSA_ILi128EEENSA_ILi64EEENSA_ILi32EEEEEEaNS5_IJlSC_lEEEaSJ_NS4_8TiledMMAINS4_8MMA_AtomIJNS4_21SM100_MMA_S8_2x1SM_SSIaaiLi128ELi64ELNS4_4UMMA5MajorE0ELSO_0ELNSN_8SaturateE0EEEEEENS4_6LayoutINS5_IJSC_SC_SC_EEENS5_IJNSA_ILi0EEESU_SU_EEEEENS5_IJNS4_10UnderscoreESX_SX_EEEEENS4_18SM100_TMA_2SM_LOADENS4_14ComposedLayoutINS4_7SwizzleILi1ELi4ELi3EEENS4_18smem_ptr_flag_bitsILi8EEENSS_INS5_IJSB_SH_EEENS5_IJSH_SC_EEEEEEEvNS4_8identityENS4_28SM100_TMA_2SM_LOAD_MULTICASTES19_vS1A_EENS_8epilogue10collective18CollectiveEpilogueINS1D_23Sm100TmaWarpSpecializedILi1ELi1ELi32ELb0ELb0EEEJNS5_IJSG_SG_SH_EEENS5_IJNSS_ISG_SC_EES1J_EEEaSJ_aSJ_NS1D_6fusion15FusionCallbacksIS1H_NS1L_17LinearCombinationIaiaiLNS_15FloatRoundStyleE2EEES1I_S1K_JEEENS4_5SM1004TMEM4LOAD26SM100_TMEM_LOAD_32dp32b32xENS4_13SM90_TMA_LOADENS11_INS12_ILi2ELi4ELi3EEES15_NSS_INS5_IJSB_SG_EEENS5_IJSG_SC_EEEEEEENS4_39AutoVectorizingCopyWithAssumedAlignmentILi128EEENS4_14SM90_TMA_STOREES20_S22_S22_EEEvvEEEEvNT_6ParamsE:
	.zero		2944


//--------------------- SYMBOLS --------------------------

	.type		.nv.reservedSmem.offset0,@object
	.size		.nv.reservedSmem.offset0,0x4
	.type		.nv.reservedSmem.cap,@object
	.size		.nv.reservedSmem.cap,0x4
	.type		__assertfail,@function
